// auto-generated by cutlass_sweep.fmha — config: {"arch": "sm_90", "direction": "bwd", "dtype": "fp16", "head_dim": 256, "mask": "causal", "schedule": "cooperative", "tile_kv": 128, "tile_q": 128}
#include "cutlass/cutlass.h"
#include "cute/tensor.hpp"
#include "cutlass/device_kernel.h"
#include "cutlass/kernel_hardware_info.h"
#include "88_hopper_fmha/collective/fmha_fusion.hpp"
#include "88_hopper_fmha/collective/fmha_collective_bwd_tma_warpspecialized.hpp"
#include "88_hopper_fmha/collective/fmha_epilogue_bwd.hpp"
#include "88_hopper_fmha/kernel/fmha_kernel_tma_warpspecialized.hpp"
#include "88_hopper_fmha/kernel/fmha_tile_scheduler.hpp"

using namespace cute;
using Element = cutlass::half_t;
using TileShape = Shape<_128, _128, _256>;

using Mainloop = cutlass::fmha::collective::FmhaBwdMainloopTmaWarpSpecialized<
    Element, float, TileShape,
    cutlass::fmha::collective::FusionBwdAdapter<cutlass::fmha::collective::CausalFusion>>;
using Epilogue = cutlass::fmha::collective::FmhaBwdEpilogueKV<
    Element, float, typename Mainloop::TileShapePV>;
using Kernel = cutlass::fmha::kernel::FmhaKernelTmaWarpSpecialized<
    Mainloop, Epilogue,
    cutlass::fmha::kernel::TileSchedulerBwdAdapter<
        cutlass::fmha::kernel::IndividualTileScheduler>>;

auto* _anchor = &cutlass::device_kernel<Kernel>;


// ===== COMPILED SASS (sm_90a) =====

	.target	sm_90a

	.elftype	@"ET_EXEC"


//--------------------- .note.nv.tkinfo           --------------------------
	.section	.note.nv.tkinfo,"",@"SHT_NOTE"
	.sectionflags	@"SHF_NOTE_NV_TKINFO"
	.tkinfo
        /*0018*/ 	.word	0x00000002
        /*0030*/ 	.string	""
        /*0030*/ 	.string	"ptxas"
        /*0030*/ 	.string	"Cuda compilation tools, release 13.0, V13.0.88"
        /*0030*/ 	.string	"Build cuda_13.0.r13.0/compiler.36424714_0"
        /*0030*/ 	.string	"-arch sm_90a -m 64 "



//--------------------- .note.nv.cuinfo           --------------------------
	.section	.note.nv.cuinfo,"",@"SHT_NOTE"
	.sectionflags	@"SHF_NOTE_NV_CUINFO"
        /*0018*/ 	.short	0x0002
        /*001a*/ 	.short	0x005a
        /*001c*/ 	.short	0x0082
	.zero		2


//--------------------- .nv.info                  --------------------------
	.section	.nv.info,"",@"SHT_CUDA_INFO"
	.align	4


	//----- nvinfo : EIATTR_REGCOUNT
	.align		4
        /*0000*/ 	.byte	0x04, 0x2f
        /*0002*/ 	.short	(.L_16 - .L_15)
	.align		4
.L_15:
        /*0004*/ 	.word	index@(_ZN7cutlass13device_kernelINS_4fmha6kernel28FmhaKernelTmaWarpSpecializedINS1_10collective33FmhaBwdMainloopTmaWarpSpecializedINS_6half_tEfN4cute5tupleIJNS7_1CILi128EEESA_NS9_ILi256EEEEEENS4_16FusionBwdAdapterINS4_12CausalFusionEEEJEEENS4_17FmhaBwdEpilogueKVIS6_fNS8_IJNS9_ILi64EEESB_SA_EEEEENS2_23TileSchedulerBwdAdapterINS2_23IndividualTileSchedulerEEEJEEEEEvNT_6ParamsE)
        /*0008*/ 	.word	0x000000a8


	//----- nvinfo : EIATTR_FRAME_SIZE
	.align		4
.L_16:
        /*000c*/ 	.byte	0x04, 0x11
        /*000e*/ 	.short	(.L_18 - .L_17)
	.align		4
.L_17:
        /*0010*/ 	.word	index@(_ZN7cutlass13device_kernelINS_4fmha6kernel28FmhaKernelTmaWarpSpecializedINS1_10collective33FmhaBwdMainloopTmaWarpSpecializedINS_6half_tEfN4cute5tupleIJNS7_1CILi128EEESA_NS9_ILi256EEEEEENS4_16FusionBwdAdapterINS4_12CausalFusionEEEJEEENS4_17FmhaBwdEpilogueKVIS6_fNS8_IJNS9_ILi64EEESB_SA_EEEEENS2_23TileSchedulerBwdAdapterINS2_23IndividualTileSchedulerEEEJEEEEEvNT_6ParamsE)
        /*0014*/ 	.word	0x00001090


	//----- nvinfo : EIATTR_MIN_STACK_SIZE
	.align		4
.L_18:
        /*0018*/ 	.byte	0x04, 0x12
        /*001a*/ 	.short	(.L_20 - .L_19)
	.align		4
.L_19:
        /*001c*/ 	.word	index@(_ZN7cutlass13device_kernelINS_4fmha6kernel28FmhaKernelTmaWarpSpecializedINS1_10collective33FmhaBwdMainloopTmaWarpSpecializedINS_6half_tEfN4cute5tupleIJNS7_1CILi128EEESA_NS9_ILi256EEEEEENS4_16FusionBwdAdapterINS4_12CausalFusionEEEJEEENS4_17FmhaBwdEpilogueKVIS6_fNS8_IJNS9_ILi64EEESB_SA_EEEEENS2_23TileSchedulerBwdAdapterINS2_23IndividualTileSchedulerEEEJEEEEEvNT_6ParamsE)
        /*0020*/ 	.word	0x00001090
.L_20:


//--------------------- .nv.compat                --------------------------
	.section	.nv.compat,"",@"SHT_CUDA_COMPAT_INFO"
	.align	4
        /*0000*/ 	.byte	0x02, 0x09, 0x01, 0x00, 0x02, 0x02, 0x04, 0x00, 0x02, 0x05, 0x05, 0x00, 0x03, 0x07, 0x01, 0x01
        /*0010*/ 	.byte	0x02, 0x03, 0x01, 0x00, 0x02, 0x06, 0x01, 0x00, 0x04, 0x0b, 0x08, 0x00, 0x00, 0x00, 0x00, 0x00
        /*0020*/ 	.byte	0x00, 0x00, 0x00, 0x00


//--------------------- .nv.info._ZN7cutlass13device_kernelINS_4fmha6kernel28FmhaKernelTmaWarpSpecializedINS1_10collective33FmhaBwdMainloopTmaWarpSpecializedINS_6half_tEfN4cute5tupleIJNS7_1CILi128EEESA_NS9_ILi256EEEEEENS4_16FusionBwdAdapterINS4_12CausalFusionEEEJEEENS4_17FmhaBwdEpilogueKVIS6_fNS8_IJNS9_ILi64EEESB_SA_EEEEENS2_23TileSchedulerBwdAdapterINS2_23IndividualTileSchedulerEEEJEEEEEvNT_6ParamsE --------------------------
	.section	.nv.info._ZN7cutlass13device_kernelINS_4fmha6kernel28FmhaKernelTmaWarpSpecializedINS1_10collective33FmhaBwdMainloopTmaWarpSpecializedINS_6half_tEfN4cute5tupleIJNS7_1CILi128EEESA_NS9_ILi256EEEEEENS4_16FusionBwdAdapterINS4_12CausalFusionEEEJEEENS4_17FmhaBwdEpilogueKVIS6_fNS8_IJNS9_ILi64EEESB_SA_EEEEENS2_23TileSchedulerBwdAdapterINS2_23IndividualTileSchedulerEEEJEEEEEvNT_6ParamsE,"",@"SHT_CUDA_INFO"
	.sectionflags	@""
	.align	4


	//----- nvinfo : EIATTR_CUDA_API_VERSION
	.align		4
        /*0000*/ 	.byte	0x04, 0x37
        /*0002*/ 	.short	(.L_22 - .L_21)
.L_21:
        /*0004*/ 	.word	0x00000082


	//----- nvinfo : EIATTR_KPARAM_INFO
	.align		4
.L_22:
        /*0008*/ 	.byte	0x04, 0x17
        /*000a*/ 	.short	(.L_24 - .L_23)
.L_23:
        /*000c*/ 	.word	0x00000000
        /*0010*/ 	.short	0x0000
        /*0012*/ 	.short	0x0070
        /*0014*/ 	.byte	0x00, 0xf0, 0x01, 0x3a


	//----- nvinfo : EIATTR_SPARSE_MMA_MASK
	.align		4
.L_24:
        /*0018*/ 	.byte	0x03, 0x50
        /*001a*/ 	.short	0x0000


	//----- nvinfo : EIATTR_MAXREG_COUNT
	.align		4
        /*001c*/ 	.byte	0x03, 0x1b
        /*001e*/ 	.short	0x00a8


	//----- nvinfo : EIATTR_NUM_BARRIERS
	.align		4
        /*0020*/ 	.byte	0x02, 0x4c
        /*0022*/ 	.byte	0x02
	.zero		1


	//----- nvinfo : EIATTR_EXTERNS
	.align		4
        /*0024*/ 	.byte	0x04, 0x0f
        /*0026*/ 	.short	(.L_26 - .L_25)


	//   ....[0]....
	.align		4
.L_25:
        /*0028*/ 	.word	index@(__assertfail)


	//----- nvinfo : EIATTR_ANNOTATIONS
	.align		4
.L_26:
        /*002c*/ 	.byte	0x04, 0x55
        /*002e*/ 	.short	(.L_28 - .L_27)


	//   ....[0]....
.L_27:
        /*0030*/ 	.word	0x00000001
        /*0034*/ 	.byte	0x10, 0x0f, 0x00, 0x00, 0x01, 0x00, 0x00, 0x00, 0x40, 0x0f, 0x00, 0x00, 0x01, 0x00, 0x00, 0x00
        /* <DEDUP_REMOVED lines=1323> */
        /*52f4*/ 	.byte	0x00, 0xd0, 0x01, 0x00, 0x01, 0x00, 0x00, 0x00, 0x50, 0xd1, 0x01, 0x00


	//----- nvinfo : EIATTR_MERCURY_ISA_VERSION
	.align		4
.L_28:
        /*5300*/ 	.byte	0x03, 0x5f
        /*5302*/ 	.short	0x0101


	//----- nvinfo : EIATTR_INT_WARP_WIDE_INSTR_OFFSETS
	.align		4
        /*5304*/ 	.byte	0x04, 0x31
        /*5306*/ 	.short	(.L_30 - .L_29)


	//   ....[0]....
.L_29:
        /*5308*/ 	.word	0x000007e0


	//   ....[1]....
        /*530c*/ 	.word	0x000007f0


	//   ....[2]....
        /*5310*/ 	.word	0x00000800


	//   ....[3]....
        /*5314*/ 	.word	0x00000810


	//   ....[4]....
        /*5318*/ 	.word	0x00000820


	//----- nvinfo : EIATTR_COOP_GROUP_MASK_REGIDS
	.align		4
.L_30:
        /*531c*/ 	.byte	0x04, 0x29
        /*531e*/ 	.short	(.L_32 - .L_31)


	//   ....[0]....
.L_31:
        /*5320*/ 	.word	0xffffffff


	//   ....[1]....
        /*5324*/ 	.word	0xffffffff


	//   ....[2]....
        /*5328*/ 	.word	0xffffffff


	//   ....[3]....
        /*532c*/ 	.word	0xffffffff


	//   ....[4]....
        /*5330*/ 	.word	0xffffffff


	//   ....[5]....
        /*5334*/ 	.word	0xffffffff


	//----- nvinfo : EIATTR_COOP_GROUP_INSTR_OFFSETS
	.align		4
.L_32:
        /*5338*/ 	.byte	0x04, 0x28
        /*533a*/ 	.short	(.L_34 - .L_33)


	//   ....[0]....
.L_33:
        /*533c*/ 	.word	0x00000060


	//   ....[1]....
        /*5340*/ 	.word	0x00000090


	//   ....[2]....
        /*5344*/ 	.word	0x00000250


	//   ....[3]....
        /*5348*/ 	.word	0x00000480


	//   ....[4]....
        /*534c*/ 	.word	0x00000620


	//   ....[5]....
        /*5350*/ 	.word	0x00000780


	//----- nvinfo : EIATTR_REG_RECONFIG
	.align		4
.L_34:
        /*5354*/ 	.byte	0x01, 0x54
	.zero		2


	//----- nvinfo : EIATTR_SYSCALL_OFFSETS
	.align		4
        /*5358*/ 	.byte	0x04, 0x46
        /*535a*/ 	.short	(.L_36 - .L_35)


	//   ....[0]....
.L_35:
        /*535c*/ 	.word	0x000188a0


	//   ....[1]....
        /*5360*/ 	.word	0x000189f0


	//   ....[2]....
        /*5364*/ 	.word	0x0001a490


	//   ....[3]....
        /*5368*/ 	.word	0x0001a5c0


	//----- nvinfo : EIATTR_MBARRIER_INSTR_OFFSETS
	.align		4
.L_36:
        /*536c*/ 	.byte	0x04, 0x39
        /*536e*/ 	.short	(.L_38 - .L_37)


	//   ....[0]....
.L_37:
        /*5370*/ 	.word	0x000003f0
        /*5374*/ 	.word	0x000000ff
        /*5378*/ 	.word	0x000a8840
        /*537c*/ 	.short	0x0100
        /*537e*/ 	.byte	0x07
	.zero		1


	//   ....[1]....
        /*5380*/ 	.word	0x00000400
        /*5384*/ 	.word	0x000000ff
        /*5388*/ 	.word	0x000a8860
        /*538c*/ 	.short	0x0100
        /*538e*/ 	.byte	0x07
	.zero		1


	//   ....[2]....
        /*5390*/ 	.word	0x00000410
        /*5394*/ 	.word	0x000000ff
        /*5398*/ 	.word	0x000a8848
        /*539c*/ 	.short	0x0100
        /*539e*/ 	.byte	0x07
	.zero		1


	//   ....[3]....
        /*53a0*/ 	.word	0x00000420
        /*53a4*/ 	.word	0x000000ff
        /*53a8*/ 	.word	0x000a8868
        /*53ac*/ 	.short	0x0100
        /*53ae*/ 	.byte	0x07
	.zero		1


	//   ....[4]....
        /*53b0*/ 	.word	0x00000430
        /*53b4*/ 	.word	0x000000ff
        /*53b8*/ 	.word	0x000a8850
        /*53bc*/ 	.short	0x0100
        /*53be*/ 	.byte	0x07
	.zero		1


	//   ....[5]....
        /*53c0*/ 	.word	0x00000440
        /*53c4*/ 	.word	0x000000ff
        /*53c8*/ 	.word	0x000a8870
        /*53cc*/ 	.short	0x0100
        /*53ce*/ 	.byte	0x07
	.zero		1


	//   ....[6]....
        /*53d0*/ 	.word	0x00000450
        /*53d4*/ 	.word	0x000000ff
        /*53d8*/ 	.word	0x000a8858
        /*53dc*/ 	.short	0x0100
        /*53de*/ 	.byte	0x07
	.zero		1


	//   ....[7]....
        /*53e0*/ 	.word	0x00000460
        /*53e4*/ 	.word	0x000000ff
        /*53e8*/ 	.word	0x000a8878
        /*53ec*/ 	.short	0x0100
        /*53ee*/ 	.byte	0x07
	.zero		1


	//   ....[8]....
        /*53f0*/ 	.word	0x00000590
        /*53f4*/ 	.word	0x000000ff
        /*53f8*/ 	.word	0x000a8800
        /*53fc*/ 	.short	0x0100
        /*53fe*/ 	.byte	0x07
	.zero		1


	//   ....[9]....
        /*5400*/ 	.word	0x000005a0
        /*5404*/ 	.word	0x000000ff
        /*5408*/ 	.word	0x000a8820
        /*540c*/ 	.short	0x0100
        /*540e*/ 	.byte	0x07
	.zero		1


	//   ....[10]....
        /*5410*/ 	.word	0x000005b0
        /*5414*/ 	.word	0x000000ff
        /*5418*/ 	.word	0x000a8808
        /*541c*/ 	.short	0x0100
        /*541e*/ 	.byte	0x07
	.zero		1


	//   ....[11]....
        /*5420*/ 	.word	0x000005c0
        /*5424*/ 	.word	0x000000ff
        /*5428*/ 	.word	0x000a8828
        /*542c*/ 	.short	0x0100
        /*542e*/ 	.byte	0x07
	.zero		1


	//   ....[12]....
        /*5430*/ 	.word	0x000005d0
        /*5434*/ 	.word	0x000000ff
        /*5438*/ 	.word	0x000a8810
        /*543c*/ 	.short	0x0100
        /*543e*/ 	.byte	0x07
	.zero		1


	//   ....[13]....
        /*5440*/ 	.word	0x000005e0
        /*5444*/ 	.word	0x000000ff
        /*5448*/ 	.word	0x000a8830
        /*544c*/ 	.short	0x0100
        /*544e*/ 	.byte	0x07
	.zero		1


	//   ....[14]....
        /*5450*/ 	.word	0x000005f0
        /*5454*/ 	.word	0x000000ff
        /*5458*/ 	.word	0x000a8818
        /*545c*/ 	.short	0x0100
        /*545e*/ 	.byte	0x07
	.zero		1


	//   ....[15]....
        /*5460*/ 	.word	0x00000600
        /*5464*/ 	.word	0x000000ff
        /*5468*/ 	.word	0x000a8838
        /*546c*/ 	.short	0x0100
        /*546e*/ 	.byte	0x07
	.zero		1


	//   ....[16]....
        /*5470*/ 	.word	0x00000730
        /*5474*/ 	.word	0x000000ff
        /*5478*/ 	.word	0x000a8880
        /*547c*/ 	.short	0x0100
        /*547e*/ 	.byte	0x07
	.zero		1


	//   ....[17]....
        /*5480*/ 	.word	0x00000740
        /*5484*/ 	.word	0x000000ff
        /*5488*/ 	.word	0x000a8890
        /*548c*/ 	.short	0x0100
        /*548e*/ 	.byte	0x07
	.zero		1


	//   ....[18]....
        /*5490*/ 	.word	0x00000750
        /*5494*/ 	.word	0x000000ff
        /*5498*/ 	.word	0x000a8888
        /*549c*/ 	.short	0x0100
        /*549e*/ 	.byte	0x07
	.zero		1


	//   ....[19]....
        /*54a0*/ 	.word	0x00000760
        /*54a4*/ 	.word	0x000000ff
        /*54a8*/ 	.word	0x000a8898
        /*54ac*/ 	.short	0x0100
        /*54ae*/ 	.byte	0x07
	.zero		1


	//   ....[20]....
        /*54b0*/ 	.word	0x000008c0
        /*54b4*/ 	.word	0x000000ff
        /*54b8*/ 	.word	0x000a88a0
        /*54bc*/ 	.short	0x0100
        /*54be*/ 	.byte	0x07
	.zero		1


	//   ....[21]....
        /*54c0*/ 	.word	0x000008d0
        /*54c4*/ 	.word	0x000000ff
        /*54c8*/ 	.word	0x000a88a8
        /*54cc*/ 	.short	0x0100
        /*54ce*/ 	.byte	0x07
	.zero		1


	//   ....[22]....
        /*54d0*/ 	.word	0x000008e0
        /*54d4*/ 	.word	0x000000ff
        /*54d8*/ 	.word	0x000a88b0
        /*54dc*/ 	.short	0x0100
        /*54de*/ 	.byte	0x07
	.zero		1


	//   ....[23]....
        /*54e0*/ 	.word	0x000008f0
        /*54e4*/ 	.word	0x000000ff
        /*54e8*/ 	.word	0x000a88b8
        /*54ec*/ 	.short	0x0100
        /*54ee*/ 	.byte	0x07
	.zero		1


	//   ....[24]....
        /*54f0*/ 	.word	0x000009f0
        /*54f4*/ 	.word	0x000000ff
        /*54f8*/ 	.word	0x000a88d0
        /*54fc*/ 	.short	0x0100
        /*54fe*/ 	.byte	0x07
	.zero		1


	//   ....[25]....
        /*5500*/ 	.word	0x00000a00
        /*5504*/ 	.word	0x000000ff
        /*5508*/ 	.word	0x000a88f0
        /*550c*/ 	.short	0x0100
        /*550e*/ 	.byte	0x07
	.zero		1


	//   ....[26]....
        /*5510*/ 	.word	0x00000a10
        /*5514*/ 	.word	0x000000ff
        /*5518*/ 	.word	0x000a88d8
        /*551c*/ 	.short	0x0100
        /*551e*/ 	.byte	0x07
	.zero		1


	//   ....[27]....
        /*5520*/ 	.word	0x00000a20
        /*5524*/ 	.word	0x000000ff
        /*5528*/ 	.word	0x000a88f8
        /*552c*/ 	.short	0x0100
        /*552e*/ 	.byte	0x07
	.zero		1


	//   ....[28]....
        /*5530*/ 	.word	0x00000a30
        /*5534*/ 	.word	0x000000ff
        /*5538*/ 	.word	0x000a88e0
        /*553c*/ 	.short	0x0100
        /*553e*/ 	.byte	0x07
	.zero		1


	//   ....[29]....
        /*5540*/ 	.word	0x00000a40
        /*5544*/ 	.word	0x000000ff
        /*5548*/ 	.word	0x000a8900
        /*554c*/ 	.short	0x0100
        /*554e*/ 	.byte	0x07
	.zero		1


	//   ....[30]....
        /*5550*/ 	.word	0x00000a50
        /*5554*/ 	.word	0x000000ff
        /*5558*/ 	.word	0x000a88e8
        /*555c*/ 	.short	0x0100
        /*555e*/ 	.byte	0x07
	.zero		1


	//   ....[31]....
        /*5560*/ 	.word	0x00000a60
        /*5564*/ 	.word	0x000000ff
        /*5568*/ 	.word	0x000a8908
        /*556c*/ 	.short	0x0100
        /*556e*/ 	.byte	0x07
	.zero		1


	//   ....[32]....
        /*5570*/ 	.word	0x00000e50
        /*5574*/ 	.word	0x000000ff
        /*5578*/ 	.word	0x000a8840
        /*557c*/ 	.short	0x010a
        /*557e*/ 	.byte	0x09
	.zero		1


	//   ....[33]....
        /*5580*/ 	.word	0x00000e90
        /*5584*/ 	.word	0x000000ff
        /*5588*/ 	.word	0x000a8848
        /*558c*/ 	.short	0x010a
        /*558e*/ 	.byte	0x09
	.zero		1


	//   ....[34]....
        /*5590*/ 	.word	0x00002300
        /*5594*/ 	.word	0x000000ff
        /*5598*/ 	.word	0x000a8800
        /*559c*/ 	.short	0x010a
        /*559e*/ 	.byte	0x0e
	.zero		1


	//   ....[35]....
        /*55a0*/ 	.word	0x00002b60
        /*55a4*/ 	.word	0x000000ff
        /*55a8*/ 	.word	0x000a8800
        /*55ac*/ 	.short	0x010a
        /*55ae*/ 	.byte	0x10
	.zero		1


	//   ....[36]....
        /*55b0*/ 	.word	0x00003dc0
        /*55b4*/ 	.word	0x000000ff
        /*55b8*/ 	.word	0x00000000
        /*55bc*/ 	.short	0x010a
        /*55be*/ 	.byte	0x0f
	.zero		1


	//   ....[37]....
        /*55c0*/ 	.word	0x00005540
        /*55c4*/ 	.word	0x000000ff
        /*55c8*/ 	.word	0x00000000
        /*55cc*/ 	.short	0x0101
        /*55ce*/ 	.byte	0x10
	.zero		1


	//   ....[38]....
        /*55d0*/ 	.word	0x0000d4a0
        /*55d4*/ 	.word	0x000000ff
        /*55d8*/ 	.word	0x000a88a0
        /*55dc*/ 	.short	0x010a
        /*55de*/ 	.byte	0x0e
	.zero		1


	//   ....[39]....
        /*55e0*/ 	.word	0x0000d790
        /*55e4*/ 	.word	0x000000ff
        /*55e8*/ 	.word	0x000a88a0
        /*55ec*/ 	.short	0x0101
        /*55ee*/ 	.byte	0x0e
	.zero		1


	//   ....[40]....
        /*55f0*/ 	.word	0x0000e0b0
        /*55f4*/ 	.word	0x000000ff
        /*55f8*/ 	.word	0x000a8890
        /*55fc*/ 	.short	0x010a
        /*55fe*/ 	.byte	0x0e
	.zero		1


	//   ....[41]....
        /*5600*/ 	.word	0x0000e0f0
        /*5604*/ 	.word	0x000000ff
        /*5608*/ 	.word	0x000a8880
        /*560c*/ 	.short	0x0101
        /*560e*/ 	.byte	0x0e
	.zero		1


	//   ....[42]....
        /*5610*/ 	.word	0x0000e150
        /*5614*/ 	.word	0x000000ff
        /*5618*/ 	.word	0x00000000
        /*561c*/ 	.short	0x010a
        /*561e*/ 	.byte	0x0e
	.zero		1


	//   ....[43]....
        /*5620*/ 	.word	0x00013e40
        /*5624*/ 	.word	0x000000ff
        /*5628*/ 	.word	0x00000000
        /*562c*/ 	.short	0x0101
        /*562e*/ 	.byte	0x1e
	.zero		1


	//   ....[44]....
        /*5630*/ 	.word	0x00013ea0
        /*5634*/ 	.word	0x000000ff
        /*5638*/ 	.word	0x000a8890
        /*563c*/ 	.short	0x010a
        /*563e*/ 	.byte	0x12
	.zero		1


	//   ....[45]....
        /*5640*/ 	.word	0x000181c0
        /*5644*/ 	.word	0x000000ff
        /*5648*/ 	.word	0x000a8880
        /*564c*/ 	.short	0x0101
        /*564e*/ 	.byte	0x12
	.zero		1


	//   ....[46]....
        /*5650*/ 	.word	0x000182f0
        /*5654*/ 	.word	0x000000ff
        /*5658*/ 	.word	0x00000000
        /*565c*/ 	.short	0x0101
        /*565e*/ 	.byte	0x06
	.zero		1


	//   ....[47]....
        /*5660*/ 	.word	0x000183a0
        /*5664*/ 	.word	0x000000ff
        /*5668*/ 	.word	0x00000000
        /*566c*/ 	.short	0x0101
        /*566e*/ 	.byte	0x06
	.zero		1


	//   ....[48]....
        /*5670*/ 	.word	0x00018520
        /*5674*/ 	.word	0x000000ff
        /*5678*/ 	.word	0x00000000
        /*567c*/ 	.short	0x0101
        /*567e*/ 	.byte	0x07
	.zero		1


	//   ....[49]....
        /*5680*/ 	.word	0x00018590
        /*5684*/ 	.word	0x000000ff
        /*5688*/ 	.word	0x00000000
        /*568c*/ 	.short	0x0101
        /*568e*/ 	.byte	0x09
	.zero		1


	//   ....[50]....
        /*5690*/ 	.word	0x00018640
        /*5694*/ 	.word	0x000000ff
        /*5698*/ 	.word	0x000a8890
        /*569c*/ 	.short	0x010a
        /*569e*/ 	.byte	0x04
	.zero		1


	//   ....[51]....
        /*56a0*/ 	.word	0x00018700
        /*56a4*/ 	.word	0x000000ff
        /*56a8*/ 	.word	0x000a8890
        /*56ac*/ 	.short	0x010a
        /*56ae*/ 	.byte	0x06
	.zero		1


	//   ....[52]....
        /*56b0*/ 	.word	0x00018760
        /*56b4*/ 	.word	0x000000ff
        /*56b8*/ 	.word	0x000a88a0
        /*56bc*/ 	.short	0x010a
        /*56be*/ 	.byte	0x04
	.zero		1


	//   ....[53]....
        /*56c0*/ 	.word	0x0001bea0
        /*56c4*/ 	.word	0x000000ff
        /*56c8*/ 	.word	0x000a88a0
        /*56cc*/ 	.short	0x0101
        /*56ce*/ 	.byte	0x25
	.zero		1


	//   ....[54]....
        /*56d0*/ 	.word	0x0001c180
        /*56d4*/ 	.word	0x000000ff
        /*56d8*/ 	.word	0x000a8880
        /*56dc*/ 	.short	0x010a
        /*56de*/ 	.byte	0x08
	.zero		1


	//   ....[55]....
        /*56e0*/ 	.word	0x0001c270
        /*56e4*/ 	.word	0x000000ff
        /*56e8*/ 	.word	0x00000000
        /*56ec*/ 	.short	0x0101
        /*56ee*/ 	.byte	0x08
	.zero		1


	//   ....[56]....
        /*56f0*/ 	.word	0x0001f2b0
        /*56f4*/ 	.word	0x000000ff
        /*56f8*/ 	.word	0x00000000
        /*56fc*/ 	.short	0x0101
        /*56fe*/ 	.byte	0x0f
	.zero		1


	//   ....[57]....
        /*5700*/ 	.word	0x0001f4a0
        /*5704*/ 	.word	0x00000005
        /*5708*/ 	.word	0x000a8860
        /*570c*/ 	.short	0x010a
        /*570e*/ 	.byte	0x3f
	.zero		1


	//   ....[58]....
        /*5710*/ 	.word	0x0001f810
        /*5714*/ 	.word	0x00000007
        /*5718*/ 	.word	0x000a8820
        /*571c*/ 	.short	0x010a
        /*571e*/ 	.byte	0x3f
	.zero		1


	//   ....[59]....
        /*5720*/ 	.word	0x0001fd10
        /*5724*/ 	.word	0x00000006
        /*5728*/ 	.word	0x000a8860
        /*572c*/ 	.short	0x010a
        /*572e*/ 	.byte	0x3f
	.zero		1


	//   ....[60]....
        /*5730*/ 	.word	0x000200d0
        /*5734*/ 	.word	0x00000007
        /*5738*/ 	.word	0x000a8860
        /*573c*/ 	.short	0x010a
        /*573e*/ 	.byte	0x3f
	.zero		1


	//   ....[61]....
        /*5740*/ 	.word	0x000204e0
        /*5744*/ 	.word	0x00000007
        /*5748*/ 	.word	0x000a8820
        /*574c*/ 	.short	0x010a
        /*574e*/ 	.byte	0x3f
	.zero		1


	//   ....[62]....
        /*5750*/ 	.word	0x00020a20
        /*5754*/ 	.word	0x00000007
        /*5758*/ 	.word	0x000a8860
        /*575c*/ 	.short	0x010a
        /*575e*/ 	.byte	0x3f
	.zero		1


	//   ....[63]....
        /*5760*/ 	.word	0x00020f60
        /*5764*/ 	.word	0x00000008
        /*5768*/ 	.word	0x000a8820
        /*576c*/ 	.short	0x010a
        /*576e*/ 	.byte	0x3f
	.zero		1


	//   ....[64]....
        /*5770*/ 	.word	0x000214a0
        /*5774*/ 	.word	0x00000008
        /*5778*/ 	.word	0x000a8820
        /*577c*/ 	.short	0x010a
        /*577e*/ 	.byte	0x3f
	.zero		1


	//   ....[65]....
        /*5780*/ 	.word	0x000219d0
        /*5784*/ 	.word	0x00000003
        /*5788*/ 	.word	0x000a8840
        /*578c*/ 	.short	0x010a
        /*578e*/ 	.byte	0x3f
	.zero		1


	//   ....[66]....
        /*5790*/ 	.word	0x00021a30
        /*5794*/ 	.word	0x00000003
        /*5798*/ 	.word	0x000a8848
        /*579c*/ 	.short	0x010a
        /*579e*/ 	.byte	0x3f
	.zero		1


	//   ....[67]....
        /*57a0*/ 	.word	0x00021a90
        /*57a4*/ 	.word	0x00000002
        /*57a8*/ 	.word	0x000a8800
        /*57ac*/ 	.short	0x010a
        /*57ae*/ 	.byte	0x3f
	.zero		1


	//   ....[68]....
        /*57b0*/ 	.word	0x00021af0
        /*57b4*/ 	.word	0x00000002
        /*57b8*/ 	.word	0x000a8800
        /*57bc*/ 	.short	0x010a
        /*57be*/ 	.byte	0x3f
	.zero		1


	//   ....[69]....
        /*57c0*/ 	.word	0x00021b50
        /*57c4*/ 	.word	0x00000002
        /*57c8*/ 	.word	0x00000000
        /*57cc*/ 	.short	0x010a
        /*57ce*/ 	.byte	0x3f
	.zero		1


	//   ....[70]....
        /*57d0*/ 	.word	0x00021bb0
        /*57d4*/ 	.word	0x00000009
        /*57d8*/ 	.word	0x000a88a0
        /*57dc*/ 	.short	0x010a
        /*57de*/ 	.byte	0x3f
	.zero		1


	//   ....[71]....
        /*57e0*/ 	.word	0x00021c10
        /*57e4*/ 	.word	0x00000002
        /*57e8*/ 	.word	0x000a8890
        /*57ec*/ 	.short	0x010a
        /*57ee*/ 	.byte	0x3f
	.zero		1


	//   ....[72]....
        /*57f0*/ 	.word	0x00021c70
        /*57f4*/ 	.word	0x00000002
        /*57f8*/ 	.word	0x00000000
        /*57fc*/ 	.short	0x010a
        /*57fe*/ 	.byte	0x3f
	.zero		1


	//   ....[73]....
        /*5800*/ 	.word	0x00021cd0
        /*5804*/ 	.word	0x00000002
        /*5808*/ 	.word	0x000a8890
        /*580c*/ 	.short	0x010a
        /*580e*/ 	.byte	0x3f
	.zero		1


	//   ....[74]....
        /*5810*/ 	.word	0x00021d30
        /*5814*/ 	.word	0x00000003
        /*5818*/ 	.word	0x000a8890
        /*581c*/ 	.short	0x010a
        /*581e*/ 	.byte	0x3f
	.zero		1


	//   ....[75]....
        /*5820*/ 	.word	0x00021d90
        /*5824*/ 	.word	0x00000002
        /*5828*/ 	.word	0x000a8890
        /*582c*/ 	.short	0x010a
        /*582e*/ 	.byte	0x3f
	.zero		1


	//   ....[76]....
        /*5830*/ 	.word	0x00021df0
        /*5834*/ 	.word	0x00000002
        /*5838*/ 	.word	0x000a88a0
        /*583c*/ 	.short	0x010a
        /*583e*/ 	.byte	0x3f
	.zero		1


	//   ....[77]....
        /*5840*/ 	.word	0x00021e50
        /*5844*/ 	.word	0x00000003
        /*5848*/ 	.word	0x000a8880
        /*584c*/ 	.short	0x010a
        /*584e*/ 	.byte	0x3f
	.zero		1


	//   ....[78]....
        /*5850*/ 	.word	0x00021ea0
        /*5854*/ 	.word	0x00000005
        /*5858*/ 	.word	0x000a8860
        /*585c*/ 	.short	0x010a
        /*585e*/ 	.byte	0x3f
	.zero		1


	//   ....[79]....
        /*5860*/ 	.word	0x00021ef0
        /*5864*/ 	.word	0x00000007
        /*5868*/ 	.word	0x000a8820
        /*586c*/ 	.short	0x010a
        /*586e*/ 	.byte	0x3f
	.zero		1


	//   ....[80]....
        /*5870*/ 	.word	0x00021f40
        /*5874*/ 	.word	0x00000006
        /*5878*/ 	.word	0x000a8860
        /*587c*/ 	.short	0x010a
        /*587e*/ 	.byte	0x3f
	.zero		1


	//   ....[81]....
        /*5880*/ 	.word	0x00021f90
        /*5884*/ 	.word	0x00000007
        /*5888*/ 	.word	0x000a8860
        /*588c*/ 	.short	0x010a
        /*588e*/ 	.byte	0x3f
	.zero		1


	//   ....[82]....
        /*5890*/ 	.word	0x00021fe0
        /*5894*/ 	.word	0x00000007
        /*5898*/ 	.word	0x000a8820
        /*589c*/ 	.short	0x010a
        /*589e*/ 	.byte	0x3f
	.zero		1


	//   ....[83]....
        /*58a0*/ 	.word	0x00022030
        /*58a4*/ 	.word	0x00000007
        /*58a8*/ 	.word	0x000a8860
        /*58ac*/ 	.short	0x010a
        /*58ae*/ 	.byte	0x3f
	.zero		1


	//   ....[84]....
        /*58b0*/ 	.word	0x00022080
        /*58b4*/ 	.word	0x00000008
        /*58b8*/ 	.word	0x000a8820
        /*58bc*/ 	.short	0x010a
        /*58be*/ 	.byte	0x3f
	.zero		1


	//   ....[85]....
        /*58c0*/ 	.word	0x000220d0
        /*58c4*/ 	.word	0x00000008
        /*58c8*/ 	.word	0x000a8820
        /*58cc*/ 	.short	0x010a
        /*58ce*/ 	.byte	0x3f
	.zero		1


	//----- nvinfo : EIATTR_NUM_MBARRIERS
	.align		4
.L_38:
        /*58d0*/ 	.byte	0x03, 0x38
        /*58d2*/ 	.short	0x0020


	//----- nvinfo : EIATTR_EXIT_INSTR_OFFSETS
	.align		4
        /*58d4*/ 	.byte	0x04, 0x1c
        /*58d6*/ 	.short	(.L_40 - .L_39)


	//   ....[0]....
.L_39:
        /*58d8*/ 	.word	0x00000b00


	//   ....[1]....
        /*58dc*/ 	.word	0x0001beb0


	//   ....[2]....
        /*58e0*/ 	.word	0x0001bf10


	//   ....[3]....
        /*58e4*/ 	.word	0x0001f2c0


	//   ....[4]....
        /*58e8*/ 	.word	0x00020d60


	//   ....[5]....
        /*58ec*/ 	.word	0x000219b0


	//----- nvinfo : EIATTR_MAX_THREADS
	.align		4
.L_40:
        /*58f0*/ 	.byte	0x04, 0x05
        /*58f2*/ 	.short	(.L_42 - .L_41)
.L_41:
        /*58f4*/ 	.word	0x00000180
        /*58f8*/ 	.word	0x00000001
        /*58fc*/ 	.word	0x00000001


	//----- nvinfo : EIATTR_CRS_STACK_SIZE
	.align		4
.L_42:
        /*5900*/ 	.byte	0x04, 0x1e
        /*5902*/ 	.short	(.L_44 - .L_43)
.L_43:
        /*5904*/ 	.word	0x00000000


	//----- nvinfo : EIATTR_CBANK_PARAM_SIZE
	.align		4
.L_44:
        /*5908*/ 	.byte	0x03, 0x19
        /*590a*/ 	.short	0x0ef0


	//----- nvinfo : EIATTR_PARAM_CBANK
	.align		4
        /*590c*/ 	.byte	0x04, 0x0a
        /*590e*/ 	.short	(.L_46 - .L_45)
	.align		4
.L_45:
        /*5910*/ 	.word	index@(.nv.constant0._ZN7cutlass13device_kernelINS_4fmha6kernel28FmhaKernelTmaWarpSpecializedINS1_10collective33FmhaBwdMainloopTmaWarpSpecializedINS_6half_tEfN4cute5tupleIJNS7_1CILi128EEESA_NS9_ILi256EEEEEENS4_16FusionBwdAdapterINS4_12CausalFusionEEEJEEENS4_17FmhaBwdEpilogueKVIS6_fNS8_IJNS9_ILi64EEESB_SA_EEEEENS2_23TileSchedulerBwdAdapterINS2_23IndividualTileSchedulerEEEJEEEEEvNT_6ParamsE)
        /*5914*/ 	.short	0x0210
        /*5916*/ 	.short	0x0ef0


	//----- nvinfo : EIATTR_SW_WAR
	.align		4
.L_46:
        /*5918*/ 	.byte	0x04, 0x36
        /*591a*/ 	.short	(.L_48 - .L_47)
.L_47:
        /*591c*/ 	.word	0x00000008
.L_48:


//--------------------- .nv.callgraph             --------------------------
	.section	.nv.callgraph,"",@"SHT_CUDA_CALLGRAPH"
	.align	4
	.sectionentsize	8
	.align		4
        /*0000*/ 	.word	0x00000000
	.align		4
        /*0004*/ 	.word	0xffffffff
	.align		4
        /*0008*/ 	.word	index@(_ZN7cutlass13device_kernelINS_4fmha6kernel28FmhaKernelTmaWarpSpecializedINS1_10collective33FmhaBwdMainloopTmaWarpSpecializedINS_6half_tEfN4cute5tupleIJNS7_1CILi128EEESA_NS9_ILi256EEEEEENS4_16FusionBwdAdapterINS4_12CausalFusionEEEJEEENS4_17FmhaBwdEpilogueKVIS6_fNS8_IJNS9_ILi64EEESB_SA_EEEEENS2_23TileSchedulerBwdAdapterINS2_23IndividualTileSchedulerEEEJEEEEEvNT_6ParamsE)
	.align		4
        /*000c*/ 	.word	index@(__assertfail)
	.align		4
        /*0010*/ 	.word	0x00000000
	.align		4
        /*0014*/ 	.word	0xfffffffe
	.align		4
        /*0018*/ 	.word	0x00000000
	.align		4
        /*001c*/ 	.word	0xfffffffd
	.align		4
        /*0020*/ 	.word	0x00000000
	.align		4
        /*0024*/ 	.word	0xfffffffc


//--------------------- .nv.constant4             --------------------------
	.section	.nv.constant4,"a",@progbits
	.align	8
	.align		8
.nv.constant4:
        /*0000*/ 	.dword	__assertfail
	.align		8
        /*0008*/ 	.dword	__unnamed_1
	.align		8
        /*0010*/ 	.dword	__unnamed_2
	.align		8
        /*0018*/ 	.dword	_ZN39_INTERNAL_96e2f083_4_k_cu_1d6cc1a3_40724cuda3std3__45__cpo5beginE
	.align		8
        /*0020*/ 	.dword	_ZN39_INTERNAL_96e2f083_4_k_cu_1d6cc1a3_40724cuda3std3__45__cpo3endE
	.align		8
        /*0028*/ 	.dword	_ZN39_INTERNAL_96e2f083_4_k_cu_1d6cc1a3_40724cuda3std3__45__cpo6cbeginE
	.align		8
        /*0030*/ 	.dword	_ZN39_INTERNAL_96e2f083_4_k_cu_1d6cc1a3_40724cuda3std3__45__cpo4cendE
	.align		8
        /*0038*/ 	.dword	_ZN39_INTERNAL_96e2f083_4_k_cu_1d6cc1a3_40724cuda3std3__441_GLOBAL__N__96e2f083_4_k_cu_1d6cc1a3_40726ignoreE
	.align		8
        /*0040*/ 	.dword	_ZN39_INTERNAL_96e2f083_4_k_cu_1d6cc1a3_40724cuda3std3__419piecewise_constructE
	.align		8
        /*0048*/ 	.dword	_ZN39_INTERNAL_96e2f083_4_k_cu_1d6cc1a3_40724cuda3std3__48in_placeE
	.align		8
        /*0050*/ 	.dword	_ZN39_INTERNAL_96e2f083_4_k_cu_1d6cc1a3_40724cuda3std6ranges3__45__cpo4swapE
	.align		8
        /*0058*/ 	.dword	_ZN39_INTERNAL_96e2f083_4_k_cu_1d6cc1a3_40724cuda3std6ranges3__45__cpo9iter_moveE
	.align		8
        /*0060*/ 	.dword	_ZN39_INTERNAL_96e2f083_4_k_cu_1d6cc1a3_40724cute7productE
	.align		8
        /*0068*/ 	.dword	_ZN39_INTERNAL_96e2f083_4_k_cu_1d6cc1a3_40724cute1_E
	.align		8
        /*0070*/ 	.dword	$str$24
	.align		8
        /*0078*/ 	.dword	$str$25


//--------------------- .text._ZN7cutlass13device_kernelINS_4fmha6kernel28FmhaKernelTmaWarpSpecializedINS1_10collective33FmhaBwdMainloopTmaWarpSpecializedINS_6half_tEfN4cute5tupleIJNS7_1CILi128EEESA_NS9_ILi256EEEEEENS4_16FusionBwdAdapterINS4_12CausalFusionEEEJEEENS4_17FmhaBwdEpilogueKVIS6_fNS8_IJNS9_ILi64EEESB_SA_EEEEENS2_23TileSchedulerBwdAdapterINS2_23IndividualTileSchedulerEEEJEEEEEvNT_6ParamsE --------------------------
	.section	.text._ZN7cutlass13device_kernelINS_4fmha6kernel28FmhaKernelTmaWarpSpecializedINS1_10collective33FmhaBwdMainloopTmaWarpSpecializedINS_6half_tEfN4cute5tupleIJNS7_1CILi128EEESA_NS9_ILi256EEEEEENS4_16FusionBwdAdapterINS4_12CausalFusionEEEJEEENS4_17FmhaBwdEpilogueKVIS6_fNS8_IJNS9_ILi64EEESB_SA_EEEEENS2_23TileSchedulerBwdAdapterINS2_23IndividualTileSchedulerEEEJEEEEEvNT_6ParamsE,"ax",@progbits
	.align	128
.text._ZN7cutlass13device_kernelINS_4fmha6kernel28FmhaKernelTmaWarpSpecializedINS1_10collective33FmhaBwdMainloopTmaWarpSpecializedINS_6half_tEfN4cute5tupleIJNS7_1CILi128EEESA_NS9_ILi256EEEEEENS4_16FusionBwdAdapterINS4_12CausalFusionEEEJEEENS4_17FmhaBwdEpilogueKVIS6_fNS8_IJNS9_ILi64EEESB_SA_EEEEENS2_23TileSchedulerBwdAdapterINS2_23IndividualTileSchedulerEEEJEEEEEvNT_6ParamsE:
        .type           _ZN7cutlass13device_kernelINS_4fmha6kernel28FmhaKernelTmaWarpSpecializedINS1_10collective33FmhaBwdMainloopTmaWarpSpecializedINS_6half_tEfN4cute5tupleIJNS7_1CILi128EEESA_NS9_ILi256EEEEEENS4_16FusionBwdAdapterINS4_12CausalFusionEEEJEEENS4_17FmhaBwdEpilogueKVIS6_fNS8_IJNS9_ILi64EEESB_SA_EEEEENS2_23TileSchedulerBwdAdapterINS2_23IndividualTileSchedulerEEEJEEEEEvNT_6ParamsE,@function
        .size           _ZN7cutlass13device_kernelINS_4fmha6kernel28FmhaKernelTmaWarpSpecializedINS1_10collective33FmhaBwdMainloopTmaWarpSpecializedINS_6half_tEfN4cute5tupleIJNS7_1CILi128EEESA_NS9_ILi256EEEEEENS4_16FusionBwdAdapterINS4_12CausalFusionEEEJEEENS4_17FmhaBwdEpilogueKVIS6_fNS8_IJNS9_ILi64EEESB_SA_EEEEENS2_23TileSchedulerBwdAdapterINS2_23IndividualTileSchedulerEEEJEEEEEvNT_6ParamsE,(.L_x_183 - _ZN7cutlass13device_kernelINS_4fmha6kernel28FmhaKernelTmaWarpSpecializedINS1_10collective33FmhaBwdMainloopTmaWarpSpecializedINS_6half_tEfN4cute5tupleIJNS7_1CILi128EEESA_NS9_ILi256EEEEEENS4_16FusionBwdAdapterINS4_12CausalFusionEEEJEEENS4_17FmhaBwdEpilogueKVIS6_fNS8_IJNS9_ILi64EEESB_SA_EEEEENS2_23TileSchedulerBwdAdapterINS2_23IndividualTileSchedulerEEEJEEEEEvNT_6ParamsE)
        .other          _ZN7cutlass13device_kernelINS_4fmha6kernel28FmhaKernelTmaWarpSpecializedINS1_10collective33FmhaBwdMainloopTmaWarpSpecializedINS_6half_tEfN4cute5tupleIJNS7_1CILi128EEESA_NS9_ILi256EEEEEENS4_16FusionBwdAdapterINS4_12CausalFusionEEEJEEENS4_17FmhaBwdEpilogueKVIS6_fNS8_IJNS9_ILi64EEESB_SA_EEEEENS2_23TileSchedulerBwdAdapterINS2_23IndividualTileSchedulerEEEJEEEEEvNT_6ParamsE,@"STO_CUDA_ENTRY STV_DEFAULT"
_ZN7cutlass13device_kernelINS_4fmha6kernel28FmhaKernelTmaWarpSpecializedINS1_10collective33FmhaBwdMainloopTmaWarpSpecializedINS_6half_tEfN4cute5tupleIJNS7_1CILi128EEESA_NS9_ILi256EEEEEENS4_16FusionBwdAdapterINS4_12CausalFusionEEEJEEENS4_17FmhaBwdEpilogueKVIS6_fNS8_IJNS9_ILi64EEESB_SA_EEEEENS2_23TileSchedulerBwdAdapterINS2_23IndividualTileSchedulerEEEJEEEEEvNT_6ParamsE:
[----:B------:R-:W1:Y:S02]  /*0000*/  LDC R1, c[0x0][0x28] ;  /* 0x00000a00ff017b82 */ /* 0x000e640000000800 */
[----:B-1----:R-:W-:Y:S01]  /*0010*/  VIADD R1, R1, 0xffffef70 ;  /* 0xffffef7001017836 */ /* 0x002fe20000000000 */
[----:B------:R-:W1:Y:S01]  /*0020*/  S2R R0, SR_TID.X ;  /* 0x0000000000007919 */ /* 0x000e620000002100 */
[----:B------:R-:W-:Y:S01]  /*0030*/  ELECT P1, URZ, PT ;  /* 0x00000000003f782f */ /* 0x000fe20003820000 */
[----:B------:R-:W-:Y:S01]  /*0040*/  BSSY B0, `(.L_x_0) ;  /* 0x0000020000007945 */ /* 0x000fe20003800000 */
[----:B-1----:R-:W-:-:S05]  /*0050*/  SHF.R.U32.HI R2, RZ, 0x5, R0 ;  /* 0x00000005ff027819 */ /* 0x002fca0000011600 */
[----:B------:R-:W1:Y:S02]  /*0060*/  SHFL.IDX PT, R3, R2, RZ, 0x1f ;  /* 0x00001fff02037589 */ /* 0x000e6400000e0000 */
[----:B-1----:R-:W-:Y:S02]  /*0070*/  R2UR UR6, R3 ;  /* 0x00000000030672ca */ /* 0x002fe400000e0000 */
[----:B------:R-:W-:-:S06]  /*0080*/  SHF.R.U32.HI R3, RZ, 0x7, R0 ;  /* 0x00000007ff037819 */ /* 0x000fcc0000011600 */
[----:B------:R-:W1:Y:S05]  /*0090*/  SHFL.IDX PT, R3, R3, RZ, 0x1f ;  /* 0x00001fff03037589 */ /* 0x000e6a00000e0000 */
[----:B------:R-:W-:Y:S02]  /*00a0*/  USHF.R.S32.HI UR4, URZ, 0x1f, UR6 ;  /* 0x0000001f3f047899 */ /* 0x000fe40008011406 */
[----:B------:R-:W-:Y:S02]  /*00b0*/  ISETP.NE.OR P0, PT, RZ, UR6, !P1 ;  /* 0x00000006ff007c0c */ /* 0x000fe4000cf05670 */
[----:B------:R-:W-:-:S04]  /*00c0*/  ULEA.HI UR4, UR4, UR6, URZ, 0x2 ;  /* 0x0000000604047291 */ /* 0x000fc8000f8f103f */
[----:B------:R-:W-:-:S04]  /*00d0*/  ULOP3.LUT UR4, UR4, 0xfffffffc, URZ, 0xc0, !UPT ;  /* 0xfffffffc04047892 */ /* 0x000fc8000f8ec03f */
[----:B------:R-:W-:-:S03]  /*00e0*/  UIADD3 UR6, UR6, -UR4, URZ ;  /* 0x8000000406067290 */ /* 0x000fc6000fffe03f */
[----:B------:R-:W-:Y:S09]  /*00f0*/  @P0 BRA `(.L_x_1) ;  /* 0x0000000000500947 */ /* 0x000ff20003800000 */
[----:B------:R-:W-:Y:S02]  /*0100*/  ULDC.64 UR4, c[0x0][0x198] ;  /* 0x0000660000047ab9 */ /* 0x000fe40000000a00 */
[----:B------:R-:W-:Y:S02]  /*0110*/  UIADD3 UR8, UP0, UR4, 0xf0, URZ ;  /* 0x000000f004087890 */ /* 0x000fe4000ff1e03f */
[----:B------:R-:W-:Y:S02]  /*0120*/  UIADD3 UR10, UP1, UR4, 0x1f0, URZ ;  /* 0x000001f0040a7890 */ /* 0x000fe4000ff3e03f */
[----:B------:R-:W-:Y:S02]  /*0130*/  UIADD3 UR12, UP2, UR4, 0x2f0, URZ ;  /* 0x000002f0040c7890 */ /* 0x000fe4000ff5e03f */
[----:B------:R-:W-:Y:S02]  /*0140*/  UIADD3 UR14, UP3, UR4, 0x3f0, URZ ;  /* 0x000003f0040e7890 */ /* 0x000fe4000ff7e03f */
[----:B------:R-:W-:-:S02]  /*0150*/  UIADD3 UR16, UP4, UR4, 0x5f0, URZ ;  /* 0x000005f004107890 */ /* 0x000fc4000ff9e03f */
[----:B------:R-:W-:Y:S02]  /*0160*/  UIADD3.X UR9, URZ, UR5, URZ, UP0, !UPT ;  /* 0x000000053f097290 */ /* 0x000fe400087fe43f */
[----:B------:R-:W-:Y:S02]  /*0170*/  UIADD3 UR4, UP5, UR4, 0x4f0, URZ ;  /* 0x000004f004047890 */ /* 0x000fe4000ffbe03f */
[----:B------:R-:W-:Y:S02]  /*0180*/  UIADD3.X UR11, URZ, UR5, URZ, UP1, !UPT ;  /* 0x000000053f0b7290 */ /* 0x000fe40008ffe43f */
[----:B------:R-:W-:Y:S02]  /*0190*/  UIADD3.X UR13, URZ, UR5, URZ, UP2, !UPT ;  /* 0x000000053f0d7290 */ /* 0x000fe400097fe43f */
[----:B------:R-:W-:Y:S01]  /*01a0*/  UIADD3.X UR15, URZ, UR5, URZ, UP3, !UPT ;  /* 0x000000053f0f7290 */ /* 0x000fe20009ffe43f */
[----:B------:R2:W-:Y:S01]  /*01b0*/  UTMACCTL.PF [UR8] ;  /* 0x00000000080079b9 */ /* 0x0005e20008040000 */
[----:B------:R-:W-:-:S03]  /*01c0*/  UIADD3.X UR17, URZ, UR5, URZ, UP4, !UPT ;  /* 0x000000053f117290 */ /* 0x000fc6000a7fe43f */
[----:B------:R2:W-:Y:S01]  /*01d0*/  UTMACCTL.PF [UR10] ;  /* 0x000000000a0079b9 */ /* 0x0005e20008040000 */
[----:B------:R-:W-:Y:S01]  /*01e0*/  UIADD3.X UR5, URZ, UR5, URZ, UP5, !UPT ;  /* 0x000000053f057290 */ /* 0x000fe2000affe43f */
[----:B------:R2:W-:Y:S02]  /*01f0*/  UTMACCTL.PF [UR12] ;  /* 0x000000000c0079b9 */ /* 0x0005e40008040000 */
[----:B------:R2:W-:Y:S02]  /*0200*/  UTMACCTL.PF [UR14] ;  /* 0x000000000e0079b9 */ /* 0x0005e40008040000 */
[----:B------:R2:W-:Y:S04]  /*0210*/  UTMACCTL.PF [UR16] ;  /* 0x00000000100079b9 */ /* 0x0005e80008040000 */
[----:B------:R2:W-:Y:S02]  /*0220*/  UTMACCTL.PF [UR4] ;  /* 0x00000000040079b9 */ /* 0x0005e40008040000 */
[----:B--2---:R-:W-:Y:S01]  /*0230*/  NOP ;  /* 0x0000000000007918 */ /* 0x004fe20000000000 */
.L_x_1:
[----:B------:R-:W-:Y:S05]  /*0240*/  BSYNC B0 ;  /* 0x0000000000007941 */ /* 0x000fea0003800000 */
.L_x_0:
[----:B------:R-:W2:Y:S01]  /*0250*/  SHFL.IDX PT, R4, R2, RZ, 0x1f ;  /* 0x00001fff02047589 */ /* 0x000ea200000e0000 */
[----:B-1----:R-:W-:Y:S01]  /*0260*/  R2UR UR12, R3 ;  /* 0x00000000030c72ca */ /* 0x002fe200000e0000 */
[----:B------:R-:W-:-:S12]  /*0270*/  UISETP.NE.AND UP0, UPT, UR6, 0x1, UPT ;  /* 0x000000010600788c */ /* 0x000fd8000bf05270 */
[----:B------:R-:W-:Y:S02]  /*0280*/  UIADD3 UR38, UR12, -0x1, URZ ;  /* 0xffffffff0c267890 */ /* 0x000fe4000fffe03f */
[----:B------:R-:W-:Y:S02]  /*0290*/  ULOP3.LUT UP2, URZ, UR12, UR6, URZ, 0xfc, !UPT ;  /* 0x000000060c3f7292 */ /* 0x000fe4000f84fc3f */
[----:B------:R-:W-:Y:S02]  /*02a0*/  UISETP.EQ.AND UP1, UPT, UR12, URZ, !UP0 ;  /* 0x0000003f0c00728c */ /* 0x000fe4000c722270 */
[----:B------:R-:W-:Y:S02]  /*02b0*/  UISETP.GE.U32.AND UP3, UPT, UR38, 0x4, UPT ;  /* 0x000000042600788c */ /* 0x000fe4000bf66070 */
[----:B------:R-:W-:Y:S01]  /*02c0*/  USEL UR4, URZ, 0x2, UP2 ;  /* 0x000000023f047887 */ /* 0x000fe20009000000 */
[----:B--2---:R-:W-:Y:S01]  /*02d0*/  ISETP.NE.AND P0, PT, R4, RZ, PT ;  /* 0x000000ff0400720c */ /* 0x004fe20003f05270 */
[----:B------:R-:W-:-:S02]  /*02e0*/  USEL UR5, URZ, 0x1, !UP1 ;  /* 0x000000013f057887 */ /* 0x000fc4000c800000 */
[----:B------:R-:W-:Y:S02]  /*02f0*/  USEL UR4, UR4, 0x1, UP3 ;  /* 0x0000000104047887 */ /* 0x000fe40009800000 */
[----:B------:R-:W-:-:S08]  /*0300*/  USEL UR5, UR5, 0x2, UP3 ;  /* 0x0000000205057887 */ /* 0x000fd00009800000 */
[----:B------:R-:W-:Y:S05]  /*0310*/  @P0 BRA `(.L_x_2) ;  /* 0x0000000000580947 */ /* 0x000fea0003800000 */
[----:B------:R-:W1:Y:S01]  /*0320*/  S2UR UR8, SR_CgaCtaId ;  /* 0x00000000000879c3 */ /* 0x000e620000008800 */
[----:B------:R-:W-:Y:S01]  /*0330*/  UMOV UR7, 0x400 ;  /* 0x0000040000077882 */ /* 0x000fe20000000000 */
[----:B------:R-:W-:Y:S01]  /*0340*/  UMOV UR9, 0x1 ;  /* 0x0000000100097882 */ /* 0x000fe20000000000 */
[----:B------:R-:W-:Y:S01]  /*0350*/  UMOV UR10, 0x80 ;  /* 0x00000080000a7882 */ /* 0x000fe20000000000 */
[----:B------:R-:W-:Y:S01]  /*0360*/  ELECT P0, URZ, PT ;  /* 0x00000000003f782f */ /* 0x000fe20003800000 */
[----:B------:R-:W-:-:S04]  /*0370*/  UIADD3 UR10, -UR10, 0x100000, URZ ;  /* 0x001000000a0a7890 */ /* 0x000fc8000fffe13f */
[----:B------:R-:W-:Y:S02]  /*0380*/  USHF.L.U32 UR11, UR10, 0xb, URZ ;  /* 0x0000000b0a0b7899 */ /* 0x000fe4000800063f */
[----:B------:R-:W-:Y:S02]  /*0390*/  USHF.L.U32 UR10, UR10, 0x1, URZ ;  /* 0x000000010a0a7899 */ /* 0x000fe4000800063f */
[----:B-1----:R-:W-:Y:S02]  /*03a0*/  ULEA UR7, UR8, UR7, 0x18 ;  /* 0x0000000708077291 */ /* 0x002fe4000f8ec03f */
[----:B------:R-:W-:-:S04]  /*03b0*/  UIADD3 UR8, -UR9, 0x100000, URZ ;  /* 0x0010000009087890 */ /* 0x000fc8000fffe13f */
[----:B------:R-:W-:Y:S02]  /*03c0*/  USHF.L.U32 UR9, UR8, 0xb, URZ ;  /* 0x0000000b08097899 */ /* 0x000fe4000800063f */
[----:B------:R-:W-:Y:S01]  /*03d0*/  USHF.L.U32 UR8, UR8, 0x1, URZ ;  /* 0x0000000108087899 */ /* 0x000fe2000800063f */
[----:B------:R-:W1:Y:S11]  /*03e0*/  FENCE.VIEW.ASYNC.S ;  /* 0x00000000000073c6 */ /* 0x000e760000000000 */
[----:B-1----:R1:W2:Y:S01]  /*03f0*/  SYNCS.EXCH.64 URZ, [UR7+0xa8840], UR8 ;  /* 0x0a884008073f75b2 */ /* 0x0022a20008000100 */
[----:B------:R1:W3:Y:S01]  /*0400*/  SYNCS.EXCH.64 URZ, [UR7+0xa8860], UR10 ;  /* 0x0a88600a073f75b2 */ /* 0x0002e20008000100 */
[----:B------:R1:W4:Y:S01]  /*0410*/  SYNCS.EXCH.64 URZ, [UR7+0xa8848], UR8 ;  /* 0x0a884808073f75b2 */ /* 0x0003220008000100 */
[----:B------:R1:W1:Y:S01]  /*0420*/  SYNCS.EXCH.64 URZ, [UR7+0xa8868], UR10 ;  /* 0x0a88680a073f75b2 */ /* 0x0002620008000100 */
[----:B------:R1:W1:Y:S01]  /*0430*/  SYNCS.EXCH.64 URZ, [UR7+0xa8850], UR8 ;  /* 0x0a885008073f75b2 */ /* 0x0002620008000100 */
[----:B------:R1:W1:Y:S01]  /*0440*/  SYNCS.EXCH.64 URZ, [UR7+0xa8870], UR10 ;  /* 0x0a88700a073f75b2 */ /* 0x0002620008000100 */
[----:B------:R1:W1:Y:S01]  /*0450*/  SYNCS.EXCH.64 URZ, [UR7+0xa8858], UR8 ;  /* 0x0a885808073f75b2 */ /* 0x0002620008000100 */
[----:B------:R1:W1:Y:S01]  /*0460*/  SYNCS.EXCH.64 URZ, [UR7+0xa8878], UR10 ;  /* 0x0a88780a073f75b2 */ /* 0x0002620008000100 */
[----:B------:R-:W-:Y:S01]  /*0470*/  NOP ;  /* 0x0000000000007918 */ /* 0x000fe20000000000 */
.L_x_2:
[----:B------:R-:W5:Y:S01]  /*0480*/  SHFL.IDX PT, R3, R2, RZ, 0x1f ;  /* 0x00001fff02037589 */ /* 0x000f6200000e0000 */
[----:B------:R-:W-:Y:S01]  /*0490*/  NOP ;  /* 0x0000000000007918 */ /* 0x000fe20000000000 */
[----:B-----5:R-:W-:-:S13]  /*04a0*/  ISETP.NE.AND P0, PT, R3, RZ, PT ;  /* 0x000000ff0300720c */ /* 0x020fda0003f05270 */
[----:B------:R-:W-:Y:S05]  /*04b0*/  @P0 BRA `(.L_x_3) ;  /* 0x0000000000580947 */ /* 0x000fea0003800000 */
[----:B-1----:R-:W1:Y:S01]  /*04c0*/  S2UR UR8, SR_CgaCtaId ;  /* 0x00000000000879c3 */ /* 0x002e620000008800 */
[----:B------:R-:W-:Y:S01]  /*04d0*/  UMOV UR7, 0x400 ;  /* 0x0000040000077882 */ /* 0x000fe20000000000 */
[----:B------:R-:W-:Y:S01]  /*04e0*/  UMOV UR10, 0x1 ;  /* 0x00000001000a7882 */ /* 0x000fe20000000000 */
[----:B------:R-:W-:Y:S01]  /*04f0*/  UMOV UR9, 0x100 ;  /* 0x0000010000097882 */ /* 0x000fe20000000000 */
[----:B------:R-:W-:-:S04]  /*0500*/  UIADD3 UR10, -UR10, 0x100000, URZ ;  /* 0x001000000a0a7890 */ /* 0x000fc8000fffe13f */
[----:B------:R-:W-:Y:S02]  /*0510*/  USHF.L.U32 UR11, UR10, 0xb, URZ ;  /* 0x0000000b0a0b7899 */ /* 0x000fe4000800063f */
[----:B------:R-:W-:Y:S01]  /*0520*/  USHF.L.U32 UR10, UR10, 0x1, URZ ;  /* 0x000000010a0a7899 */ /* 0x000fe2000800063f */
[----:B------:R-:W-:Y:S01]  /*0530*/  ELECT P0, URZ, PT ;  /* 0x00000000003f782f */ /* 0x000fe20003800000 */
[----:B-1----:R-:W-:Y:S02]  /*0540*/  ULEA UR7, UR8, UR7, 0x18 ;  /* 0x0000000708077291 */ /* 0x002fe4000f8ec03f */
[----:B------:R-:W-:-:S04]  /*0550*/  UIADD3 UR8, -UR9, 0x100000, URZ ;  /* 0x0010000009087890 */ /* 0x000fc8000fffe13f */
[----:B------:R-:W-:Y:S02]  /*0560*/  USHF.L.U32 UR9, UR8, 0xb, URZ ;  /* 0x0000000b08097899 */ /* 0x000fe4000800063f */
[----:B------:R-:W-:Y:S01]  /*0570*/  USHF.L.U32 UR8, UR8, 0x1, URZ ;  /* 0x0000000108087899 */ /* 0x000fe2000800063f */
[----:B------:R-:W1:Y:S03]  /*0580*/  FENCE.VIEW.ASYNC.S ;  /* 0x00000000000073c6 */ /* 0x000e660000000000 */
[----:B-1----:R1:W1:Y:S08]  /*0590*/  SYNCS.EXCH.64 URZ, [UR7+0xa8800], UR10 ;  /* 0x0a88000a073f75b2 */ /* 0x0022700008000100 */
[----:B------:R1:W1:Y:S01]  /*05a0*/  SYNCS.EXCH.64 URZ, [UR7+0xa8820], UR8 ;  /* 0x0a882008073f75b2 */ /* 0x0002620008000100 */
[----:B------:R1:W1:Y:S01]  /*05b0*/  SYNCS.EXCH.64 URZ, [UR7+0xa8808], UR10 ;  /* 0x0a88080a073f75b2 */ /* 0x0002620008000100 */
[----:B------:R1:W1:Y:S01]  /*05c0*/  SYNCS.EXCH.64 URZ, [UR7+0xa8828], UR8 ;  /* 0x0a882808073f75b2 */ /* 0x0002620008000100 */
[----:B------:R1:W1:Y:S01]  /*05d0*/  SYNCS.EXCH.64 URZ, [UR7+0xa8810], UR10 ;  /* 0x0a88100a073f75b2 */ /* 0x0002620008000100 */
[----:B------:R1:W1:Y:S01]  /*05e0*/  SYNCS.EXCH.64 URZ, [UR7+0xa8830], UR8 ;  /* 0x0a883008073f75b2 */ /* 0x0002620008000100 */
[----:B------:R1:W1:Y:S01]  /*05f0*/  SYNCS.EXCH.64 URZ, [UR7+0xa8818], UR10 ;  /* 0x0a88180a073f75b2 */ /* 0x0002620008000100 */
[----:B------:R1:W1:Y:S01]  /*0600*/  SYNCS.EXCH.64 URZ, [UR7+0xa8838], UR8 ;  /* 0x0a883808073f75b2 */ /* 0x0002620008000100 */
[----:B------:R-:W-:Y:S01]  /*0610*/  NOP ;  /* 0x0000000000007918 */ /* 0x000fe20000000000 */
.L_x_3:
        /* <DEDUP_REMOVED lines=21> */
[----:B------:R-:W-:Y:S01]  /*0770*/  NOP ;  /* 0x0000000000007918 */ /* 0x000fe20000000000 */
.L_x_4:
[----:B------:R-:W5:Y:S01]  /*0780*/  SHFL.IDX PT, R3, R2, RZ, 0x1f ;  /* 0x00001fff02037589 */ /* 0x000f6200000e0000 */
[----:B------:R-:W-:Y:S01]  /*0790*/  ELECT P0, URZ, PT ;  /* 0x00000000003f782f */ /* 0x000fe20003800000 */
[----:B------:R-:W-:Y:S01]  /*07a0*/  NOP ;  /* 0x0000000000007918 */ /* 0x000fe20000000000 */
[----:B-1----:R-:W-:Y:S02]  /*07b0*/  UMOV UR8, 0x80 ;  /* 0x0000008000087882 */ /* 0x002fe40000000000 */
[C---:B-----5:R-:W-:Y:S02]  /*07c0*/  ISETP.NE.OR P0, PT, R3.reuse, RZ, !P0 ;  /* 0x000000ff0300720c */ /* 0x060fe40004705670 */
[----:B------:R-:W-:-:S11]  /*07d0*/  ISETP.NE.AND P2, PT, R3, RZ, PT ;  /* 0x000000ff0300720c */ /* 0x000fd60003f45270 */
[----:B------:R-:W-:Y:S01]  /*07e0*/  VOTEU.ALL UP1, P0 ;  /* 0x00000000003f7886 */ /* 0x000fe20000020000 */
[----:B------:R-:W-:Y:S01]  /*07f0*/  VOTEU.ALL UP2, P0 ;  /* 0x00000000003f7886 */ /* 0x000fe20000040000 */
[----:B------:R-:W-:Y:S01]  /*0800*/  VOTEU.ALL UP3, P0 ;  /* 0x00000000003f7886 */ /* 0x000fe20000060000 */
[----:B------:R-:W-:Y:S01]  /*0810*/  VOTEU.ALL UP4, P0 ;  /* 0x00000000003f7886 */ /* 0x000fe20000080000 */
[----:B------:R-:W-:Y:S01]  /*0820*/  VOTEU.ALL UP5, P0 ;  /* 0x00000000003f7886 */ /* 0x000fe200000a0000 */
[----:B------:R-:W1:Y:S01]  /*0830*/  @!UP1 S2UR UR10, SR_CgaCtaId ;  /* 0x00000000000a99c3 */ /* 0x000e620000008800 */
[----:B------:R-:W-:Y:S01]  /*0840*/  @!UP1 UMOV UR7, 0x400 ;  /* 0x0000040000079882 */ /* 0x000fe20000000000 */
[----:B------:R-:W-:-:S04]  /*0850*/  @!UP1 UIADD3 UR8, -UR8, 0x100000, URZ ;  /* 0x0010000008089890 */ /* 0x000fc8000fffe13f */
[----:B------:R-:W-:Y:S02]  /*0860*/  @!UP1 USHF.L.U32 UR9, UR8, 0xb, URZ ;  /* 0x0000000b08099899 */ /* 0x000fe4000800063f */
[----:B------:R-:W-:Y:S02]  /*0870*/  @!UP1 USHF.L.U32 UR8, UR8, 0x1, URZ ;  /* 0x0000000108089899 */ /* 0x000fe4000800063f */
[----:B-1----:R-:W-:Y:S02]  /*0880*/  @!UP1 ULEA UR7, UR10, UR7, 0x18 ;  /* 0x000000070a079291 */ /* 0x002fe4000f8ec03f */
[----:B------:R-:W-:-:S04]  /*0890*/  UISETP.NE.AND UP1, UPT, UR38, URZ, UPT ;  /* 0x0000003f2600728c */ /* 0x000fc8000bf25270 */
[----:B------:R-:W-:Y:S01]  /*08a0*/  USEL UR21, URZ, 0x1, UP1 ;  /* 0x000000013f157887 */ /* 0x000fe20008800000 */
[----:B------:R-:W1:Y:S05]  /*08b0*/  FENCE.VIEW.ASYNC.S ;  /* 0x00000000000073c6 */ /* 0x000e6a0000000000 */
[----:B-1----:R1:W1:Y:S01]  /*08c0*/  @!UP2 SYNCS.EXCH.64 URZ, [UR7+0xa88a0], UR8 ;  /* 0x0a88a008073fa5b2 */ /* 0x0022620008000100 */
[----:B------:R1:W1:Y:S01]  /*08d0*/  @!UP3 SYNCS.EXCH.64 URZ, [UR7+0xa88a8], UR8 ;  /* 0x0a88a808073fb5b2 */ /* 0x0002620008000100 */
[----:B------:R1:W1:Y:S01]  /*08e0*/  @!UP4 SYNCS.EXCH.64 URZ, [UR7+0xa88b0], UR8 ;  /* 0x0a88b008073fc5b2 */ /* 0x0002620008000100 */
[----:B------:R1:W1:Y:S01]  /*08f0*/  @!UP5 SYNCS.EXCH.64 URZ, [UR7+0xa88b8], UR8 ;  /* 0x0a88b808073fd5b2 */ /* 0x0002620008000100 */
[----:B------:R-:W-:Y:S01]  /*0900*/  NOP ;  /* 0x0000000000007918 */ /* 0x000fe20000000000 */
[----:B------:R-:W-:Y:S05]  /*0910*/  @P2 BRA `(.L_x_5) ;  /* 0x0000000000582947 */ /* 0x000fea0003800000 */
[----:B-1----:R-:W1:Y:S01]  /*0920*/  S2UR UR8, SR_CgaCtaId ;  /* 0x00000000000879c3 */ /* 0x002e620000008800 */
        /* <DEDUP_REMOVED lines=12> */
[----:B-1----:R1:W1:Y:S01]  /*09f0*/  SYNCS.EXCH.64 URZ, [UR7+0xa88d0], UR8 ;  /* 0x0a88d008073f75b2 */ /* 0x0022620008000100 */
        /* <DEDUP_REMOVED lines=8> */
.L_x_5:
[----:B------:R-:W-:Y:S01]  /*0a80*/  ISETP.NE.AND P0, PT, RZ, UR12, PT ;  /* 0x0000000cff007c0c */ /* 0x000fe2000bf05270 */
[----:B------:R-:W-:Y:S01]  /*0a90*/  IMAD.U32 R2, RZ, RZ, UR6 ;  /* 0x00000006ff027e24 */ /* 0x000fe2000f8e00ff */
[----:B------:R-:W-:Y:S01]  /*0aa0*/  NOP ;  /* 0x0000000000007918 */ /* 0x000fe20000000000 */
[----:B-1234-:R-:W-:Y:S03]  /*0ab0*/  BAR.SYNC.DEFER_BLOCKING 0x0 ;  /* 0x0000000000007b1d */ /* 0x01efe60000010000 */
[----:B------:R-:W-:-:S07]  /*0ac0*/  ISETP.EQ.AND P2, PT, R2, 0x1, P1 ;  /* 0x000000010200780c */ /* 0x000fce0000f42270 */
[----:B------:R-:W-:Y:S06]  /*0ad0*/  @!P0 BRA `(.L_x_6) ;  /* 0x000001b000f88947 */ /* 0x000fec0003800000 */
[----:B------:R-:W-:-:S06]  /*0ae0*/  UISETP.GT.U32.AND UP0, UPT, UR38, 0x3, UPT ;  /* 0x000000032600788c */ /* 0x000fcc000bf04070 */
[----:B------:R-:W-:-:S13]  /*0af0*/  PLOP3.LUT P0, PT, PT, PT, UP0, 0x80, 0x0 ;  /* 0x000000000000781c */ /* 0x000fda0003f0f008 */
[----:B------:R-:W-:Y:S05]  /*0b00*/  @P0 EXIT ;  /* 0x000000000000094d */ /* 0x000fea0003800000 */
.L_x_7:
[----:B------:R-:W-:-:S08]  /*0b10*/  NOP ;  /* 0x0000000000007918 */ /* 0x000fd00000000000 */
[----:B------:R-:W1:Y:S02]  /*0b20*/  USETMAXREG.TRY_ALLOC.CTAPOOL UP0, 0xf0 ;  /* 0x000000f0000079c8 */ /* 0x000e640008000600 */
[----:B-1----:R-:W-:-:S13]  /*0b30*/  PLOP3.LUT P0, PT, PT, PT, UP0, 0x80, 0x0 ;  /* 0x000000000000781c */ /* 0x002fda0003f0f008 */
[----:B------:R-:W-:Y:S05]  /*0b40*/  @!P0 BRA `(.L_x_7) ;  /* 0xfffffffc00f08947 */ /* 0x000fea000383ffff */
[----:B------:R-:W-:Y:S01]  /*0b50*/  UISETP.NE.AND UP0, UPT, UR12, 0x1, UPT ;  /* 0x000000010c00788c */ /* 0x000fe2000bf05270 */
[----:B------:R-:W1:Y:S01]  /*0b60*/  S2UR UR10, SR_CTAID.X ;  /* 0x00000000000a79c3 */ /* 0x000e620000002500 */
[----:B------:R-:W-:Y:S01]  /*0b70*/  UMOV UR6, URZ ;  /* 0x0000003f00067c82 */ /* 0x000fe20008000000 */
[----:B------:R-:W-:-:S03]  /*0b80*/  UMOV UR20, URZ ;  /* 0x0000003f00147c82 */ /* 0x000fc60008000000 */
[----:B------:R-:W-:-:S13]  /*0b90*/  PLOP3.LUT P0, PT, PT, PT, UP0, 0x80, 0x0 ;  /* 0x000000000000781c */ /* 0x000fda0003f0f008 */
[----:B------:R-:W-:Y:S05]  /*0ba0*/  @!P0 BRA `(.L_x_8) ;  /* 0x0000000000388947 */ /* 0x000fea0003800000 */
[----:B------:R-:W-:Y:S01]  /*0bb0*/  UISETP.NE.AND UP0, UPT, UR12, 0x2, UPT ;  /* 0x000000020c00788c */ /* 0x000fe2000bf05270 */
[----:B------:R-:W-:-:S05]  /*0bc0*/  UMOV UR20, 0x2 ;  /* 0x0000000200147882 */ /* 0x000fca0000000000 */
[----:B------:R-:W-:-:S13]  /*0bd0*/  PLOP3.LUT P1, PT, PT, PT, UP0, 0x80, 0x0 ;  /* 0x000000000000781c */ /* 0x000fda0003f2f008 */
[----:B------:R-:W-:Y:S05]  /*0be0*/  @!P1 BRA `(.L_x_8) ;  /* 0x0000000000289947 */ /* 0x000fea0003800000 */
[----:B------:R-:W-:-:S06]  /*0bf0*/  UISETP.NE.AND UP0, UPT, UR12, 0x3, UPT ;  /* 0x000000030c00788c */ /* 0x000fcc000bf05270 */
[----:B------:R-:W-:-:S13]  /*0c00*/  PLOP3.LUT P1, PT, PT, PT, UP0, 0x80, 0x0 ;  /* 0x000000000000781c */ /* 0x000fda0003f2f008 */
[----:B------:R-:W-:Y:S05]  /*0c10*/  @!P1 BRA `(.L_x_9) ;  /* 0x0000000000149947 */ /* 0x000fea0003800000 */
[----:B------:R-:W-:-:S11]  /*0c20*/  UISETP.NE.AND UP0, UPT, UR12, 0x4, UPT ;  /* 0x000000040c00788c */ /* 0x000fd6000bf05270 */
[----:B------:R-:W-:Y:S01]  /*0c30*/  @!UP0 UMOV UR6, 0x1 ;  /* 0x0000000100068882 */ /* 0x000fe20000000000 */
[----:B------:R-:W-:Y:S01]  /*0c40*/  @UP0 UMOV UR20, URZ ;  /* 0x0000003f00140c82 */ /* 0x000fe20008000000 */
[----:B------:R-:W-:Y:S01]  /*0c50*/  @UP0 UMOV UR6, URZ ;  /* 0x0000003f00060c82 */ /* 0x000fe20008000000 */
[----:B------:R-:W-:Y:S05]  /*0c60*/  BRA `(.L_x_8) ;  /* 0x0000000000087947 */ /* 0x000fea0003800000 */
.L_x_9:
[----:B------:R-:W-:Y:S01]  /*0c70*/  UMOV UR6, 0x1 ;  /* 0x0000000100067882 */ /* 0x000fe20000000000 */
[----:B------:R-:W-:-:S05]  /*0c80*/  UMOV UR20, URZ ;  /* 0x0000003f00147c82 */ /* 0x000fca0008000000 */
.L_x_8:
[----:B------:R-:W-:Y:S05]  /*0c90*/  @!P0 BRA `(.L_x_10) ;  /* 0x00000000003c8947 */ /* 0x000fea0003800000 */
[----:B------:R-:W-:-:S06]  /*0ca0*/  UISETP.NE.AND UP0, UPT, UR12, 0x2, UPT ;  /* 0x000000020c00788c */ /* 0x000fcc000bf05270 */
[----:B------:R-:W-:-:S13]  /*0cb0*/  PLOP3.LUT P0, PT, PT, PT, UP0, 0x80, 0x0 ;  /* 0x000000000000781c */ /* 0x000fda0003f0f008 */
[----:B------:R-:W-:Y:S05]  /*0cc0*/  @!P0 BRA `(.L_x_11) ;  /* 0x0000000000288947 */ /* 0x000fea0003800000 */
[----:B------:R-:W-:-:S06]  /*0cd0*/  UISETP.NE.AND UP0, UPT, UR12, 0x3, UPT ;  /* 0x000000030c00788c */ /* 0x000fcc000bf05270 */
[----:B------:R-:W-:-:S13]  /*0ce0*/  PLOP3.LUT P0, PT, PT, PT, UP0, 0x80, 0x0 ;  /* 0x000000000000781c */ /* 0x000fda0003f0f008 */
[----:B------:R-:W-:Y:S05]  /*0cf0*/  @!P0 BRA `(.L_x_12) ;  /* 0x0000000000148947 */ /* 0x000fea0003800000 */
[----:B------:R-:W-:-:S06]  /*0d00*/  UISETP.NE.AND UP0, UPT, UR12, 0x4, UPT ;  /* 0x000000040c00788c */ /* 0x000fcc000bf05270 */
[----:B------:R-:W-:-:S13]  /*0d10*/  PLOP3.LUT P0, PT, PT, PT, UP0, 0x80, 0x0 ;  /* 0x000000000000781c */ /* 0x000fda0003f0f008 */
[----:B------:R-:W-:Y:S05]  /*0d20*/  @P0 BRA `(.L_x_13) ;  /* 0x00000000001c0947 */ /* 0x000fea0003800000 */
[----:B-1----:R-:W-:Y:S01]  /*0d30*/  ULEA UR10, UR10, 0x3, 0x1 ;  /* 0x000000030a0a7891 */ /* 0x002fe2000f8e083f */
[----:B------:R-:W-:Y:S11]  /*0d40*/  BRA `(.L_x_13) ;  /* 0x0000000000147947 */ /* 0x000ff60003800000 */
.L_x_12:
[----:B-1----:R-:W-:Y:S01]  /*0d50*/  ULEA UR10, UR10, 0x2, 0x1 ;  /* 0x000000020a0a7891 */ /* 0x002fe2000f8e083f */
[----:B------:R-:W-:Y:S11]  /*0d60*/  BRA `(.L_x_13) ;  /* 0x00000000000c7947 */ /* 0x000ff60003800000 */
.L_x_11:
[----:B-1----:R-:W-:Y:S01]  /*0d70*/  ULEA UR10, UR10, 0x1, 0x1 ;  /* 0x000000010a0a7891 */ /* 0x002fe2000f8e083f */
[----:B------:R-:W-:Y:S11]  /*0d80*/  BRA `(.L_x_13) ;  /* 0x0000000000047947 */ /* 0x000ff60003800000 */
.L_x_10:
[----:B-1----:R-:W-:-:S12]  /*0d90*/  USHF.L.U32 UR10, UR10, 0x1, URZ ;  /* 0x000000010a0a7899 */ /* 0x002fd8000800063f */
.L_x_13:
[----:B------:R-:W-:-:S04]  /*0da0*/  ULOP3.LUT UR7, UR5, 0x1, URZ, 0xfc, !UPT ;  /* 0x0000000105077892 */ /* 0x000fc8000f8efc3f */
[----:B------:R-:W-:-:S06]  /*0db0*/  UISETP.NE.AND UP0, UPT, UR7, 0x3, UPT ;  /* 0x000000030700788c */ /* 0x000fcc000bf05270 */
[----:B------:R-:W-:-:S13]  /*0dc0*/  PLOP3.LUT P0, PT, PT, PT, UP0, 0x80, 0x0 ;  /* 0x000000000000781c */ /* 0x000fda0003f0f008 */
[----:B------:R-:W-:Y:S05]  /*0dd0*/  @!P0 BRA `(.L_x_14) ;  /* 0x0000000000048947 */ /* 0x000fea0003800000 */
[----:B-1----:R-:W-:Y:S01]  /*0de0*/  BPT.TRAP 0x1 ;  /* 0x000000040000795c */ /* 0x002fe20000300000 */
.L_x_14:
[----:B------:R-:W2:Y:S01]  /*0df0*/  S2UR UR7, SR_CgaCtaId ;  /* 0x00000000000779c3 */ /* 0x000ea20000008800 */
[----:B------:R-:W-:Y:S01]  /*0e00*/  UMOV UR36, 0x400 ;  /* 0x0000040000247882 */ /* 0x000fe20000000000 */
[----:B------:R-:W-:-:S05]  /*0e10*/  IMAD.U32 R2, RZ, RZ, UR6 ;  /* 0x00000006ff027e24 */ /* 0x000fca000f8e00ff */
[----:B------:R-:W-:Y:S01]  /*0e20*/  SHF.L.U32 R2, R2, 0x1f, RZ ;  /* 0x0000001f02027819 */ /* 0x000fe200000006ff */
[----:B--2---:R-:W-:-:S04]  /*0e30*/  ULEA UR36, UR7, UR36, 0x18 ;  /* 0x0000002407247291 */ /* 0x004fc8000f8ec03f */
[----:B------:R-:W-:-:S09]  /*0e40*/  ULEA UR9, UR20, UR36, 0x3 ;  /* 0x0000002414097291 */ /* 0x000fd2000f8e183f */
[----:B------:R-:W2:Y:S02]  /*0e50*/  SYNCS.PHASECHK.TRANS64.TRYWAIT P1, [UR9+0xa8840], R2 ;  /* 0x0a884002ff0075a7 */ /* 0x000ea40008020149 */
[----:B--2---:R-:W-:Y:S05]  /*0e60*/  @!P1 BRA `(.L_x_15) ;  /* 0x0000020800d49947 */ /* 0x004fea0003800000 */
.L_x_162:
[----:B------:R-:W-:Y:S05]  /*0e70*/  @!P0 BRA `(.L_x_16) ;  /* 0x0000000000048947 */ /* 0x000fea0003800000 */
[----:B-1----:R-:W-:Y:S01]  /*0e80*/  BPT.TRAP 0x1 ;  /* 0x000000040000795c */ /* 0x002fe20000300000 */
.L_x_16:
[----:B------:R-:W3:Y:S01]  /*0e90*/  SYNCS.PHASECHK.TRANS64.TRYWAIT P1, [UR9+0xa8848], R2 ;  /* 0x0a884802ff0075a7 */ /* 0x000ee20008020149 */
[----:B--2---:R-:W-:Y:S01]  /*0ea0*/  SHF.R.S32.HI R3, RZ, 0x1f, R0 ;  /* 0x0000001fff037819 */ /* 0x004fe20000011400 */
[----:B------:R-:W-:-:S03]  /*0eb0*/  UMOV UR13, 0x1 ;  /* 0x00000001000d7882 */ /* 0x000fc60000000000 */
[----:B------:R-:W-:-:S04]  /*0ec0*/  LEA.HI R3, R3, R0, RZ, 0x7 ;  /* 0x0000000003037211 */ /* 0x000fc800078f38ff */
[----:B------:R-:W-:-:S05]  /*0ed0*/  LOP3.LUT R3, R3, 0xffffff80, RZ, 0xc0, !PT ;  /* 0xffffff8003037812 */ /* 0x000fca00078ec0ff */
[----:B------:R-:W-:Y:S01]  /*0ee0*/  IMAD.IADD R0, R0, 0x1, -R3 ;  /* 0x0000000100007824 */ /* 0x000fe200078e0a03 */
[----:B---3--:R-:W-:Y:S06]  /*0ef0*/  @!P1 BRA `(.L_x_17) ;  /* 0x0000020800c89947 */ /* 0x008fec0003800000 */
.L_x_163:
[----:B------:R-:W-:Y:S01]  /*0f00*/  ULDC UR11, c[0x0][0x288] ;  /* 0x0000a200000b7ab9 */ /* 0x000fe20000000800 */
[----:B------:R3:W-:Y:S01]  /*0f10*/  STL [R1+0x500], RZ ;  /* 0x000500ff01007387 */ /* 0x0007e20000100800 */
[----:B------:R-:W-:Y:S02]  /*0f20*/  UISETP.GE.AND UP0, UPT, UR11, 0x80, UPT ;  /* 0x000000800b00788c */ /* 0x000fe4000bf06270 */
[----:B-1----:R-:W-:Y:S01]  /*0f30*/  USHF.L.U32 UR42, UR10, 0x6, URZ ;  /* 0x000000060a2a7899 */ /* 0x002fe2000800063f */
[----:B------:R3:W-:Y:S01]  /*0f40*/  STL [R1+0x504], RZ ;  /* 0x000504ff01007387 */ /* 0x0007e20000100800 */
[----:B------:R-:W-:Y:S01]  /*0f50*/  UMOV UR6, URZ ;  /* 0x0000003f00067c82 */ /* 0x000fe20008000000 */
[----:B------:R-:W-:Y:S01]  /*0f60*/  UMOV UR37, URZ ;  /* 0x0000003f00257c82 */ /* 0x000fe20008000000 */
[----:B------:R-:W-:Y:S01]  /*0f70*/  PLOP3.LUT P1, PT, PT, PT, UP0, 0x80, 0x0 ;  /* 0x000000000000781c */ /* 0x000fe20003f2f008 */
[----:B------:R3:W-:Y:S04]  /*0f80*/  STL [R1+0x508], RZ ;  /* 0x000508ff01007387 */ /* 0x0007e80000100800 */
        /* <DEDUP_REMOVED lines=252> */
[----:B------:R3:W-:Y:S01]  /*1f50*/  STL [R1+0x4fc], RZ ;  /* 0x0004fcff01007387 */ /* 0x0007e20000100800 */
[----:B------:R-:W-:Y:S05]  /*1f60*/  @!P1 BRA `(.L_x_18) ;  /* 0x0000016400549947 */ /* 0x000fea0003800000 */
[----:B------:R-:W-:Y:S01]  /*1f70*/  SHF.R.S32.HI R5, RZ, 0x1f, R0 ;  /* 0x0000001fff057819 */ /* 0x000fe20000011400 */
[----:B------:R1:W-:Y:S01]  /*1f80*/  STL [R1+0x500], RZ ;  /* 0x000500ff01007387 */ /* 0x0003e20000100800 */
[----:B------:R-:W-:Y:S02]  /*1f90*/  ULOP3.LUT UR10, UR10, 0x1, URZ, 0xc0, !UPT ;  /* 0x000000010a0a7892 */ /* 0x000fe4000f8ec03f */
[CC--:B--2---:R-:W-:Y:S01]  /*1fa0*/  LEA.HI R2, R5.reuse, R0.reuse, RZ, 0x2 ;  /* 0x0000000005027211 */ /* 0x0c4fe200078f10ff */
[----:B------:R-:W-:Y:S02]  /*1fb0*/  USHF.R.U32.HI UR11, URZ, 0x7, UR11 ;  /* 0x000000073f0b7899 */ /* 0x000fe4000801160b */
[----:B------:R-:W-:Y:S01]  /*1fc0*/  ULOP3.LUT UR12, UR4, 0x2, URZ, 0xfc, !UPT ;  /* 0x00000002040c7892 */ /* 0x000fe2000f8efc3f */
[----:B------:R-:W-:Y:S01]  /*1fd0*/  LOP3.LUT R3, R2, 0x7ffffffc, RZ, 0xc0, !PT ;  /* 0x7ffffffc02037812 */ /* 0x000fe200078ec0ff */
[----:B------:R-:W-:Y:S01]  /*1fe0*/  IMAD.U32 R17, RZ, RZ, UR10 ;  /* 0x0000000aff117e24 */ /* 0x000fe2000f8e00ff */
[----:B------:R-:W-:Y:S01]  /*1ff0*/  UMOV UR13, 0x1 ;  /* 0x00000001000d7882 */ /* 0x000fe20000000000 */
[----:B------:R-:W-:Y:S01]  /*2000*/  UMOV UR7, URZ ;  /* 0x0000003f00077c82 */ /* 0x000fe20008000000 */
[----:B------:R-:W-:Y:S01]  /*2010*/  UMOV UR8, URZ ;  /* 0x0000003f00087c82 */ /* 0x000fe20008000000 */
[----:B------:R-:W-:Y:S01]  /*2020*/  IMAD.IADD R4, R0, 0x1, -R3 ;  /* 0x0000000100047824 */ /* 0x000fe200078e0a03 */
[--C-:B------:R-:W-:Y:S01]  /*2030*/  SHF.R.S32.HI R3, RZ, 0x2, R2.reuse ;  /* 0x00000002ff037819 */ /* 0x100fe20000011402 */
[----:B------:R-:W-:Y:S01]  /*2040*/  UMOV UR37, URZ ;  /* 0x0000003f00257c82 */ /* 0x000fe20008000000 */
[----:B------:R-:W-:Y:S01]  /*2050*/  SHF.R.S32.HI R2, RZ, 0x1f, R2 ;  /* 0x0000001fff027819 */ /* 0x000fe20000011402 */
[----:B------:R-:W-:Y:S01]  /*2060*/  UMOV UR6, URZ ;  /* 0x0000003f00067c82 */ /* 0x000fe20008000000 */
[----:B------:R-:W-:Y:S01]  /*2070*/  LEA.HI R0, R5, R0, RZ, 0x5 ;  /* 0x0000000005007211 */ /* 0x000fe200078f28ff */
[----:B------:R-:W-:Y:S01]  /*2080*/  UMOV UR24, URZ ;  /* 0x0000003f00187c82 */ /* 0x000fe20008000000 */
[----:B------:R-:W-:Y:S01]  /*2090*/  LEA.HI R2, R2, R3, RZ, 0x3 ;  /* 0x0000000302027211 */ /* 0x000fe200078f18ff */
[----:B------:R-:W-:Y:S01]  /*20a0*/  UMOV UR23, URZ ;  /* 0x0000003f00177c82 */ /* 0x000fe20008000000 */
[----:B------:R-:W-:Y:S01]  /*20b0*/  SHF.R.S32.HI R0, RZ, 0x5, R0 ;  /* 0x00000005ff007819 */ /* 0x000fe20000011400 */
[----:B------:R-:W-:Y:S01]  /*20c0*/  ULDC.64 UR28, c[0x0][0x208] ;  /* 0x00008200001c7ab9 */ /* 0x000fe20000000a00 */
[----:B------:R-:W-:-:S02]  /*20d0*/  LOP3.LUT R2, R2, 0xfffffff8, RZ, 0xc0, !PT ;  /* 0xfffffff802027812 */ /* 0x000fc400078ec0ff */
[----:B------:R-:W-:-:S03]  /*20e0*/  SHF.L.U32 R6, R4, 0x1, RZ ;  /* 0x0000000104067819 */ /* 0x000fc600000006ff */
[----:B------:R-:W-:Y:S02]  /*20f0*/  IMAD.IADD R2, R3, 0x1, -R2 ;  /* 0x0000000103027824 */ /* 0x000fe400078e0a02 */
[C---:B------:R-:W-:Y:S01]  /*2100*/  IMAD R3, R0.reuse, 0x800, R6 ;  /* 0x0000080000037824 */ /* 0x040fe200078e0206 */
[----:B------:R1:W-:Y:S01]  /*2110*/  STL [R1+0x700], R6 ;  /* 0x0007000601007387 */ /* 0x0003e20000100800 */
[C---:B------:R-:W-:Y:S02]  /*2120*/  IMAD R16, R0.reuse, 0x10, R2 ;  /* 0x0000001000107824 */ /* 0x040fe400078e0202 */
[--C-:B------:R-:W-:Y:S02]  /*2130*/  IMAD R4, R0, 0x800, R3.reuse ;  /* 0x0000080000047824 */ /* 0x100fe400078e0203 */
[----:B------:R-:W-:Y:S02]  /*2140*/  IMAD R3, R2, 0x8, R3 ;  /* 0x0000000802037824 */ /* 0x000fe400078e0203 */
[----:B------:R-:W-:Y:S01]  /*2150*/  VIADD R16, R16, UR42 ;  /* 0x0000002a10107c36 */ /* 0x000fe20008000000 */
[----:B------:R-:W-:-:S02]  /*2160*/  LEA R2, R2, R4, 0x5 ;  /* 0x0000000402027211 */ /* 0x000fc400078e28ff */
[----:B------:R-:W-:Y:S01]  /*2170*/  LEA R0, R3, UR36, 0x1 ;  /* 0x0000002403007c11 */ /* 0x000fe2000f8e08ff */
[----:B------:R-:W-:Y:S02]  /*2180*/  IMAD.MOV.U32 R3, RZ, RZ, R6 ;  /* 0x000000ffff037224 */ /* 0x000fe400078e0006 */
[----:B------:R1:W-:Y:S02]  /*2190*/  STL [R1+0x704], R2 ;  /* 0x0007040201007387 */ /* 0x0003e40000100800 */
[----:B------:R-:W-:-:S07]  /*21a0*/  IMAD R17, R17, 0x4000, R0 ;  /* 0x0000400011117824 */ /* 0x000fce00078e0200 */
.L_x_42:
[----:B------:R-:W-:-:S06]  /*21b0*/  UISETP.GE.AND UP0, UPT, UR11, 0x1, UPT ;  /* 0x000000010b00788c */ /* 0x000fcc000bf06270 */
[----:B------:R-:W-:-:S13]  /*21c0*/  PLOP3.LUT P1, PT, PT, PT, UP0, 0x80, 0x0 ;  /* 0x000000000000781c */ /* 0x000fda0003f2f008 */
[----:B-123-5:R-:W-:Y:S05]  /*21d0*/  @!P1 BRA `(.L_x_19) ;  /* 0x00000000002c9947 */ /* 0x02efea0003800000 */
[----:B------:R-:W2:Y:S02]  /*21e0*/  S2R R0, SR_CTAID.X ;  /* 0x0000000000007919 */ /* 0x000ea40000002500 */
[----:B--2---:R-:W-:-:S07]  /*21f0*/  IMAD.SHL.U32 R0, R0, 0x80, RZ ;  /* 0x0000008000007824 */ /* 0x004fce00078e00ff */
.L_x_20:
[----:B------:R-:W-:-:S06]  /*2200*/  ULEA UR14, UR7, 0x80, 0x7 ;  /* 0x00000080070e7891 */ /* 0x000fcc000f8e383f */
[----:B------:R-:W-:-:S13]  /*2210*/  ISETP.GT.AND P1, PT, R0, UR14, PT ;  /* 0x0000000e00007c0c */ /* 0x000fda000bf24270 */
[----:B------:R-:W-:Y:S05]  /*2220*/  @!P1 BRA `(.L_x_19) ;  /* 0x0000000000189947 */ /* 0x000fea0003800000 */
[----:B------:R-:W-:Y:S01]  /*2230*/  UISETP.GT.AND UP0, UPT, UR11, 0x1, UPT ;  /* 0x000000010b00788c */ /* 0x000fe2000bf04270 */
[----:B------:R-:W-:Y:S01]  /*2240*/  IADD3 R3, R3, 0x80, RZ ;  /* 0x0000008003037810 */ /* 0x000fe20007ffe0ff */
[----:B------:R-:W-:Y:S02]  /*2250*/  UIADD3 UR11, UR11, -0x1, URZ ;  /* 0xffffffff0b0b7890 */ /* 0x000fe4000fffe03f */
[----:B------:R-:W-:Y:S02]  /*2260*/  UIADD3 UR7, UR7, 0x1, URZ ;  /* 0x0000000107077890 */ /* 0x000fe4000fffe03f */
[----:B------:R-:W-:-:S13]  /*2270*/  PLOP3.LUT P1, PT, PT, PT, UP0, 0x80, 0x0 ;  /* 0x000000000000781c */ /* 0x000fda0003f2f008 */
[----:B------:R-:W-:Y:S05]  /*2280*/  @P1 BRA `(.L_x_20) ;  /* 0xfffffffc00dc1947 */ /* 0x000fea000383ffff */
.L_x_19:
[----:B------:R-:W-:-:S13]  /*2290*/  ISETP.NE.AND P1, PT, RZ, UR11, PT ;  /* 0x0000000bff007c0c */ /* 0x000fda000bf25270 */
[----:B------:R-:W-:Y:S05]  /*22a0*/  @!P1 BRA `(.L_x_18) ;  /* 0x0000016000849947 */ /* 0x000fea0003800000 */
[----:B------:R-:W-:Y:S05]  /*22b0*/  @!P0 BRA `(.L_x_21) ;  /* 0x0000000000048947 */ /* 0x000fea0003800000 */
[----:B------:R-:W-:Y:S01]  /*22c0*/  BPT.TRAP 0x1 ;  /* 0x000000040000795c */ /* 0x000fe20000300000 */
.L_x_21:
[----:B------:R-:W-:Y:S01]  /*22d0*/  ULEA UR14, UR24, UR36, 0x3 ;  /* 0x00000024180e7291 */ /* 0x000fe2000f8e183f */
[----:B------:R-:W-:-:S05]  /*22e0*/  IMAD.U32 R0, RZ, RZ, UR23 ;  /* 0x00000017ff007e24 */ /* 0x000fca000f8e00ff */
[----:B------:R-:W-:-:S04]  /*22f0*/  SHF.L.U32 R0, R0, 0x1f, RZ ;  /* 0x0000001f00007819 */ /* 0x000fc800000006ff */
[----:B------:R-:W2:Y:S02]  /*2300*/  SYNCS.PHASECHK.TRANS64.TRYWAIT P1, [UR14+0xa8800], R0 ;  /* 0x0a880000ff0075a7 */ /* 0x000ea4000802014e */
[----:B--2---:R-:W-:Y:S05]  /*2310*/  @!P1 BRA `(.L_x_22) ;  /* 0x000001f400d89947 */ /* 0x004fea0003800000 */
.L_x_164:
[----:B------:R-:W-:Y:S01]  /*2320*/  UIADD3 UR14, UR36, 0x28000, URZ ;  /* 0x00028000240e7890 */ /* 0x000fe2000fffe03f */
[----:B------:R-:W-:Y:S01]  /*2330*/  WARPGROUP.ARRIVE ;  /* 0x00000000000079c5 */ /* 0x000fe20000000000 */
[----:B------:R-:W-:Y:S02]  /*2340*/  USHF.R.U32.HI UR26, URZ, 0x4, UR36 ;  /* 0x000000043f1a7899 */ /* 0x000fe40008011624 */
[----:B------:R-:W-:Y:S02]  /*2350*/  USHF.R.U32.HI UR14, URZ, 0x4, UR14 ;  /* 0x000000043f0e7899 */ /* 0x000fe4000801160e */
[----:B------:R-:W-:Y:S02]  /*2360*/  ULOP3.LUT UR26, UR26, 0x3fff, URZ, 0xc0, !UPT ;  /* 0x00003fff1a1a7892 */ /* 0x000fe4000f8ec03f */
[----:B------:R-:W-:Y:S02]  /*2370*/  ULOP3.LUT UR14, UR14, 0x3fff, URZ, 0xc0, !UPT ;  /* 0x00003fff0e0e7892 */ /* 0x000fe4000f8ec03f */
[----:B------:R-:W-:-:S02]  /*2380*/  USHF.L.U32 UR25, UR20, 0xb, URZ ;  /* 0x0000000b14197899 */ /* 0x000fc4000800063f */
[----:B------:R-:W-:Y:S02]  /*2390*/  ULOP3.LUT UR15, UR26, 0x10000, URZ, 0xfc, !UPT ;  /* 0x000100001a0f7892 */ /* 0x000fe4000f8efc3f */
[----:B------:R-:W-:Y:S02]  /*23a0*/  ULOP3.LUT UR27, UR14, 0x10000, URZ, 0xfc, !UPT ;  /* 0x000100000e1b7892 */ /* 0x000fe4000f8efc3f */
[----:B------:R-:W-:Y:S02]  /*23b0*/  UIADD3 UR15, UR25, UR15, URZ ;  /* 0x0000000f190f7290 */ /* 0x000fe4000fffe03f */
[----:B------:R-:W-:Y:S01]  /*23c0*/  ULEA UR22, UR24, UR27, 0xc ;  /* 0x0000001b18167291 */ /* 0x000fe2000f8e603f */
[----:B------:R-:W-:Y:S01]  /*23d0*/  UMOV UR17, 0x40000040 ;  /* 0x4000004000117882 */ /* 0x000fe20000000000 */
[----:B------:R-:W-:-:S03]  /*23e0*/  UMOV UR19, 0x40000040 ;  /* 0x4000004000137882 */ /* 0x000fc60000000000 */
[----:B------:R-:W-:Y:S02]  /*23f0*/  UMOV UR16, UR15 ;  /* 0x0000000f00107c82 */ /* 0x000fe40008000000 */
[----:B------:R-:W-:Y:S02]  /*2400*/  UMOV UR18, UR22 ;  /* 0x0000001600127c82 */ /* 0x000fe40008000000 */
[----:B------:R-:W-:Y:S01]  /*2410*/  HGMMA.64x128x16.F32 R88, gdesc[UR16], RZ, !UPT, gsb0 ;  /* 0x01e00000105879f0 */ /* 0x000fe2000c0008ff */
[----:B------:R-:W-:Y:S02]  /*2420*/  UIADD3 UR16, UR15, 0x2, URZ ;  /* 0x000000020f107890 */ /* 0x000fe4000fffe03f */
[----:B------:R-:W-:Y:S01]  /*2430*/  UIADD3 UR18, UR22, 0x2, URZ ;  /* 0x0000000216127890 */ /* 0x000fe2000fffe03f */
[----:B------:R-:W-:Y:S01]  /*2440*/  UMOV UR17, 0x40000040 ;  /* 0x4000004000117882 */ /* 0x000fe20000000000 */
[----:B------:R-:W-:Y:S01]  /*2450*/  UMOV UR19, 0x40000040 ;  /* 0x4000004000137882 */ /* 0x000fe20000000000 */
[----:B------:R-:W-:-:S02]  /*2460*/  WARPGROUP.DEPBAR.LE gsb0, 0x0 ;  /* 0x00008000000079c5 */ /* 0x000fc40000010000 */
[----:B------:R-:W-:-:S06]  /*2470*/  WARPGROUP.ARRIVE ;  /* 0x00000000000079c5 */ /* 0x000fcc0000000000 */
[----:B------:R-:W-:Y:S01]  /*2480*/  HGMMA.64x128x16.F32 R88, gdesc[UR16], R88, gsb0 ;  /* 0x01e00000105879f0 */ /* 0x000fe20008000858 */
[----:B------:R-:W-:Y:S02]  /*2490*/  UIADD3 UR16, UR15, 0x4, URZ ;  /* 0x000000040f107890 */ /* 0x000fe4000fffe03f */
[----:B------:R-:W-:Y:S01]  /*24a0*/  UIADD3 UR18, UR22, 0x4, URZ ;  /* 0x0000000416127890 */ /* 0x000fe2000fffe03f */
[----:B------:R-:W-:Y:S01]  /*24b0*/  UMOV UR17, 0x40000040 ;  /* 0x4000004000117882 */ /* 0x000fe20000000000 */
[----:B------:R-:W-:Y:S01]  /*24c0*/  UMOV UR19, 0x40000040 ;  /* 0x4000004000137882 */ /* 0x000fe20000000000 */
[----:B------:R-:W-:Y:S02]  /*24d0*/  WARPGROUP.DEPBAR.LE gsb0, 0x0 ;  /* 0x00008000000079c5 */ /* 0x000fe40000010000 */
        /* <DEDUP_REMOVED lines=90> */
[----:B------:R-:W-:-:S04]  /*2a80*/  UIADD3 UR22, UR24, 0x1, URZ ;  /* 0x0000000118167890 */ /* 0x000fc8000fffe03f */
[----:B------:R-:W-:-:S04]  /*2a90*/  UISETP.NE.AND UP0, UPT, UR22, 0x4, UPT ;  /* 0x000000041600788c */ /* 0x000fc8000bf05270 */
[----:B------:R-:W-:Y:S01]  /*2aa0*/  USEL UR22, UR22, URZ, UP0 ;  /* 0x0000003f16167287 */ /* 0x000fe20008000000 */
[----:B------:R-:W-:Y:S02]  /*2ab0*/  WARPGROUP.DEPBAR.LE gsb0, 0x0 ;  /* 0x00008000000079c5 */ /* 0x000fe40000010000 */
[----:B------:R-:W-:-:S06]  /*2ac0*/  WARPGROUP.ARRIVE ;  /* 0x00000000000079c5 */ /* 0x000fcc0000000000 */
[----:B------:R-:W-:Y:S01]  /*2ad0*/  HGMMA.64x128x16.F32 R88, gdesc[UR16], R88, gsb0 ;  /* 0x01e00000105879f0 */ /* 0x000fe20008000858 */
[----:B------:R-:W-:-:S04]  /*2ae0*/  USEL UR16, URZ, 0x1, UP0 ;  /* 0x000000013f107887 */ /* 0x000fc80008000000 */
[----:B------:R-:W-:Y:S01]  /*2af0*/  ULOP3.LUT UR23, UR23, UR16, URZ, 0x3c, !UPT ;  /* 0x0000001017177292 */ /* 0x000fe2000f8e3c3f */
[----:B------:R-:W-:Y:S02]  /*2b00*/  WARPGROUP.DEPBAR.LE gsb0, 0x0 ;  /* 0x00008000000079c5 */ /* 0x000fe40000010000 */
[----:B------:R-:W-:Y:S09]  /*2b10*/  @!P0 BRA `(.L_x_23) ;  /* 0x0000000000048947 */ /* 0x000ff20003800000 */
[----:B------:R-:W-:Y:S01]  /*2b20*/  BPT.TRAP 0x1 ;  /* 0x000000040000795c */ /* 0x000fe20000300000 */
.L_x_23:
[----:B------:R-:W-:Y:S01]  /*2b30*/  ULEA UR16, UR22, UR36, 0x3 ;  /* 0x0000002416107291 */ /* 0x000fe2000f8e183f */
[----:B-1----:R-:W-:-:S05]  /*2b40*/  IMAD.U32 R0, RZ, RZ, UR23 ;  /* 0x00000017ff007e24 */ /* 0x002fca000f8e00ff */
[----:B------:R-:W-:-:S04]  /*2b50*/  SHF.L.U32 R0, R0, 0x1f, RZ ;  /* 0x0000001f00007819 */ /* 0x000fc800000006ff */
[----:B------:R-:W1:Y:S02]  /*2b60*/  SYNCS.PHASECHK.TRANS64.TRYWAIT P1, [UR16+0xa8800], R0 ;  /* 0x0a880000ff0075a7 */ /* 0x000e640008020150 */
[----:B-1----:R-:W-:Y:S05]  /*2b70*/  @!P1 BRA `(.L_x_24) ;  /* 0x000001ec00d89947 */ /* 0x002fea0003800000 */
.L_x_165:
[----:B------:R-:W-:Y:S01]  /*2b80*/  ULEA UR30, UR22, UR27, 0xc ;  /* 0x0000001b161e7291 */ /* 0x000fe2000f8e603f */
[----:B-1----:R-:W2:Y:S01]  /*2b90*/  LDL R2, [R1+0x700] ;  /* 0x0007000001027983 */ /* 0x002ea20000100800 */
[----:B------:R-:W-:Y:S01]  /*2ba0*/  UIADD3 UR16, UR15, 0x800, URZ ;  /* 0x000008000f107890 */ /* 0x000fe2000fffe03f */
[----:B------:R-:W-:Y:S01]  /*2bb0*/  WARPGROUP.ARRIVE ;  /* 0x00000000000079c5 */ /* 0x000fe20000000000 */
[----:B------:R-:W-:Y:S01]  /*2bc0*/  UMOV UR19, 0x40000040 ;  /* 0x4000004000137882 */ /* 0x000fe20000000000 */
[----:B------:R-:W-:Y:S01]  /*2bd0*/  UMOV UR17, 0x40000040 ;  /* 0x4000004000117882 */ /* 0x000fe20000000000 */
[----:B------:R-:W1:Y:S01]  /*2be0*/  MUFU.RCP64H R5, 2.3591403961181640625 ;  /* 0x4002df8500057908 */ /* 0x000e620000001800 */
[----:B------:R-:W-:Y:S01]  /*2bf0*/  UMOV UR18, UR30 ;  /* 0x0000001e00127c82 */ /* 0x000fe20008000000 */
[----:B------:R-:W-:Y:S01]  /*2c00*/  IMAD.MOV.U32 R8, RZ, RZ, 0x458a2bb4 ;  /* 0x458a2bb4ff087424 */ /* 0x000fe200078e00ff */
[----:B------:R-:W-:Y:S01]  /*2c10*/  UMOV UR32, 0x2c515da4 ;  /* 0x2c515da400207882 */ /* 0x000fe20000000000 */
[----:B------:R-:W-:Y:S01]  /*2c20*/  IMAD.MOV.U32 R9, RZ, RZ, 0x4002df85 ;  /* 0x4002df85ff097424 */ /* 0x000fe200078e00ff */
[----:B------:R-:W-:Y:S01]  /*2c30*/  HGMMA.64x128x16.F32 R24, gdesc[UR16], RZ, !UPT, gsb0 ;  /* 0x01e00000101879f0 */ /* 0x000fe2000c0008ff */
[----:B------:R-:W-:Y:S01]  /*2c40*/  UIADD3 UR16, UR15, 0x802, URZ ;  /* 0x000008020f107890 */ /* 0x000fe2000fffe03f */
[----:B------:R-:W-:Y:S01]  /*2c50*/  IMAD.MOV.U32 R4, RZ, RZ, RZ ;  /* 0x000000ffff047224 */ /* 0x000fe200078e00ff */
[----:B------:R-:W-:Y:S01]  /*2c60*/  UIADD3 UR18, UR30, 0x2, URZ ;  /* 0x000000021e127890 */ /* 0x000fe2000fffe03f */
[----:B------:R-:W-:Y:S01]  /*2c70*/  MOV R10, 0x8b7a8b04 ;  /* 0x8b7a8b04000a7802 */ /* 0x000fe20000000f00 */
[----:B------:R-:W-:Y:S01]  /*2c80*/  UMOV UR17, 0x40000040 ;  /* 0x4000004000117882 */ /* 0x000fe20000000000 */
[----:B------:R-:W-:Y:S01]  /*2c90*/  UMOV UR19, 0x40000040 ;  /* 0x4000004000137882 */ /* 0x000fe20000000000 */
[----:B------:R-:W-:Y:S01]  /*2ca0*/  UMOV UR33, 0x3fd6fc2a ;  /* 0x3fd6fc2a00217882 */ /* 0x000fe20000000000 */
[----:B------:R-:W-:Y:S01]  /*2cb0*/  IMAD.MOV.U32 R11, RZ, RZ, 0x3ed0ee25 ;  /* 0x3ed0ee25ff0b7424 */ /* 0x000fe200078e00ff */
[----:B------:R-:W-:Y:S01]  /*2cc0*/  MOV R0, UR24 ;  /* 0x0000001800007c02 */ /* 0x000fe20008000f00 */
[----:B------:R-:W-:Y:S01]  /*2cd0*/  STL.128 [R1], RZ ;  /* 0x000000ff01007387 */ /* 0x000fe20000100c00 */
[----:B------:R-:W-:Y:S01]  /*2ce0*/  UIADD3 UR27, UR36, 0xa88a0, URZ ;  /* 0x000a88a0241b7890 */ /* 0x000fe2000fffe03f */
[----:B-1----:R-:W-:-:S02]  /*2cf0*/  DFMA R8, R4, -R8, 1 ;  /* 0x3ff000000408742b */ /* 0x002fc40000000808 */
[----:B------:R-:W-:Y:S04]  /*2d00*/  STL.128 [R1+0x10], RZ ;  /* 0x000010ff01007387 */ /* 0x000fe80000100c00 */
[----:B------:R-:W-:Y:S02]  /*2d10*/  STL.128 [R1+0x20], RZ ;  /* 0x000020ff01007387 */ /* 0x000fe40000100c00 */
[----:B------:R-:W-:Y:S02]  /*2d20*/  DFMA R8, R8, R8, R8 ;  /* 0x000000080808722b */ /* 0x000fe40000000008 */
[----:B------:R-:W-:Y:S04]  /*2d30*/  STL.128 [R1+0x30], RZ ;  /* 0x000030ff01007387 */ /* 0x000fe80000100c00 */
[----:B------:R-:W-:Y:S02]  /*2d40*/  STL.128 [R1+0x40], RZ ;  /* 0x000040ff01007387 */ /* 0x000fe40000100c00 */
[----:B------:R-:W-:-:S02]  /*2d50*/  DFMA R8, R4, R8, R4 ;  /* 0x000000080408722b */ /* 0x000fc40000000004 */
[----:B------:R-:W-:Y:S04]  /*2d60*/  STL.128 [R1+0x50], RZ ;  /* 0x000050ff01007387 */ /* 0x000fe80000100c00 */
[----:B------:R-:W-:Y:S02]  /*2d70*/  STL.128 [R1+0x60], RZ ;  /* 0x000060ff01007387 */ /* 0x000fe40000100c00 */
[C---:B------:R-:W-:Y:S02]  /*2d80*/  DMUL R6, R8.reuse, UR32 ;  /* 0x0000002008067c28 */ /* 0x040fe40008000000 */
[----:B------:R-:W-:Y:S04]  /*2d90*/  STL.128 [R1+0x70], RZ ;  /* 0x000070ff01007387 */ /* 0x000fe80000100c00 */
[----:B------:R-:W-:Y:S02]  /*2da0*/  STL.128 [R1+0x80], RZ ;  /* 0x000080ff01007387 */ /* 0x000fe40000100c00 */
[----:B------:R-:W-:-:S02]  /*2db0*/  DFMA R6, R8, UR32, R6 ;  /* 0x0000002008067c2b */ /* 0x000fc40008000006 */
[----:B------:R-:W-:Y:S04]  /*2dc0*/  STL.128 [R1+0xa0], RZ ;  /* 0x0000a0ff01007387 */ /* 0x000fe80000100c00 */
[----:B------:R-:W-:Y:S02]  /*2dd0*/  STL.128 [R1+0x90], RZ ;  /* 0x000090ff01007387 */ /* 0x000fe40000100c00 */
[----:B------:R-:W-:Y:S02]  /*2de0*/  DMUL R4, R6, R6 ;  /* 0x0000000606047228 */ /* 0x000fe40000000000 */
[----:B------:R-:W-:Y:S04]  /*2df0*/  STL.128 [R1+0xb0], RZ ;  /* 0x0000b0ff01007387 */ /* 0x000fe80000100c00 */
[----:B------:R-:W-:Y:S04]  /*2e00*/  STL.128 [R1+0xc0], RZ ;  /* 0x0000c0ff01007387 */ /* 0x000fe80000100c00 */
[----:B------:R-:W-:Y:S04]  /*2e10*/  STL.128 [R1+0xe0], RZ ;  /* 0x0000e0ff01007387 */ /* 0x000fe80000100c00 */
[----:B------:R-:W-:Y:S04]  /*2e20*/  STL.128 [R1+0xd0], RZ ;  /* 0x0000d0ff01007387 */ /* 0x000fe80000100c00 */
[----:B------:R-:W-:Y:S01]  /*2e30*/  STL.128 [R1+0xf0], RZ ;  /* 0x0000f0ff01007387 */ /* 0x000fe20000100c00 */
        /* <DEDUP_REMOVED lines=14> */
[----:B--2---:R-:W-:-:S05]  /*2f20*/  IMAD R0, R0, 0x80, R2 ;  /* 0x0000008000007824 */ /* 0x004fca00078e0202 */
[----:B------:R-:W-:Y:S01]  /*2f30*/  LEA R2, R0, UR36, 0x2 ;  /* 0x0000002400027c11 */ /* 0x000fe2000f8e10ff */
        /* <DEDUP_REMOVED lines=52> */
[----:B------:R-:W-:Y:S01]  /*3280*/  UMOV UR16, 0x3ae80f1e ;  /* 0x3ae80f1e00107882 */ /* 0x000fe20000000000 */
[----:B------:R-:W-:Y:S01]  /*3290*/  UMOV UR17, 0x3eb1380b ;  /* 0x3eb1380b00117882 */ /* 0x000fe20000000000 */
[----:B------:R-:W-:-:S09]  /*32a0*/  UIADD3 UR18, UR30, 0x806, URZ ;  /* 0x000008061e127890 */ /* 0x000fd2000fffe03f */
[----:B------:R-:W-:Y:S01]  /*32b0*/  DFMA R10, R4, UR16, R10 ;  /* 0x00000010040a7c2b */ /* 0x000fe2000800000a */
[----:B------:R-:W-:Y:S01]  /*32c0*/  UMOV UR16, 0x9f02676f ;  /* 0x9f02676f00107882 */ /* 0x000fe20000000000 */
[----:B------:R-:W-:Y:S01]  /*32d0*/  UMOV UR17, 0x3ef3b266 ;  /* 0x3ef3b26600117882 */ /* 0x000fe20000000000 */
[----:B------:R-:W-:-:S05]  /*32e0*/  UMOV UR19, 0x40000040 ;  /* 0x4000004000137882 */ /* 0x000fca0000000000 */
[----:B------:R-:W-:Y:S01]  /*32f0*/  DFMA R10, R4, R10, UR16 ;  /* 0x00000010040a7e2b */ /* 0x000fe2000800000a */
[----:B------:R-:W-:Y:S01]  /*3300*/  UMOV UR16, 0xa9ab0956 ;  /* 0xa9ab095600107882 */ /* 0x000fe20000000000 */
[----:B------:R-:W-:-:S06]  /*3310*/  UMOV UR17, 0x3f1745cb ;  /* 0x3f1745cb00117882 */ /* 0x000fcc0000000000 */
        /* <DEDUP_REMOVED lines=8> */
[----:B------:R-:W-:Y:S01]  /*33a0*/  UMOV UR17, 0x3f899999 ;  /* 0x3f89999900117882 */ /* 0x000fe20000000000 */
[----:B------:R-:W-:-:S05]  /*33b0*/  DADD R10, -R6, UR32 ;  /* 0x00000020060a7e29 */ /* 0x000fca0008000100 */
[----:B------:R-:W-:Y:S01]  /*33c0*/  DFMA R12, R4, R12, UR16 ;  /* 0x00000010040c7e2b */ /* 0x000fe2000800000c */
[----:B------:R-:W-:Y:S01]  /*33d0*/  UMOV UR16, 0x55555554 ;  /* 0x5555555400107882 */ /* 0x000fe20000000000 */
[----:B------:R-:W-:Y:S01]  /*33e0*/  UMOV UR17, 0x3fb55555 ;  /* 0x3fb5555500117882 */ /* 0x000fe20000000000 */
[----:B------:R-:W-:-:S05]  /*33f0*/  DADD R10, R10, R10 ;  /* 0x000000000a0a7229 */ /* 0x000fca000000000a */
[----:B------:R-:W-:Y:S01]  /*3400*/  DFMA R12, R4, R12, UR16 ;  /* 0x00000010040c7e2b */ /* 0x000fe2000800000c */
[----:B------:R-:W-:Y:S01]  /*3410*/  UIADD3 UR16, UR15, 0xc06, URZ ;  /* 0x00000c060f107890 */ /* 0x000fe2000fffe03f */
[----:B------:R-:W-:Y:S01]  /*3420*/  UMOV UR17, 0x40000040 ;  /* 0x4000004000117882 */ /* 0x000fe20000000000 */
[----:B------:R-:W-:-:S08]  /*3430*/  DFMA R10, -R6, UR32, R10 ;  /* 0x00000020060a7c2b */ /* 0x000fd0000800010a */
[----:B------:R-:W-:Y:S01]  /*3440*/  DMUL R14, R8, R10 ;  /* 0x0000000a080e7228 */ /* 0x000fe20000000000 */
[----:B------:R-:W-:Y:S01]  /*3450*/  IMAD.MOV.U32 R8, RZ, RZ, -0x105c611 ;  /* 0xfefa39efff087424 */ /* 0x000fe200078e00ff */
[----:B------:R-:W-:Y:S01]  /*3460*/  DMUL R10, R4, R12 ;  /* 0x0000000c040a7228 */ /* 0x000fe20000000000 */
[----:B------:R-:W-:-:S06]  /*3470*/  IMAD.MOV.U32 R9, RZ, RZ, 0x3fe62e42 ;  /* 0x3fe62e42ff097424 */ /* 0x000fcc00078e00ff */
[----:B------:R-:W-:Y:S02]  /*3480*/  DFMA R4, R8, 1, R6 ;  /* 0x3ff000000804782b */ /* 0x000fe40000000006 */
[----:B------:R-:W-:-:S06]  /*3490*/  DFMA R10, R6, R10, R14 ;  /* 0x0000000a060a722b */ /* 0x000fcc000000000e */
[----:B------:R-:W-:-:S08]  /*34a0*/  DFMA R8, R8, -1, R4 ;  /* 0xbff000000808782b */ /* 0x000fd00000000004 */
[----:B------:R-:W-:Y:S01]  /*34b0*/  DADD R6, -R6, R8 ;  /* 0x0000000006067229 */ /* 0x000fe20000000108 */
[----:B------:R-:W-:Y:S02]  /*34c0*/  IMAD.MOV.U32 R8, RZ, RZ, 0x3b39803f ;  /* 0x3b39803fff087424 */ /* 0x000fe400078e00ff */
[----:B------:R-:W-:-:S05]  /*34d0*/  IMAD.MOV.U32 R9, RZ, RZ, 0x3c7abc9e ;  /* 0x3c7abc9eff097424 */ /* 0x000fca00078e00ff */
[----:B------:R-:W-:-:S08]  /*34e0*/  DADD R6, R10, -R6 ;  /* 0x000000000a067229 */ /* 0x000fd00000000806 */
[----:B------:R-:W-:-:S08]  /*34f0*/  DFMA R6, R8, 1, R6 ;  /* 0x3ff000000806782b */ /* 0x000fd00000000006 */
[----:B------:R-:W-:Y:S01]  /*3500*/  DADD R4, R4, R6 ;  /* 0x0000000004047229 */ /* 0x000fe20000000006 */
[----:B------:R-:W-:Y:S02]  /*3510*/  WARPGROUP.DEPBAR.LE gsb0, 0x0 ;  /* 0x00008000000079c5 */ /* 0x000fe40000010000 */
[----:B------:R-:W-:-:S06]  /*3520*/  WARPGROUP.ARRIVE ;  /* 0x00000000000079c5 */ /* 0x000fcc0000000000 */
[----:B------:R-:W-:Y:S01]  /*3530*/  HGMMA.64x128x16.F32 R24, gdesc[UR16], R24, gsb0 ;  /* 0x01e00000101879f0 */ /* 0x000fe20008000818 */
[----:B------:R-:W-:Y:S01]  /*3540*/  UMOV UR16, 0xffda0d24 ;  /* 0xffda0d2400107882 */ /* 0x000fe20000000000 */
[----:B------:R-:W-:Y:S01]  /*3550*/  UMOV UR17, 0x3c7777d0 ;  /* 0x3c7777d000117882 */ /* 0x000fe20000000000 */
[----:B------:R-:W-:-:S09]  /*3560*/  UIADD3 UR18, UR30, 0xc00, URZ ;  /* 0x00000c001e127890 */ /* 0x000fd2000fffe03f */
[----:B------:R-:W-:Y:S01]  /*3570*/  DMUL R8, R4, UR16 ;  /* 0x0000001004087c28 */ /* 0x000fe20008000000 */
[----:B------:R-:W-:Y:S01]  /*3580*/  UMOV UR16, 0x652b82fe ;  /* 0x652b82fe00107882 */ /* 0x000fe20000000000 */
[----:B------:R-:W-:Y:S01]  /*3590*/  UMOV UR17, 0x3ff71547 ;  /* 0x3ff7154700117882 */ /* 0x000fe20000000000 */
[----:B------:R-:W-:-:S05]  /*35a0*/  UMOV UR19, 0x40000040 ;  /* 0x4000004000137882 */ /* 0x000fca0000000000 */
[----:B------:R-:W-:Y:S01]  /*35b0*/  DFMA R4, R4, UR16, R8 ;  /* 0x0000001004047c2b */ /* 0x000fe20008000008 */
[----:B------:R-:W-:Y:S01]  /*35c0*/  UIADD3 UR16, UR15, 0xe00, URZ ;  /* 0x00000e000f107890 */ /* 0x000fe2000fffe03f */
[----:B------:R-:W-:-:S04]  /*35d0*/  UMOV UR17, 0x40000040 ;  /* 0x4000004000117882 */ /* 0x000fc80000000000 */
[----:B------:R-:W1:Y:S01]  /*35e0*/  F2F.F32.F64 R0, R4 ;  /* 0x0000000400007310 */ /* 0x000e620000301000 */
[----:B------:R-:W-:Y:S02]  /*35f0*/  WARPGROUP.DEPBAR.LE gsb0, 0x0 ;  /* 0x00008000000079c5 */ /* 0x000fe40000010000 */
[----:B------:R-:W1:Y:S04]  /*3600*/  LDS.64 R6, [R2+0xa8000] ;  /* 0x0a80000002067984 */ /* 0x000e680000000a00 */
[----:B------:R-:W2:Y:S04]  /*3610*/  LDS.64 R10, [R2+0xa8020] ;  /* 0x0a802000020a7984 */ /* 0x000ea80000000a00 */
[----:B------:R-:W4:Y:S01]  /*3620*/  LDS.64 R8, [R2+0xa8040] ;  /* 0x0a80400002087984 */ /* 0x000f220000000a00 */
[C---:B-1----:R-:W-:Y:S01]  /*3630*/  FMUL R4, R0.reuse, R6 ;  /* 0x0000000600047220 */ /* 0x042fe20000400000 */
[----:B------:R-:W-:-:S03]  /*3640*/  FMUL R5, R0, R7 ;  /* 0x0000000700057220 */ /* 0x000fc60000400000 */
[----:B------:R-:W-:Y:S02]  /*3650*/  IMAD.MOV.U32 R6, RZ, RZ, R4 ;  /* 0x000000ffff067224 */ /* 0x000fe400078e0004 */
[----:B------:R-:W-:-:S05]  /*3660*/  IMAD.MOV.U32 R7, RZ, RZ, R5 ;  /* 0x000000ffff077224 */ /* 0x000fca00078e0005 */
[----:B------:R2:W-:Y:S02]  /*3670*/  STL.128 [R1], R4 ;  /* 0x0000000401007387 */ /* 0x0005e40000100c00 */
[C---:B--2---:R-:W-:Y:S01]  /*3680*/  FMUL R4, R0.reuse, R10 ;  /* 0x0000000a00047220 */ /* 0x044fe20000400000 */
[----:B------:R-:W-:Y:S02]  /*3690*/  FMUL R5, R0, R11 ;  /* 0x0000000b00057220 */ /* 0x000fe40000400000 */
[----:B------:R-:W1:Y:S01]  /*36a0*/  LDS.64 R10, [R2+0xa8060] ;  /* 0x0a806000020a7984 */ /* 0x000e620000000a00 */
[----:B------:R-:W-:Y:S01]  /*36b0*/  WARPGROUP.ARRIVE ;  /* 0x00000000000079c5 */ /* 0x000fe20000000000 */
[----:B------:R-:W-:Y:S02]  /*36c0*/  IMAD.MOV.U32 R6, RZ, RZ, R4 ;  /* 0x000000ffff067224 */ /* 0x000fe400078e0004 */
[----:B------:R-:W-:-:S03]  /*36d0*/  IMAD.MOV.U32 R7, RZ, RZ, R5 ;  /* 0x000000ffff077224 */ /* 0x000fc600078e0005 */
[----:B------:R-:W-:Y:S01]  /*36e0*/  HGMMA.64x128x16.F32 R24, gdesc[UR16], R24, gsb0 ;  /* 0x01e00000101879f0 */ /* 0x000fe20008000818 */
[----:B------:R-:W-:Y:S01]  /*36f0*/  UIADD3 UR16, UR15, 0xe02, URZ ;  /* 0x00000e020f107890 */ /* 0x000fe2000fffe03f */
[----:B------:R4:W-:Y:S01]  /*3700*/  STL.128 [R1+0x10], R4 ;  /* 0x0000100401007387 */ /* 0x0009e20000100c00 */
[----:B------:R-:W-:Y:S01]  /*3710*/  UIADD3 UR18, UR30, 0xc02, URZ ;  /* 0x00000c021e127890 */ /* 0x000fe2000fffe03f */
[----:B------:R-:W-:Y:S01]  /*3720*/  UMOV UR17, 0x40000040 ;  /* 0x4000004000117882 */ /* 0x000fe20000000000 */
[----:B------:R-:W-:Y:S01]  /*3730*/  UMOV UR19, 0x40000040 ;  /* 0x4000004000137882 */ /* 0x000fe20000000000 */
[C---:B----4-:R-:W-:Y:S01]  /*3740*/  FMUL R4, R0.reuse, R8 ;  /* 0x0000000800047220 */ /* 0x050fe20000400000 */
[----:B------:R-:W-:-:S04]  /*3750*/  FMUL R5, R0, R9 ;  /* 0x0000000900057220 */ /* 0x000fc80000400000 */
[----:B------:R-:W-:Y:S01]  /*3760*/  MOV R6, R4 ;  /* 0x0000000400067202 */ /* 0x000fe20000000f00 */
[----:B------:R-:W-:-:S05]  /*3770*/  IMAD.MOV.U32 R7, RZ, RZ, R5 ;  /* 0x000000ffff077224 */ /* 0x000fca00078e0005 */
[----:B------:R1:W-:Y:S02]  /*3780*/  STL.128 [R1+0x20], R4 ;  /* 0x0000200401007387 */ /* 0x0003e40000100c00 */
[C---:B-1----:R-:W-:Y:S01]  /*3790*/  FMUL R4, R0.reuse, R10 ;  /* 0x0000000a00047220 */ /* 0x042fe20000400000 */
[----:B------:R-:W-:-:S03]  /*37a0*/  FMUL R5, R0, R11 ;  /* 0x0000000b00057220 */ /* 0x000fc60000400000 */
[----:B------:R-:W-:Y:S02]  /*37b0*/  IMAD.MOV.U32 R6, RZ, RZ, R4 ;  /* 0x000000ffff067224 */ /* 0x000fe400078e0004 */
[----:B------:R-:W-:-:S05]  /*37c0*/  IMAD.MOV.U32 R7, RZ, RZ, R5 ;  /* 0x000000ffff077224 */ /* 0x000fca00078e0005 */
[----:B------:R-:W-:Y:S01]  /*37d0*/  STL.128 [R1+0x30], R4 ;  /* 0x0000300401007387 */ /* 0x000fe20000100c00 */
[----:B------:R-:W-:-:S03]  /*37e0*/  WARPGROUP.DEPBAR.LE gsb0, 0x0 ;  /* 0x00008000000079c5 */ /* 0x000fc60000010000 */
[----:B------:R-:W1:Y:S04]  /*37f0*/  LDS.64 R8, [R2+0xa8080] ;  /* 0x0a80800002087984 */ /* 0x000e680000000a00 */
[----:B------:R-:W2:Y:S04]  /*3800*/  LDS.64 R4, [R2+0xa80a0] ;  /* 0x0a80a00002047984 */ /* 0x000ea80000000a00 */
[----:B------:R-:W4:Y:S01]  /*3810*/  LDS.64 R12, [R2+0xa80c0] ;  /* 0x0a80c000020c7984 */ /* 0x000f220000000a00 */
[C---:B-1----:R-:W-:Y:S01]  /*3820*/  FMUL R8, R0.reuse, R8 ;  /* 0x0000000800087220 */ /* 0x042fe20000400000 */
[----:B------:R-:W-:-:S03]  /*3830*/  FMUL R9, R0, R9 ;  /* 0x0000000900097220 */ /* 0x000fc60000400000 */
[----:B------:R-:W-:Y:S02]  /*3840*/  IMAD.MOV.U32 R10, RZ, RZ, R8 ;  /* 0x000000ffff0a7224 */ /* 0x000fe400078e0008 */
[C---:B--2---:R-:W-:Y:S01]  /*3850*/  FMUL R4, R0.reuse, R4 ;  /* 0x0000000400047220 */ /* 0x044fe20000400000 */
[----:B------:R-:W-:Y:S02]  /*3860*/  IMAD.MOV.U32 R11, RZ, RZ, R9 ;  /* 0x000000ffff0b7224 */ /* 0x000fe400078e0009 */
[----:B------:R-:W-:Y:S02]  /*3870*/  FMUL R5, R0, R5 ;  /* 0x0000000500057220 */ /* 0x000fe40000400000 */
[----:B------:R-:W-:Y:S01]  /*3880*/  MOV R6, R4 ;  /* 0x0000000400067202 */ /* 0x000fe20000000f00 */
[----:B------:R-:W-:Y:S01]  /*3890*/  STL.128 [R1+0x40], R8 ;  /* 0x0000400801007387 */ /* 0x000fe20000100c00 */
[----:B------:R-:W-:-:S03]  /*38a0*/  IMAD.MOV.U32 R7, RZ, RZ, R5 ;  /* 0x000000ffff077224 */ /* 0x000fc600078e0005 */
[----:B------:R-:W1:Y:S01]  /*38b0*/  LDS.64 R8, [R2+0xa80e0] ;  /* 0x0a80e00002087984 */ /* 0x000e620000000a00 */
[----:B------:R-:W-:-:S03]  /*38c0*/  WARPGROUP.ARRIVE ;  /* 0x00000000000079c5 */ /* 0x000fc60000000000 */
[----:B------:R4:W-:Y:S03]  /*38d0*/  STL.128 [R1+0x50], R4 ;  /* 0x0000500401007387 */ /* 0x0009e60000100c00 */
[----:B------:R-:W-:Y:S01]  /*38e0*/  HGMMA.64x128x16.F32 R24, gdesc[UR16], R24, gsb0 ;  /* 0x01e00000101879f0 */ /* 0x000fe20008000818 */
[----:B------:R-:W-:Y:S02]  /*38f0*/  UIADD3 UR16, UR15, 0xe04, URZ ;  /* 0x00000e040f107890 */ /* 0x000fe4000fffe03f */
[----:B------:R-:W-:Y:S01]  /*3900*/  UIADD3 UR18, UR30, 0xc04, URZ ;  /* 0x00000c041e127890 */ /* 0x000fe2000fffe03f */
[----:B------:R-:W-:Y:S01]  /*3910*/  UMOV UR17, 0x40000040 ;  /* 0x4000004000117882 */ /* 0x000fe20000000000 */
[----:B------:R-:W-:Y:S01]  /*3920*/  UMOV UR19, 0x40000040 ;  /* 0x4000004000137882 */ /* 0x000fe20000000000 */
[C---:B----4-:R-:W-:Y:S01]  /*3930*/  FMUL R4, R0.reuse, R12 ;  /* 0x0000000c00047220 */ /* 0x050fe20000400000 */
[----:B------:R-:W-:-:S03]  /*3940*/  FMUL R5, R0, R13 ;  /* 0x0000000d00057220 */ /* 0x000fc60000400000 */
[----:B------:R-:W-:Y:S02]  /*3950*/  IMAD.MOV.U32 R6, RZ, RZ, R4 ;  /* 0x000000ffff067224 */ /* 0x000fe400078e0004 */
        /* <DEDUP_REMOVED lines=10> */
[----:B------:R-:W4:Y:S04]  /*3a00*/  LDS.64 R12, [R2+0xa8140] ;  /* 0x0a814000020c7984 */ /* 0x000f280000000a00 */
[----:B------:R-:W5:Y:S01]  /*3a10*/  LDS.64 R14, [R2+0xa8160] ;  /* 0x0a816000020e7984 */ /* 0x000f620000000a00 */
[----:B------:R-:W-:-:S06]  /*3a20*/  WARPGROUP.ARRIVE ;  /* 0x00000000000079c5 */ /* 0x000fcc0000000000 */
[----:B------:R-:W-:Y:S01]  /*3a30*/  HGMMA.64x128x16.F32 R24, gdesc[UR16], R24, gsb0 ;  /* 0x01e00000101879f0 */ /* 0x000fe20008000818 */
[----:B------:R-:W-:Y:S02]  /*3a40*/  ULEA UR17, UR37, UR38, 0x1 ;  /* 0x0000002625117291 */ /* 0x000fe4000f8e083f */
[----:B------:R-:W-:Y:S02]  /*3a50*/  UIADD3 UR16, UR15, 0xe06, URZ ;  /* 0x00000e060f107890 */ /* 0x000fe4000fffe03f */
[----:B------:R-:W-:Y:S02]  /*3a60*/  UIADD3 UR18, UR30, 0xc06, URZ ;  /* 0x00000c061e127890 */ /* 0x000fe4000fffe03f */
[----:B------:R-:W-:Y:S01]  /*3a70*/  ULEA UR15, UR17, UR27, 0x3 ;  /* 0x0000001b110f7291 */ /* 0x000fe2000f8e183f */
[----:B------:R-:W-:Y:S02]  /*3a80*/  UMOV UR19, 0x40000040 ;  /* 0x4000004000137882 */ /* 0x000fe40000000000 */
[----:B------:R-:W-:Y:S01]  /*3a90*/  UMOV UR17, 0x40000040 ;  /* 0x4000004000117882 */ /* 0x000fe20000000000 */
[C---:B-1----:R-:W-:Y:S01]  /*3aa0*/  FMUL R4, R0.reuse, R4 ;  /* 0x0000000400047220 */ /* 0x042fe20000400000 */
[C---:B------:R-:W-:Y:S01]  /*3ab0*/  FMUL R5, R0.reuse, R5 ;  /* 0x0000000500057220 */ /* 0x040fe20000400000 */
[----:B--2---:R-:W-:-:S03]  /*3ac0*/  FMUL R8, R0, R8 ;  /* 0x0000000800087220 */ /* 0x004fc60000400000 */
[----:B------:R-:W-:Y:S01]  /*3ad0*/  MOV R6, R4 ;  /* 0x0000000400067202 */ /* 0x000fe20000000f00 */
[----:B------:R-:W-:Y:S02]  /*3ae0*/  IMAD.MOV.U32 R7, RZ, RZ, R5 ;  /* 0x000000ffff077224 */ /* 0x000fe400078e0005 */
[----:B------:R-:W-:Y:S01]  /*3af0*/  FMUL R9, R0, R9 ;  /* 0x0000000900097220 */ /* 0x000fe20000400000 */
[----:B------:R-:W-:Y:S02]  /*3b00*/  IMAD.MOV.U32 R10, RZ, RZ, R8 ;  /* 0x000000ffff0a7224 */ /* 0x000fe400078e0008 */
[----:B------:R4:W-:Y:S01]  /*3b10*/  STL.128 [R1+0x80], R4 ;  /* 0x0000800401007387 */ /* 0x0009e20000100c00 */
[----:B------:R-:W-:-:S05]  /*3b20*/  IMAD.MOV.U32 R11, RZ, RZ, R9 ;  /* 0x000000ffff0b7224 */ /* 0x000fca00078e0009 */
[----:B------:R-:W-:Y:S01]  /*3b30*/  STL.128 [R1+0x90], R8 ;  /* 0x0000900801007387 */ /* 0x000fe20000100c00 */
[C---:B----4-:R-:W-:Y:S01]  /*3b40*/  FMUL R4, R0.reuse, R12 ;  /* 0x0000000c00047220 */ /* 0x050fe20000400000 */
[----:B------:R-:W-:-:S03]  /*3b50*/  FMUL R5, R0, R13 ;  /* 0x0000000d00057220 */ /* 0x000fc60000400000 */
[----:B------:R-:W-:Y:S02]  /*3b60*/  IMAD.MOV.U32 R6, RZ, RZ, R4 ;  /* 0x000000ffff067224 */ /* 0x000fe400078e0004 */
[----:B------:R-:W-:-:S05]  /*3b70*/  IMAD.MOV.U32 R7, RZ, RZ, R5 ;  /* 0x000000ffff077224 */ /* 0x000fca00078e0005 */
[----:B------:R5:W-:Y:S02]  /*3b80*/  STL.128 [R1+0xa0], R4 ;  /* 0x0000a00401007387 */ /* 0x000be40000100c00 */
[C---:B-----5:R-:W-:Y:S01]  /*3b90*/  FMUL R4, R0.reuse, R14 ;  /* 0x0000000e00047220 */ /* 0x060fe20000400000 */
[----:B------:R-:W-:-:S04]  /*3ba0*/  FMUL R5, R0, R15 ;  /* 0x0000000f00057220 */ /* 0x000fc80000400000 */
[----:B------:R-:W-:Y:S01]  /*3bb0*/  MOV R6, R4 ;  /* 0x0000000400067202 */ /* 0x000fe20000000f00 */
        /* <DEDUP_REMOVED lines=9> */
[C---:B-1----:R-:W-:Y:S01]  /*3c50*/  FMUL R4, R0.reuse, R4 ;  /* 0x0000000400047220 */ /* 0x042fe20000400000 */
[----:B------:R-:W-:-:S03]  /*3c60*/  FMUL R5, R0, R5 ;  /* 0x0000000500057220 */ /* 0x000fc60000400000 */
[----:B------:R-:W-:Y:S02]  /*3c70*/  IMAD.MOV.U32 R6, RZ, RZ, R4 ;  /* 0x000000ffff067224 */ /* 0x000fe400078e0004 */
[C---:B--2---:R-:W-:Y:S01]  /*3c80*/  FMUL R8, R0.reuse, R8 ;  /* 0x0000000800087220 */ /* 0x044fe20000400000 */
[----:B------:R-:W-:Y:S02]  /*3c90*/  IMAD.MOV.U32 R7, RZ, RZ, R5 ;  /* 0x000000ffff077224 */ /* 0x000fe400078e0005 */
[----:B------:R-:W-:Y:S01]  /*3ca0*/  FMUL R9, R0, R9 ;  /* 0x0000000900097220 */ /* 0x000fe20000400000 */
[----:B------:R-:W-:Y:S02]  /*3cb0*/  IMAD.MOV.U32 R10, RZ, RZ, R8 ;  /* 0x000000ffff0a7224 */ /* 0x000fe400078e0008 */
[----:B------:R4:W-:Y:S01]  /*3cc0*/  STL.128 [R1+0xc0], R4 ;  /* 0x0000c00401007387 */ /* 0x0009e20000100c00 */
[----:B------:R-:W-:-:S05]  /*3cd0*/  IMAD.MOV.U32 R11, RZ, RZ, R9 ;  /* 0x000000ffff0b7224 */ /* 0x000fca00078e0009 */
[----:B------:R-:W-:Y:S01]  /*3ce0*/  STL.128 [R1+0xd0], R8 ;  /* 0x0000d00801007387 */ /* 0x000fe20000100c00 */
[C---:B----4-:R-:W-:Y:S01]  /*3cf0*/  FMUL R4, R0.reuse, R12 ;  /* 0x0000000c00047220 */ /* 0x050fe20000400000 */
[----:B------:R-:W-:-:S04]  /*3d00*/  FMUL R5, R0, R13 ;  /* 0x0000000d00057220 */ /* 0x000fc80000400000 */
[----:B------:R-:W-:Y:S01]  /*3d10*/  MOV R6, R4 ;  /* 0x0000000400067202 */ /* 0x000fe20000000f00 */
[----:B------:R-:W-:-:S05]  /*3d20*/  IMAD.MOV.U32 R7, RZ, RZ, R5 ;  /* 0x000000ffff077224 */ /* 0x000fca00078e0005 */
[----:B------:R5:W-:Y:S02]  /*3d30*/  STL.128 [R1+0xe0], R4 ;  /* 0x0000e00401007387 */ /* 0x000be40000100c00 */
[C---:B-----5:R-:W-:Y:S01]  /*3d40*/  FMUL R4, R0.reuse, R14 ;  /* 0x0000000e00047220 */ /* 0x060fe20000400000 */
[----:B------:R-:W-:Y:S01]  /*3d50*/  FMUL R5, R0, R15 ;  /* 0x0000000f00057220 */ /* 0x000fe20000400000 */
[----:B------:R-:W-:Y:S02]  /*3d60*/  IMAD.U32 R0, RZ, RZ, UR21 ;  /* 0x00000015ff007e24 */ /* 0x000fe4000f8e00ff */
[----:B------:R-:W-:Y:S02]  /*3d70*/  IMAD.MOV.U32 R6, RZ, RZ, R4 ;  /* 0x000000ffff067224 */ /* 0x000fe400078e0004 */
[----:B------:R-:W-:Y:S01]  /*3d80*/  IMAD.MOV.U32 R7, RZ, RZ, R5 ;  /* 0x000000ffff077224 */ /* 0x000fe200078e0005 */
[----:B------:R-:W-:-:S04]  /*3d90*/  SHF.L.U32 R0, R0, 0x1f, RZ ;  /* 0x0000001f00007819 */ /* 0x000fc800000006ff */
[----:B------:R1:W-:Y:S01]  /*3da0*/  STL.128 [R1+0xf0], R4 ;  /* 0x0000f00401007387 */ /* 0x0003e20000100c00 */
[----:B------:R-:W-:Y:S02]  /*3db0*/  WARPGROUP.DEPBAR.LE gsb0, 0x0 ;  /* 0x00008000000079c5 */ /* 0x000fe40000010000 */
[----:B------:R-:W2:Y:S02]  /*3dc0*/  SYNCS.PHASECHK.TRANS64.TRYWAIT P1, [UR15], R0 ;  /* 0x00000000ff0075a7 */ /* 0x000ea4000802014f */
[----:B-12---:R-:W-:Y:S05]  /*3dd0*/  @!P1 BRA `(.L_x_25) ;  /* 0x000001dc00589947 */ /* 0x006fea0003800000 */
.L_x_166:
[----:B------:R-:W2:Y:S04]  /*3de0*/  LDL.128 R12, [R1] ;  /* 0x00000000010c7983 */ /* 0x000ea80000100c00 */
[----:B------:R-:W4:Y:S01]  /*3df0*/  LDL.128 R4, [R1+0x10] ;  /* 0x0000100001047983 */ /* 0x000f220000100c00 */
[----:B-1----:R-:W-:Y:S01]  /*3e00*/  VIADD R2, R3, 0x1 ;  /* 0x0000000103027836 */ /* 0x002fe20000000000 */
[----:B------:R-:W-:Y:S01]  /*3e10*/  IADD3 R0, R16, 0x8, RZ ;  /* 0x0000000810007810 */ /* 0x000fe20007ffe0ff */
[----:B------:R-:W-:Y:S01]  /*3e20*/  ULDC UR18, c[0x0][0xa04] ;  /* 0x0002810000127ab9 */ /* 0x000fe20000000800 */
[----:B------:R-:W3:Y:S02]  /*3e30*/  LDL.128 R8, [R1+0x20] ;  /* 0x0000200001087983 */ /* 0x000ee40000100c00 */
[----:B------:R-:W-:-:S02]  /*3e40*/  ISETP.GE.AND P2, PT, R2, R16, PT ;  /* 0x000000100200720c */ /* 0x000fc40003f46270 */
[----:B------:R-:W-:Y:S01]  /*3e50*/  ISETP.GE.AND P3, PT, R2, R0, PT ;  /* 0x000000000200720c */ /* 0x000fe20003f66270 */
[C---:B------:R-:W-:Y:S01]  /*3e60*/  VIADD R2, R3.reuse, 0x8 ;  /* 0x0000000803027836 */ /* 0x040fe20000000000 */
[----:B------:R-:W3:Y:S04]  /*3e70*/  LDL R158, [R1+0x700] ;  /* 0x00070000019e7983 */ /* 0x000ee80000100800 */
[C---:B------:R-:W-:Y:S01]  /*3e80*/  ISETP.GE.AND P4, PT, R2.reuse, R16, PT ;  /* 0x000000100200720c */ /* 0x040fe20003f86270 */
[----:B------:R1:W-:Y:S01]  /*3e90*/  STL.128 [R1+0xe70], R148 ;  /* 0x000e709401007387 */ /* 0x0003e20000100c00 */
[----:B------:R-:W-:Y:S01]  /*3ea0*/  ISETP.GE.AND P5, PT, R2, R0, PT ;  /* 0x000000000200720c */ /* 0x000fe20003fa6270 */
[C---:B------:R-:W-:Y:S02]  /*3eb0*/  VIADD R2, R3.reuse, 0x9 ;  /* 0x0000000903027836 */ /* 0x040fe40000000000 */
[----:B------:R-:W3:Y:S03]  /*3ec0*/  LDL.LU.128 R160, [R1+0x3f0] ;  /* 0x0003f00001a07983 */ /* 0x000ee60000300c00 */
[C---:B------:R-:W-:Y:S01]  /*3ed0*/  ISETP.GE.AND P6, PT, R2.reuse, R16, PT ;  /* 0x000000100200720c */ /* 0x040fe20003fc6270 */
[----:B------:R-:W3:Y:S01]  /*3ee0*/  LDL.LU.128 R164, [R1+0x400] ;  /* 0x0004000001a47983 */ /* 0x000ee20000300c00 */
[----:B------:R-:W-:Y:S01]  /*3ef0*/  ISETP.GE.AND P1, PT, R2, R0, PT ;  /* 0x000000000200720c */ /* 0x000fe20003f26270 */
[----:B------:R-:W-:Y:S01]  /*3f00*/  VIADD R2, R3, 0x10 ;  /* 0x0000001003027836 */ /* 0x000fe20000000000 */
[----:B------:R-:W-:Y:S01]  /*3f10*/  FSEL R89, R89, -INF , P2 ;  /* 0xff80000059597808 */ /* 0x000fe20001000000 */
[----:B------:R-:W3:Y:S01]  /*3f20*/  LDL.LU.128 R168, [R1+0x410] ;  /* 0x0004100001a87983 */ /* 0x000ee20000300c00 */
[----:B------:R-:W-:-:S02]  /*3f30*/  FSEL R91, R91, -INF , P3 ;  /* 0xff8000005b5b7808 */ /* 0x000fc40001800000 */
[C---:B------:R-:W-:Y:S01]  /*3f40*/  ISETP.GE.AND P2, PT, R2.reuse, R16, PT ;  /* 0x000000100200720c */ /* 0x040fe20003f46270 */
[----:B-1----:R-:W3:Y:S01]  /*3f50*/  LDL.LU.128 R148, [R1+0x3c0] ;  /* 0x0003c00001947983 */ /* 0x002ee20000300c00 */
[----:B------:R-:W-:Y:S01]  /*3f60*/  ISETP.GE.AND P3, PT, R2, R0, PT ;  /* 0x000000000200720c */ /* 0x000fe20003f66270 */
[C---:B------:R-:W-:Y:S01]  /*3f70*/  VIADD R2, R3.reuse, 0x11 ;  /* 0x0000001103027836 */ /* 0x040fe20000000000 */
[----:B------:R-:W-:Y:S01]  /*3f80*/  FSEL R92, R92, -INF , P4 ;  /* 0xff8000005c5c7808 */ /* 0x000fe20002000000 */
[----:B------:R-:W3:Y:S01]  /*3f90*/  LDL.LU.128 R172, [R1+0x420] ;  /* 0x0004200001ac7983 */ /* 0x000ee20000300c00 */
[----:B------:R-:W-:Y:S02]  /*3fa0*/  FSEL R94, R94, -INF , P5 ;  /* 0xff8000005e5e7808 */ /* 0x000fe40002800000 */
        /* <DEDUP_REMOVED lines=8> */
[----:B------:R-:W3:Y:S01]  /*4030*/  LDL.LU.128 R184, [R1+0x450] ;  /* 0x0004500001b87983 */ /* 0x000ee20000300c00 */
[----:B------:R-:W-:Y:S02]  /*4040*/  ISETP.GE.AND P1, PT, R2, R0, PT ;  /* 0x000000000200720c */ /* 0x000fe40003f26270 */
[----:B------:R-:W-:Y:S01]  /*4050*/  IADD3 R2, R3, 0x19, RZ ;  /* 0x0000001903027810 */ /* 0x000fe20007ffe0ff */
[----:B------:R-:W3:Y:S01]  /*4060*/  LDL.LU.128 R188, [R1+0x460] ;  /* 0x0004600001bc7983 */ /* 0x000ee20000300c00 */
[----:B------:R-:W-:Y:S02]  /*4070*/  FSEL R96, R96, -INF , P2 ;  /* 0xff80000060607808 */ /* 0x000fe40001000000 */
[----:B------:R-:W-:Y:S01]  /*4080*/  FSEL R22, R98, -INF , P3 ;  /* 0xff80000062167808 */ /* 0x000fe20001800000 */
[----:B------:R-:W3:Y:S01]  /*4090*/  LDL.LU.128 R192, [R1+0x470] ;  /* 0x0004700001c07983 */ /* 0x000ee20000300c00 */
[----:B------:R-:W-:-:S02]  /*40a0*/  ISETP.GE.AND P2, PT, R2, R16, PT ;  /* 0x000000100200720c */ /* 0x000fc40003f46270 */
[----:B------:R-:W-:Y:S01]  /*40b0*/  ISETP.GE.AND P3, PT, R2, R0, PT ;  /* 0x000000000200720c */ /* 0x000fe20003f66270 */
[----:B------:R-:W-:Y:S01]  /*40c0*/  VIADD R2, R3, 0x20 ;  /* 0x0000002003027836 */ /* 0x000fe20000000000 */
        /* <DEDUP_REMOVED lines=29> */
[----:B------:R-:W-:Y:S01]  /*42a0*/  STL [R1+0x7b0], R66 ;  /* 0x0007b04201007387 */ /* 0x000fe20000100800 */
[----:B------:R-:W-:Y:S02]  /*42b0*/  FSEL R98, R107, -INF , P1 ;  /* 0xff8000006b627808 */ /* 0x000fe40000800000 */
[C---:B------:R-:W-:Y:S01]  /*42c0*/  ISETP.GE.AND P6, PT, R2.reuse, R16, PT ;  /* 0x000000100200720c */ /* 0x040fe20003fc6270 */
[----:B------:R-:W-:Y:S01]  /*42d0*/  STL [R1+0x7a8], R67 ;  /* 0x0007a84301007387 */ /* 0x000fe20000100800 */
[----:B------:R-:W-:-:S02]  /*42e0*/  ISETP.GE.AND P1, PT, R2, R0, PT ;  /* 0x000000000200720c */ /* 0x000fc40003f26270 */
[C---:B------:R-:W-:Y:S01]  /*42f0*/  IADD3 R2, R3.reuse, 0x31, RZ ;  /* 0x0000003103027810 */ /* 0x040fe20007ffe0ff */
[----:B------:R-:W-:Y:S01]  /*4300*/  STL [R1+0x7a4], R68 ;  /* 0x0007a44401007387 */ /* 0x000fe20000100800 */
[----:B------:R-:W-:Y:S02]  /*4310*/  FSEL R97, R108, -INF , P2 ;  /* 0xff8000006c617808 */ /* 0x000fe40001000000 */
[----:B------:R-:W-:Y:S01]  /*4320*/  FSEL R110, R110, -INF , P3 ;  /* 0xff8000006e6e7808 */ /* 0x000fe20001800000 */
[----:B------:R-:W-:Y:S01]  /*4330*/  STL [R1+0x7a0], R70 ;  /* 0x0007a04601007387 */ /* 0x000fe20000100800 */
[C---:B------:R-:W-:Y:S02]  /*4340*/  ISETP.GE.AND P2, PT, R2.reuse, R16, PT ;  /* 0x000000100200720c */ /* 0x040fe40003f46270 */
[----:B------:R-:W-:Y:S01]  /*4350*/  ISETP.GE.AND P3, PT, R2, R0, PT ;  /* 0x000000000200720c */ /* 0x000fe20003f66270 */
[----:B------:R-:W-:Y:S01]  /*4360*/  VIADD R2, R3, 0x38 ;  /* 0x0000003803027836 */ /* 0x000fe20000000000 */
[----:B------:R-:W-:Y:S01]  /*4370*/  FSEL R109, R109, -INF , P4 ;  /* 0xff8000006d6d7808 */ /* 0x000fe20002000000 */
[----:B------:R-:W-:Y:S01]  /*4380*/  STL [R1+0x79c], R69 ;  /* 0x00079c4501007387 */ /* 0x000fe20000100800 */
[----:B------:R-:W-:-:S02]  /*4390*/  FSEL R111, R111, -INF , P5 ;  /* 0xff8000006f6f7808 */ /* 0x000fc40002800000 */
[C---:B------:R-:W-:Y:S01]  /*43a0*/  ISETP.GE.AND P4, PT, R2.reuse, R16, PT ;  /* 0x000000100200720c */ /* 0x040fe20003f86270 */
[----:B------:R-:W-:Y:S01]  /*43b0*/  STL [R1+0x798], R71 ;  /* 0x0007984701007387 */ /* 0x000fe20000100800 */
[----:B------:R-:W-:Y:S01]  /*43c0*/  ISETP.GE.AND P5, PT, R2, R0, PT ;  /* 0x000000000200720c */ /* 0x000fe20003fa6270 */
[C---:B------:R-:W-:Y:S01]  /*43d0*/  VIADD R2, R3.reuse, 0x39 ;  /* 0x0000003903027836 */ /* 0x040fe20000000000 */
[----:B------:R-:W-:Y:S01]  /*43e0*/  FSEL R102, R112, -INF , P6 ;  /* 0xff80000070667808 */ /* 0x000fe20003000000 */
[----:B------:R-:W-:Y:S01]  /*43f0*/  STL [R1+0x794], R72 ;  /* 0x0007944801007387 */ /* 0x000fe20000100800 */
[----:B------:R-:W-:Y:S02]  /*4400*/  FSEL R114, R114, -INF , P1 ;  /* 0xff80000072727808 */ /* 0x000fe40000800000 */
[C---:B------:R-:W-:Y:S01]  /*4410*/  ISETP.GE.AND P6, PT, R2.reuse, R16, PT ;  /* 0x000000100200720c */ /* 0x040fe20003fc6270 */
[----:B------:R-:W-:Y:S01]  /*4420*/  STL [R1+0x790], R74 ;  /* 0x0007904a01007387 */ /* 0x000fe20000100800 */
        /* <DEDUP_REMOVED lines=21> */
[----:B------:R-:W-:Y:S02]  /*4580*/  ISETP.GE.AND P1, PT, R2, R0, PT ;  /* 0x000000000200720c */ /* 0x000fe40003f26270 */
[----:B------:R-:W-:Y:S01]  /*4590*/  IADD3 R2, R3, 0x49, RZ ;  /* 0x0000004903027810 */ /* 0x000fe20007ffe0ff */
[----:B------:R-:W-:Y:S01]  /*45a0*/  STL [R1+0x774], R80 ;  /* 0x0007745001007387 */ /* 0x000fe20000100800 */
[----:B------:R-:W-:Y:S02]  /*45b0*/  FSEL R120, R120, -INF , P2 ;  /* 0xff80000078787808 */ /* 0x000fe40001000000 */
[----:B------:R-:W-:Y:S01]  /*45c0*/  FSEL R100, R122, -INF , P3 ;  /* 0xff8000007a647808 */ /* 0x000fe20001800000 */
[----:B------:R-:W-:Y:S01]  /*45d0*/  STL [R1+0x770], R81 ;  /* 0x0007705101007387 */ /* 0x000fe20000100800 */
[----:B------:R-:W-:-:S02]  /*45e0*/  ISETP.GE.AND P2, PT, R2, R16, PT ;  /* 0x000000100200720c */ /* 0x000fc40003f46270 */
[----:B------:R-:W-:Y:S01]  /*45f0*/  ISETP.GE.AND P3, PT, R2, R0, PT ;  /* 0x000000000200720c */ /* 0x000fe20003f66270 */
[----:B------:R-:W-:Y:S01]  /*4600*/  VIADD R2, R3, 0x50 ;  /* 0x0000005003027836 */ /* 0x000fe20000000000 */
        /* <DEDUP_REMOVED lines=37> */
[----:B------:R-:W-:Y:S01]  /*4860*/  ISETP.GE.AND P2, PT, R2, R16, PT ;  /* 0x000000100200720c */ /* 0x000fe20003f46270 */
[----:B------:R-:W-:Y:S01]  /*4870*/  STL [R1+0x800], R46 ;  /* 0x0008002e01007387 */ /* 0x000fe20000100800 */
[----:B------:R-:W-:Y:S02]  /*4880*/  FSEL R113, R134, -INF , P3 ;  /* 0xff80000086717808 */ /* 0x000fe40001800000 */
[----:B------:R-:W-:Y:S01]  /*4890*/  ISETP.GE.AND P3, PT, R2, R0, PT ;  /* 0x000000000200720c */ /* 0x000fe20003f66270 */
[----:B------:R-:W-:Y:S01]  /*48a0*/  VIADD R2, R3, 0x68 ;  /* 0x0000006803027836 */ /* 0x000fe20000000000 */
[----:B------:R-:W-:Y:S01]  /*48b0*/  FSEL R130, R135, -INF , P5 ;  /* 0xff80000087827808 */ /* 0x000fe20002800000 */
[----:B------:R-:W-:Y:S01]  /*48c0*/  STL [R1+0x7fc], R45 ;  /* 0x0007fc2d01007387 */ /* 0x000fe20000100800 */
[----:B------:R-:W-:-:S02]  /*48d0*/  FSEL R135, R137, -INF , P2 ;  /* 0xff80000089877808 */ /* 0x000fc40001000000 */
[-C--:B------:R-:W-:Y:S01]  /*48e0*/  ISETP.GE.AND P2, PT, R3, R16.reuse, PT ;  /* 0x000000100300720c */ /* 0x080fe20003f46270 */
[----:B------:R-:W-:Y:S01]  /*48f0*/  STL [R1+0x7f8], R47 ;  /* 0x0007f82f01007387 */ /* 0x000fe20000100800 */
[----:B------:R-:W-:Y:S02]  /*4900*/  FSEL R132, R133, -INF , P4 ;  /* 0xff80000085847808 */ /* 0x000fe40002000000 */
[----:B------:R-:W-:Y:S01]  /*4910*/  ISETP.GE.AND P4, PT, R2, R16, PT ;  /* 0x000000100200720c */ /* 0x000fe20003f86270 */
[----:B------:R-:W-:Y:S01]  /*4920*/  STL [R1+0x7f4], R48 ;  /* 0x0007f43001007387 */ /* 0x000fe20000100800 */
[----:B------:R-:W-:Y:S02]  /*4930*/  FSEL R88, R88, -INF , P2 ;  /* 0xff80000058587808 */ /* 0x000fe40001000000 */
[----:B------:R-:W-:Y:S01]  /*4940*/  FSEL R140, R140, -INF , P4 ;  /* 0xff8000008c8c7808 */ /* 0x000fe20002000000 */
[----:B------:R-:W-:Y:S01]  /*4950*/  STL [R1+0x7f0], R50 ;  /* 0x0007f03201007387 */ /* 0x000fe20000100800 */
[----:B------:R-:W-:-:S02]  /*4960*/  ISETP.GE.AND P5, PT, R2, R0, PT ;  /* 0x000000000200720c */ /* 0x000fc40003fa6270 */
[C---:B------:R-:W-:Y:S01]  /*4970*/  ISETP.GE.AND P4, PT, R3.reuse, R0, PT ;  /* 0x000000000300720c */ /* 0x040fe20003f86270 */
[----:B------:R-:W-:Y:S01]  /*4980*/  STL [R1+0x7ec], R49 ;  /* 0x0007ec3101007387 */ /* 0x000fe20000100800 */
[----:B------:R-:W-:Y:S02]  /*4990*/  FSEL R125, R138, -INF , P1 ;  /* 0xff8000008a7d7808 */ /* 0x000fe40000800000 */
[----:B------:R-:W-:Y:S01]  /*49a0*/  FSEL R138, R142, -INF , P5 ;  /* 0xff8000008e8a7808 */ /* 0x000fe20002800000 */
[----:B------:R-:W-:Y:S01]  /*49b0*/  STL [R1+0x7e8], R51 ;  /* 0x0007e83301007387 */ /* 0x000fe20000100800 */
[----:B------:R-:W-:Y:S01]  /*49c0*/  FSEL R90, R90, -INF , P4 ;  /* 0xff8000005a5a7808 */ /* 0x000fe20002000000 */
[C---:B------:R-:W-:Y:S01]  /*49d0*/  VIADD R2, R3.reuse, 0x69 ;  /* 0x0000006903027836 */ /* 0x040fe20000000000 */
[----:B------:R-:W-:Y:S01]  /*49e0*/  FSEL R136, R136, -INF , P6 ;  /* 0xff80000088887808 */ /* 0x000fe20003000000 */
[----:B------:R-:W-:Y:S03]  /*49f0*/  STL [R1+0x7e4], R52 ;  /* 0x0007e43401007387 */ /* 0x000fe60000100800 */
[C---:B------:R-:W-:Y:S01]  /*4a00*/  ISETP.GE.AND P6, PT, R2.reuse, R16, PT ;  /* 0x000000100200720c */ /* 0x040fe20003fc6270 */
[----:B------:R-:W-:Y:S01]  /*4a10*/  STL [R1+0x7e0], R54 ;  /* 0x0007e03601007387 */ /* 0x000fe20000100800 */
[-C--:B------:R-:W-:Y:S01]  /*4a20*/  ISETP.GE.AND P1, PT, R2, R0.reuse, PT ;  /* 0x000000000200720c */ /* 0x080fe20003f26270 */
[----:B------:R-:W-:Y:S01]  /*4a30*/  VIADD R2, R3, 0x70 ;  /* 0x0000007003027836 */ /* 0x000fe20000000000 */
[----:B------:R-:W-:Y:S01]  /*4a40*/  FSEL R106, R139, -INF , P3 ;  /* 0xff8000008b6a7808 */ /* 0x000fe20001800000 */
[----:B------:R-:W-:Y:S03]  /*4a50*/  STL [R1+0x7dc], R53 ;  /* 0x0007dc3501007387 */ /* 0x000fe60000100800 */
[----:B------:R-:W-:Y:S01]  /*4a60*/  ISETP.GE.AND P3, PT, R2, R0, PT ;  /* 0x000000000200720c */ /* 0x000fe20003f66270 */
[----:B------:R-:W-:Y:S01]  /*4a70*/  STL [R1+0x7d8], R55 ;  /* 0x0007d83701007387 */ /* 0x000fe20000100800 */
[----:B------:R-:W-:-:S02]  /*4a80*/  FSEL R139, R141, -INF , P6 ;  /* 0xff8000008d8b7808 */ /* 0x000fc40003000000 */
[----:B------:R-:W-:Y:S01]  /*4a90*/  FSEL R122, R146, -INF , P3 ;  /* 0xff800000927a7808 */ /* 0x000fe20001800000 */
[----:B------:R-:W-:Y:S04]  /*4aa0*/  STL [R1+0x7d4], R56 ;  /* 0x0007d43801007387 */ /* 0x000fe80000100800 */
        /* <DEDUP_REMOVED lines=9> */
[----:B------:R-:W-:Y:S01]  /*4b40*/  STL [R1+0x754], R17 ;  /* 0x0007541101007387 */ /* 0x000fe20000100800 */
[----:B--2---:R-:W-:Y:S01]  /*4b50*/  FFMA R13, R89, UR18, -R13 ;  /* 0x00000012590d7c23 */ /* 0x004fe2000800080d */
[----:B------:R-:W-:-:S04]  /*4b60*/  FFMA R12, R88, UR18, -R12 ;  /* 0x00000012580c7c23 */ /* 0x000fc8000800080c */
[----:B------:R-:W-:Y:S02]  /*4b70*/  FSETP.GEU.AND P4, PT, R13, -126, PT ;  /* 0xc2fc00000d00780b */ /* 0x000fe40003f8e000 */
[----:B------:R-:W-:-:S11]  /*4b80*/  FSETP.GEU.AND P5, PT, R12, -126, PT ;  /* 0xc2fc00000c00780b */ /* 0x000fd60003fae000 */
[----:B------:R-:W-:Y:S02]  /*4b90*/  @!P4 FMUL R13, R13, 0.5 ;  /* 0x3f0000000d0dc820 */ /* 0x000fe40000400000 */
[----:B------:R-:W-:Y:S02]  /*4ba0*/  @!P5 FMUL R12, R12, 0.5 ;  /* 0x3f0000000c0cd820 */ /* 0x000fe40000400000 */
[----:B------:R-:W1:Y:S08]  /*4bb0*/  MUFU.EX2 R153, R13 ;  /* 0x0000000d00997308 */ /* 0x000e700000000800 */
[----:B------:R-:W2:Y:S01]  /*4bc0*/  MUFU.EX2 R152, R12 ;  /* 0x0000000c00987308 */ /* 0x000ea20000000800 */
[----:B----4-:R-:W-:Y:S01]  /*4bd0*/  FFMA R4, R92, UR18, -R4 ;  /* 0x000000125c047c23 */ /* 0x010fe20008000804 */
[----:B------:R-:W-:Y:S01]  /*4be0*/  FFMA R5, R93, UR18, -R5 ;  /* 0x000000125d057c23 */ /* 0x000fe20008000805 */
[----:B------:R-:W-:Y:S01]  /*4bf0*/  FFMA R6, R94, UR18, -R6 ;  /* 0x000000125e067c23 */ /* 0x000fe20008000806 */
[----:B------:R-:W-:-:S02]  /*4c00*/  FFMA R7, R95, UR18, -R7 ;  /* 0x000000125f077c23 */ /* 0x000fc40008000807 */
[----:B------:R-:W-:Y:S02]  /*4c10*/  FSETP.GEU.AND P6, PT, R4, -126, PT ;  /* 0xc2fc00000400780b */ /* 0x000fe40003fce000 */
[----:B------:R-:W-:Y:S01]  /*4c20*/  FSETP.GEU.AND P3, PT, R5, -126, PT ;  /* 0xc2fc00000500780b */ /* 0x000fe20003f6e000 */
[----:B-1----:R-:W-:Y:S01]  /*4c30*/  @!P4 FMUL R153, R153, R153 ;  /* 0x000000999999c220 */ /* 0x002fe20000400000 */
[----:B------:R-:W-:Y:S01]  /*4c40*/  FSETP.GEU.AND P4, PT, R7, -126, PT ;  /* 0xc2fc00000700780b */ /* 0x000fe20003f8e000 */
[----:B--2---:R-:W-:Y:S01]  /*4c50*/  @!P5 FMUL R152, R152, R152 ;  /* 0x000000989898d220 */ /* 0x004fe20000400000 */
[----:B------:R-:W-:-:S07]  /*4c60*/  FSETP.GEU.AND P5, PT, R6, -126, PT ;  /* 0xc2fc00000600780b */ /* 0x000fce0003fae000 */
[----:B------:R-:W-:Y:S02]  /*4c70*/  @!P6 FMUL R4, R4, 0.5 ;  /* 0x3f0000000404e820 */ /* 0x000fe40000400000 */
[----:B------:R-:W-:Y:S02]  /*4c80*/  @!P3 FMUL R5, R5, 0.5 ;  /* 0x3f0000000505b820 */ /* 0x000fe40000400000 */
[----:B------:R-:W-:Y:S01]  /*4c90*/  @!P4 FMUL R7, R7, 0.5 ;  /* 0x3f0000000707c820 */ /* 0x000fe20000400000 */
[----:B------:R-:W1:Y:S01]  /*4ca0*/  MUFU.EX2 R155, R4 ;  /* 0x00000004009b7308 */ /* 0x000e620000000800 */
[----:B------:R-:W-:-:S07]  /*4cb0*/  @!P5 FMUL R6, R6, 0.5 ;  /* 0x3f0000000606d820 */ /* 0x000fce0000400000 */
[----:B------:R-:W2:Y:S08]  /*4cc0*/  MUFU.EX2 R154, R5 ;  /* 0x00000005009a7308 */ /* 0x000eb00000000800 */
[----:B------:R-:W-:Y:S08]  /*4cd0*/  MUFU.EX2 R146, R6 ;  /* 0x0000000600927308 */ /* 0x000ff00000000800 */
[----:B------:R4:W-:Y:S02]  /*4ce0*/  MUFU.EX2 R156, R7 ;  /* 0x00000007009c7308 */ /* 0x0009e40000000800 */
[----:B----4-:R-:W4:Y:S01]  /*4cf0*/  LDL.128 R4, [R1+0x30] ;  /* 0x0000300001047983 */ /* 0x010f220000100c00 */
[----:B------:R-:W-:Y:S01]  /*4d00*/  ISETP.GE.AND P2, PT, R2, R16, PT ;  /* 0x000000100200720c */ /* 0x000fe20003f46270 */
[----:B------:R-:W-:Y:S01]  /*4d10*/  FFMA R14, R90, UR18, -R14 ;  /* 0x000000125a0e7c23 */ /* 0x000fe2000800080e */
[----:B------:R-:W-:Y:S01]  /*4d20*/  FFMA R15, R91, UR18, -R15 ;  /* 0x000000125b0f7c23 */ /* 0x000fe2000800080f */
[----:B------:R-:W-:-:S02]  /*4d30*/  FSEL R137, R143, -INF , P1 ;  /* 0xff8000008f897808 */ /* 0x000fc40000800000 */
[----:B------:R-:W-:Y:S02]  /*4d40*/  FSEL R157, R144, -INF , P2 ;  /* 0xff800000909d7808 */ /* 0x000fe40001000000 */
[----:B------:R-:W-:Y:S02]  /*4d50*/  FSETP.GEU.AND P1, PT, R14, -126, PT ;  /* 0xc2fc00000e00780b */ /* 0x000fe40003f2e000 */
[----:B------:R-:W-:-:S11]  /*4d60*/  FSETP.GEU.AND P2, PT, R15, -126, PT ;  /* 0xc2fc00000f00780b */ /* 0x000fd60003f4e000 */
[----:B------:R-:W-:Y:S02]  /*4d70*/  @!P1 FMUL R14, R14, 0.5 ;  /* 0x3f0000000e0e9820 */ /* 0x000fe40000400000 */
[----:B------:R-:W-:Y:S02]  /*4d80*/  @!P2 FMUL R15, R15, 0.5 ;  /* 0x3f0000000f0fa820 */ /* 0x000fe40000400000 */
[----:B------:R-:W3:Y:S08]  /*4d90*/  MUFU.EX2 R143, R14 ;  /* 0x0000000e008f7308 */ /* 0x000ef00000000800 */
[----:B------:R-:W3:Y:S01]  /*4da0*/  MUFU.EX2 R144, R15 ;  /* 0x0000000f00907308 */ /* 0x000ee20000000800 */
[----:B------:R-:W-:-:S02]  /*4db0*/  VIADD R2, R3, 0x71 ;  /* 0x0000007103027836 */ /* 0x000fc40000000000 */
[----:B-1----:R-:W-:Y:S01]  /*4dc0*/  @!P6 FMUL R155, R155, R155 ;  /* 0x0000009b9b9be220 */ /* 0x002fe20000400000 */
[----:B--2---:R-:W-:Y:S01]  /*4dd0*/  @!P3 FMUL R154, R154, R154 ;  /* 0x0000009a9a9ab220 */ /* 0x004fe20000400000 */
[----:B---3--:R-:W-:Y:S01]  /*4de0*/  @!P1 FMUL R143, R143, R143 ;  /* 0x0000008f8f8f9220 */ /* 0x008fe20000400000 */
[----:B------:R-:W-:Y:S01]  /*4df0*/  ISETP.GE.AND P1, PT, R2, R16, PT ;  /* 0x000000100200720c */ /* 0x000fe20003f26270 */
[----:B------:R-:W-:Y:S01]  /*4e00*/  @!P5 FMUL R146, R146, R146 ;  /* 0x000000929292d220 */ /* 0x000fe20000400000 */
[----:B------:R-:W-:Y:S01]  /*4e10*/  @!P4 FMUL R156, R156, R156 ;  /* 0x0000009c9c9cc220 */ /* 0x000fe20000400000 */
[----:B------:R-:W-:Y:S01]  /*4e20*/  FFMA R23, R23, UR18, -R9 ;  /* 0x0000001217177c23 */ /* 0x000fe20008000809 */
[----:B------:R-:W-:Y:S01]  /*4e30*/  FFMA R22, R22, UR18, -R10 ;  /* 0x0000001216167c23 */ /* 0x000fe2000800080a */
[----:B------:R-:W-:Y:S01]  /*4e40*/  FFMA R18, R18, UR18, -R11 ;  /* 0x0000001212127c23 */ /* 0x000fe2000800080b */
[----:B------:R-:W-:Y:S01]  /*4e50*/  F2FP.F16.F32.PACK_AB R88, R153, R152 ;  /* 0x000000989958723e */ /* 0x000fe200000000ff */
[----:B------:R-:W-:Y:S01]  /*4e60*/  @!P2 FMUL R144, R144, R144 ;  /* 0x000000909090a220 */ /* 0x000fe20000400000 */
[----:B------:R-:W-:Y:S01]  /*4e70*/  ISETP.GE.AND P2, PT, R2, R0, PT ;  /* 0x000000000200720c */ /* 0x000fe20003f46270 */
[----:B------:R-:W-:Y:S01]  /*4e80*/  VIADD R2, R3, 0x78 ;  /* 0x0000007803027836 */ /* 0x000fe20000000000 */
[----:B------:R-:W-:Y:S04]  /*4e90*/  STL [R1+0xe98], R158 ;  /* 0x000e989e01007387 */ /* 0x000fe80000100800 */
[C---:B------:R-:W-:Y:S01]  /*4ea0*/  ISETP.GE.AND P6, PT, R2.reuse, R16, PT ;  /* 0x000000100200720c */ /* 0x040fe20003fc6270 */
[----:B------:R-:W-:Y:S01]  /*4eb0*/  STL [R1+0xe10], R122 ;  /* 0x000e107a01007387 */ /* 0x000fe20000100800 */
[----:B------:R-:W-:-:S02]  /*4ec0*/  ISETP.GE.AND P3, PT, R2, R0, PT ;  /* 0x000000000200720c */ /* 0x000fc40003f66270 */
[----:B------:R-:W-:Y:S01]  /*4ed0*/  IADD3 R2, R3, 0x79, RZ ;  /* 0x0000007903027810 */ /* 0x000fe20007ffe0ff */
[----:B------:R-:W-:Y:S01]  /*4ee0*/  ULOP3.LUT UR30, UR38, 0x1, URZ, 0xc, !UPT ;  /* 0x00000001261e7892 */ /* 0x000fe2000f8e0c3f */
[----:B------:R-:W2:Y:S02]  /*4ef0*/  LDL.128 R12, [R1+0xf0] ;  /* 0x0000f000010c7983 */ /* 0x000ea40000100c00 */
[C---:B------:R-:W-:Y:S02]  /*4f00*/  ISETP.GE.AND P5, PT, R2.reuse, R0, PT ;  /* 0x000000000200720c */ /* 0x040fe40003fa6270 */
[----:B------:R-:W-:Y:S01]  /*4f10*/  ISETP.GE.AND P4, PT, R2, R16, PT ;  /* 0x000000100200720c */ /* 0x000fe20003f86270 */
[----:B------:R-:W-:Y:S02]  /*4f20*/  FFMA R2, R96, UR18, -R8 ;  /* 0x0000001260027c23 */ /* 0x000fe40008000808 */
[----:B------:R-:W3:Y:S01]  /*4f30*/  LDL.128 R8, [R1+0x40] ;  /* 0x0000400001087983 */ /* 0x000ee20000100c00 */
[----:B----4-:R-:W-:Y:S01]  /*4f40*/  FFMA R19, R19, UR18, -R4 ;  /* 0x0000001213137c23 */ /* 0x010fe20008000804 */
[----:B------:R-:W-:Y:S01]  /*4f50*/  FFMA R20, R20, UR18, -R5 ;  /* 0x0000001214147c23 */ /* 0x000fe20008000805 */
[----:B------:R-:W-:Y:S01]  /*4f60*/  FFMA R21, R21, UR18, -R6 ;  /* 0x0000001215157c23 */ /* 0x000fe20008000806 */
[----:B------:R-:W-:-:S02]  /*4f70*/  FFMA R0, R103, UR18, -R7 ;  /* 0x0000001267007c23 */ /* 0x000fc40008000807 */
[----:B------:R-:W4:Y:S01]  /*4f80*/  LDL.128 R4, [R1+0x50] ;  /* 0x0000500001047983 */ /* 0x000f220000100c00 */
[----:B---3--:R-:W-:Y:S01]  /*4f90*/  FFMA R93, R104, UR18, -R8 ;  /* 0x00000012685d7c23 */ /* 0x008fe20008000808 */
[----:B------:R-:W-:Y:S01]  /*4fa0*/  FFMA R95, R105, UR18, -R9 ;  /* 0x00000012695f7c23 */ /* 0x000fe20008000809 */
[----:B------:R-:W-:Y:S01]  /*4fb0*/  FFMA R99, R99, UR18, -R10 ;  /* 0x0000001263637c23 */ /* 0x000fe2000800080a */
        /* <DEDUP_REMOVED lines=37> */
[----:B------:R-:W-:Y:S02]  /*5210*/  F2FP.F16.F32.PACK_AB R90, R154, R155 ;  /* 0x0000009b9a5a723e */ /* 0x000fe400000000ff */
[----:B------:R-:W-:Y:S01]  /*5220*/  F2FP.F16.F32.PACK_AB R91, R156, R146 ;  /* 0x000000929c5b723e */ /* 0x000fe200000000ff */
[----:B------:R-:W-:Y:S01]  /*5230*/  STL.64 [R1+0xe90], R156 ;  /* 0x000e909c01007387 */ /* 0x000fe20000100a00 */
[----:B------:R-:W-:-:S03]  /*5240*/  F2FP.F16.F32.PACK_AB R89, R144, R143 ;  /* 0x0000008f9059723e */ /* 0x000fc600000000ff */
[----:B------:R-:W-:Y:S04]  /*5250*/  STL.128 [R1+0xe80], R152 ;  /* 0x000e809801007387 */ /* 0x000fe80000100c00 */
[----:B------:R-:W-:Y:S04]  /*5260*/  STL.128 [R1+0xe60], R144 ;  /* 0x000e609001007387 */ /* 0x000fe80000100c00 */
[----:B------:R-:W-:Y:S04]  /*5270*/  STL.64 [R1+0xe28], R130 ;  /* 0x000e288201007387 */ /* 0x000fe80000100a00 */
[----:B------:R-:W-:Y:S04]  /*5280*/  STL [R1+0xe20], R128 ;  /* 0x000e208001007387 */ /* 0x000fe80000100800 */
[----:B------:R-:W-:Y:S04]  /*5290*/  STL.64 [R1+0xe18], R126 ;  /* 0x000e187e01007387 */ /* 0x000fe80000100a00 */
[----:B------:R-:W-:Y:S04]  /*52a0*/  STL.64 [R1+0xe08], R120 ;  /* 0x000e087801007387 */ /* 0x000fe80000100a00 */
[----:B------:R-:W-:Y:S04]  /*52b0*/  STL.64 [R1+0xe00], R118 ;  /* 0x000e007601007387 */ /* 0x000fe80000100a00 */
[----:B------:R-:W-:Y:S04]  /*52c0*/  STL [R1+0xdf8], R117 ;  /* 0x000df87501007387 */ /* 0x000fe80000100800 */
[----:B------:R-:W-:Y:S04]  /*52d0*/  STL.64 [R1+0xdf0], R114 ;  /* 0x000df07201007387 */ /* 0x000fe80000100a00 */
[----:B------:R-:W-:Y:S04]  /*52e0*/  STL [R1+0xde8], R110 ;  /* 0x000de86e01007387 */ /* 0x000fe80000100800 */
[----:B------:R1:W-:Y:S04]  /*52f0*/  STL.64 [R1+0xde0], R108 ;  /* 0x000de06c01007387 */ /* 0x0003e80000100a00 */
[----:B------:R-:W-:Y:S04]  /*5300*/  STL [R1+0xdd8], R107 ;  /* 0x000dd86b01007387 */ /* 0x000fe80000100800 */
[----:B------:R-:W-:Y:S04]  /*5310*/  STL.64 [R1+0xdd0], R104 ;  /* 0x000dd06801007387 */ /* 0x000fe80000100a00 */
[----:B------:R-:W-:Y:S04]  /*5320*/  STL [R1+0xdc8], R102 ;  /* 0x000dc86601007387 */ /* 0x000fe80000100800 */
[----:B------:R2:W-:Y:S01]  /*5330*/  STL.64 [R1+0xdc0], R100 ;  /* 0x000dc06401007387 */ /* 0x0005e20000100a00 */
[----:B---3--:R-:W-:Y:S01]  /*5340*/  FFMA R136, R136, UR18, -R8 ;  /* 0x0000001288887c23 */ /* 0x008fe20008000808 */
[----:B------:R-:W-:Y:S01]  /*5350*/  FFMA R135, R135, UR18, -R9 ;  /* 0x0000001287877c23 */ /* 0x000fe20008000809 */
[----:B------:R-:W-:Y:S01]  /*5360*/  FFMA R142, R125, UR18, -R10 ;  /* 0x000000127d8e7c23 */ /* 0x000fe2000800080a */
[----:B------:R-:W-:Y:S01]  /*5370*/  FFMA R141, R106, UR18, -R11 ;  /* 0x000000126a8d7c23 */ /* 0x000fe2000800080b */
[----:B-1----:R-:W3:Y:S04]  /*5380*/  LDL.LU.128 R108, [R1+0x320] ;  /* 0x00032000016c7983 */ /* 0x002ee80000300c00 */
[----:B------:R1:W-:Y:S04]  /*5390*/  STL.128 [R1+0xe30], R132 ;  /* 0x000e308401007387 */ /* 0x0003e80000100c00 */
[----:B--2---:R-:W3:Y:S04]  /*53a0*/  LDL.LU.128 R100, [R1+0x300] ;  /* 0x0003000001647983 */ /* 0x004ee80000300c00 */
[----:B------:R-:W3:Y:S04]  /*53b0*/  LDL.LU.128 R104, [R1+0x310] ;  /* 0x0003100001687983 */ /* 0x000ee80000300c00 */
[----:B------:R-:W3:Y:S04]  /*53c0*/  LDL.LU.128 R112, [R1+0x330] ;  /* 0x0003300001707983 */ /* 0x000ee80000300c00 */
[----:B------:R-:W3:Y:S04]  /*53d0*/  LDL.LU.128 R116, [R1+0x340] ;  /* 0x0003400001747983 */ /* 0x000ee80000300c00 */
[----:B------:R-:W3:Y:S04]  /*53e0*/  LDL.LU.128 R120, [R1+0x350] ;  /* 0x0003500001787983 */ /* 0x000ee80000300c00 */
[----:B------:R-:W3:Y:S04]  /*53f0*/  LDL.LU.128 R124, [R1+0x360] ;  /* 0x00036000017c7983 */ /* 0x000ee80000300c00 */
[----:B------:R-:W3:Y:S04]  /*5400*/  LDL.LU.128 R128, [R1+0x370] ;  /* 0x0003700001807983 */ /* 0x000ee80000300c00 */
[----:B-1----:R-:W3:Y:S04]  /*5410*/  LDL.LU.128 R132, [R1+0x380] ;  /* 0x0003800001847983 */ /* 0x002ee80000300c00 */
[----:B------:R-:W3:Y:S04]  /*5420*/  LDL.LU.128 R144, [R1+0x3b0] ;  /* 0x0003b00001907983 */ /* 0x000ee80000300c00 */
[----:B------:R-:W3:Y:S04]  /*5430*/  LDL.LU.128 R152, [R1+0x3d0] ;  /* 0x0003d00001987983 */ /* 0x000ee80000300c00 */
[----:B------:R-:W3:Y:S01]  /*5440*/  LDL.LU.128 R156, [R1+0x3e0] ;  /* 0x0003e000019c7983 */ /* 0x000ee20000300c00 */
[----:B------:R-:W-:-:S02]  /*5450*/  USHF.L.U32 UR15, UR37, 0x1, URZ ;  /* 0x00000001250f7899 */ /* 0x000fc4000800063f */
[----:B------:R-:W-:Y:S01]  /*5460*/  ULOP3.LUT UR31, UR14, 0x4000000, URZ, 0xfc, !UPT ;  /* 0x040000000e1f7892 */ /* 0x000fe2000f8efc3f */
[----:B------:R-:W2:Y:S01]  /*5470*/  LDL.128 R8, [R1+0xe0] ;  /* 0x0000e00001087983 */ /* 0x000ea20000100c00 */
[----:B----4-:R-:W-:Y:S01]  /*5480*/  FFMA R140, R140, UR18, -R4 ;  /* 0x000000128c8c7c23 */ /* 0x010fe20008000804 */
[----:B------:R-:W-:Y:S01]  /*5490*/  FFMA R139, R139, UR18, -R5 ;  /* 0x000000128b8b7c23 */ /* 0x000fe20008000805 */
[----:B------:R-:W-:Y:S01]  /*54a0*/  FFMA R138, R138, UR18, -R6 ;  /* 0x000000128a8a7c23 */ /* 0x000fe20008000806 */
[----:B------:R-:W-:Y:S02]  /*54b0*/  FFMA R137, R137, UR18, -R7 ;  /* 0x0000001289897c23 */ /* 0x000fe40008000807 */
[----:B------:R1:W-:Y:S04]  /*54c0*/  STL.128 [R1+0xe50], R140 ;  /* 0x000e508c01007387 */ /* 0x0003e80000100c00 */
[----:B------:R4:W-:Y:S04]  /*54d0*/  STL.128 [R1+0xe40], R136 ;  /* 0x000e408801007387 */ /* 0x0009e80000100c00 */
[----:B-1----:R-:W3:Y:S04]  /*54e0*/  LDL.LU.128 R140, [R1+0x3a0] ;  /* 0x0003a000018c7983 */ /* 0x002ee80000300c00 */
[----:B----4-:R-:W3:Y:S01]  /*54f0*/  LDL.LU.128 R136, [R1+0x390] ;  /* 0x0003900001887983 */ /* 0x010ee20000300c00 */
[----:B------:R-:W-:-:S04]  /*5500*/  ULOP3.LUT UR15, UR15, 0xfffffffe, UR30, 0xe2, !UPT ;  /* 0xfffffffe0f0f7892 */ /* 0x000fc8000f8ee21e */
[----:B------:R-:W-:Y:S02]  /*5510*/  ULEA UR16, UR15, UR27, 0x3 ;  /* 0x0000001b0f107291 */ /* 0x000fe4000f8e183f */
[----:B------:R-:W-:Y:S01]  /*5520*/  ULEA UR17, UR22, UR31, 0xc ;  /* 0x0000001f16117291 */ /* 0x000fe2000f8e603f */
[----:B------:R-:W-:-:S06]  /*5530*/  UMOV UR15, 0x40000040 ;  /* 0x40000040000f7882 */ /* 0x000fcc0000000000 */
[----:B------:R-:W-:Y:S01]  /*5540*/  SYNCS.ARRIVE.TRANS64.A1T0 RZ, [UR16], RZ ;  /* 0x000000ffffff79a7 */ /* 0x000fe20008100010 */
[----:B------:R-:W-:Y:S01]  /*5550*/  UMOV UR14, UR17 ;  /* 0x00000011000e7c82 */ /* 0x000fe20008000000 */
[----:B------:R1:W-:Y:S01]  /*5560*/  STL.128 [R1+0xdb0], R96 ;  /* 0x000db06001007387 */ /* 0x0003e20000100c00 */
[----:B------:R-:W-:-:S03]  /*5570*/  ULDC UR16, c[0x0][0xa00] ;  /* 0x0002800000107ab9 */ /* 0x000fc60000000800 */
[----:B------:R4:W-:Y:S04]  /*5580*/  STL.128 [R1+0xda0], R92 ;  /* 0x000da05c01007387 */ /* 0x0009e80000100c00 */
[----:B-1----:R-:W2:Y:S04]  /*5590*/  LDL.LU.128 R96, [R1+0xdb0] ;  /* 0x000db00001607983 */ /* 0x002ea80000300c00 */
[----:B----4-:R-:W4:Y:S01]  /*55a0*/  LDL.LU.128 R92, [R1+0xda0] ;  /* 0x000da000015c7983 */ /* 0x010f220000300c00 */
[----:B---3--:R-:W-:-:S06]  /*55b0*/  WARPGROUP.ARRIVE ;  /* 0x00000000000079c5 */ /* 0x008fcc0000000000 */
[----:B------:R-:W-:Y:S03]  /*55c0*/  HGMMA.64x256x16.F32 R100, R88, gdesc[UR12].tnspB, R100, gsb0 ;  /* 0x43e0000c58647df0 */ /* 0x000fe60008000864 */
[----:B------:R-:W-:Y:S02]  /*55d0*/  WARPGROUP.DEPBAR.LE gsb0, 0x0 ;  /* 0x00008000000079c5 */ /* 0x000fe40000010000 */
[----:B------:R1:W-:Y:S04]  /*55e0*/  STL.128 [R1+0x3b0], R144 ;  /* 0x0003b09001007387 */ /* 0x0003e80000100c00 */
[----:B-1----:R-:W3:Y:S04]  /*55f0*/  LDL.LU.128 R144, [R1+0xe60] ;  /* 0x000e600001907983 */ /* 0x002ee80000300c00 */
[----:B------:R1:W-:Y:S04]  /*5600*/  STL.128 [R1+0x350], R120 ;  /* 0x0003507801007387 */ /* 0x0003e80000100c00 */
[----:B------:R2:W-:Y:S01]  /*5610*/  STL.128 [R1+0x3e0], R156 ;  /* 0x0003e09c01007387 */ /* 0x0005e20000100c00 */
[----:B------:R-:W-:-:S02]  /*5620*/  IMAD.MOV.U32 R230, RZ, RZ, R100 ;  /* 0x000000ffffe67224 */ /* 0x000fc400078e0064 */
[----:B------:R-:W-:Y:S01]  /*5630*/  IMAD.MOV.U32 R229, RZ, RZ, R101 ;  /* 0x000000ffffe57224 */ /* 0x000fe200078e0065 */
[----:B------:R4:W-:Y:S01]  /*5640*/  STL.128 [R1+0x320], R108 ;  /* 0x0003206c01007387 */ /* 0x0009e20000100c00 */
[----:B------:R-:W-:-:S03]  /*5650*/  IMAD.MOV.U32 R228, RZ, RZ, R102 ;  /* 0x000000ffffe47224 */ /* 0x000fc600078e0066 */
[----:B------:R-:W-:Y:S04]  /*5660*/  STL.128 [R1+0x310], R104 ;  /* 0x0003106801007387 */ /* 0x000fe80000100c00 */
[----:B-1----:R-:W3:Y:S04]  /*5670*/  LDL.LU R122, [R1+0xe10] ;  /* 0x000e1000017a7983 */ /* 0x002ee80000300800 */
[----:B--2---:R-:W2:Y:S04]  /*5680*/  LDL.LU.64 R156, [R1+0xe90] ;  /* 0x000e9000019c7983 */ /* 0x004ea80000300a00 */
[----:B------:R-:W-:Y:S01]  /*5690*/  STL.128 [R1+0x330], R112 ;  /* 0x0003307001007387 */ /* 0x000fe20000100c00 */
[----:B----4-:R-:W-:-:S03]  /*56a0*/  IMAD.MOV.U32 R111, RZ, RZ, R103 ;  /* 0x000000ffff6f7224 */ /* 0x010fc600078e0067 */
[----:B------:R-:W-:Y:S04]  /*56b0*/  STL.128 [R1+0x340], R116 ;  /* 0x0003407401007387 */ /* 0x000fe80000100c00 */
[----:B------:R-:W-:Y:S04]  /*56c0*/  STL.128 [R1+0x360], R124 ;  /* 0x0003607c01007387 */ /* 0x000fe80000100c00 */
[----:B------:R-:W-:Y:S04]  /*56d0*/  STL.128 [R1+0x370], R128 ;  /* 0x0003708001007387 */ /* 0x000fe80000100c00 */
[----:B------:R-:W-:Y:S04]  /*56e0*/  STL.128 [R1+0x380], R132 ;  /* 0x0003808401007387 */ /* 0x000fe80000100c00 */
[----:B------:R-:W-:Y:S04]  /*56f0*/  STL.128 [R1+0x390], R136 ;  /* 0x0003908801007387 */ /* 0x000fe80000100c00 */
[----:B------:R-:W-:Y:S04]  /*5700*/  STL.128 [R1+0x3a0], R140 ;  /* 0x0003a08c01007387 */ /* 0x000fe80000100c00 */
[----:B------:R-:W-:Y:S04]  /*5710*/  STL.128 [R1+0x3c0], R148 ;  /* 0x0003c09401007387 */ /* 0x000fe80000100c00 */
[----:B------:R1:W-:Y:S04]  /*5720*/  STL.128 [R1+0x3d0], R152 ;  /* 0x0003d09801007387 */ /* 0x0003e80000100c00 */
[----:B------:R-:W-:Y:S04]  /*5730*/  STL.128 [R1+0x3f0], R160 ;  /* 0x0003f0a001007387 */ /* 0x000fe80000100c00 */
        /* <DEDUP_REMOVED lines=16> */
[----:B------:R-:W2:Y:S04]  /*5840*/  LDL.LU R158, [R1+0xe98] ;  /* 0x000e9800019e7983 */ /* 0x000ea80000300800 */
[----:B-1----:R-:W2:Y:S04]  /*5850*/  LDL.LU.128 R152, [R1+0xe80] ;  /* 0x000e800001987983 */ /* 0x002ea80000300c00 */
[----:B------:R-:W2:Y:S04]  /*5860*/  LDL.LU.128 R148, [R1+0xe70] ;  /* 0x000e700001947983 */ /* 0x000ea80000300c00 */
[----:B------:R-:W2:Y:S04]  /*5870*/  LDL.LU.128 R140, [R1+0xe50] ;  /* 0x000e5000018c7983 */ /* 0x000ea80000300c00 */
[----:B------:R-:W2:Y:S04]  /*5880*/  LDL.LU.128 R136, [R1+0xe40] ;  /* 0x000e400001887983 */ /* 0x000ea80000300c00 */
[----:B------:R-:W2:Y:S04]  /*5890*/  LDL.LU.128 R132, [R1+0xe30] ;  /* 0x000e300001847983 */ /* 0x000ea80000300c00 */
[----:B------:R-:W2:Y:S04]  /*58a0*/  LDL.LU.64 R130, [R1+0xe28] ;  /* 0x000e280001827983 */ /* 0x000ea80000300a00 */
[----:B------:R-:W2:Y:S04]  /*58b0*/  LDL.LU R128, [R1+0xe20] ;  /* 0x000e200001807983 */ /* 0x000ea80000300800 */
[----:B------:R-:W2:Y:S04]  /*58c0*/  LDL.LU.64 R126, [R1+0xe18] ;  /* 0x000e1800017e7983 */ /* 0x000ea80000300a00 */
[----:B------:R-:W2:Y:S04]  /*58d0*/  LDL.LU.64 R120, [R1+0xe08] ;  /* 0x000e080001787983 */ /* 0x000ea80000300a00 */
[----:B------:R-:W2:Y:S04]  /*58e0*/  LDL.LU.64 R118, [R1+0xe00] ;  /* 0x000e000001767983 */ /* 0x000ea80000300a00 */
[----:B------:R-:W2:Y:S04]  /*58f0*/  LDL.LU R117, [R1+0xdf8] ;  /* 0x000df80001757983 */ /* 0x000ea80000300800 */
        /* <DEDUP_REMOVED lines=8> */
[----:B------:R-:W2:Y:S04]  /*5980*/  LDL.LU R113, [R1+0x314] ;  /* 0x0003140001717983 */ /* 0x000ea80000300800 */
[----:B----4-:R-:W4:Y:S04]  /*5990*/  LDL.LU R227, [R1+0x318] ;  /* 0x0003180001e37983 */ /* 0x010f280000300800 */
[----:B------:R-:W4:Y:S04]  /*59a0*/  LDL.LU R226, [R1+0x31c] ;  /* 0x00031c0001e27983 */ /* 0x000f280000300800 */
        /* <DEDUP_REMOVED lines=119> */
[----:B------:R-:W4:Y:S01]  /*6120*/  LDL.LU R4, [R1+0x4fc] ;  /* 0x0004fc0001047983 */ /* 0x000f220000300800 */
[----:B---3--:R-:W-:-:S02]  /*6130*/  FSEL R124, R145, -INF , P1 ;  /* 0xff800000917c7808 */ /* 0x008fc40000800000 */
[----:B------:R-:W-:Y:S02]  /*6140*/  FSETP.GEU.AND P1, PT, R2, -126, PT ;  /* 0xc2fc00000200780b */ /* 0x000fe40003f2e000 */
[----:B------:R-:W-:Y:S02]  /*6150*/  FSEL R129, R147, -INF , P2 ;  /* 0xff80000093817808 */ /* 0x000fe40001000000 */
[----:B------:R-:W-:-:S09]  /*6160*/  FSETP.GEU.AND P2, PT, R23, -126, PT ;  /* 0xc2fc00001700780b */ /* 0x000fd20003f4e000 */
[----:B------:R-:W-:-:S04]  /*6170*/  @!P1 FMUL R2, R2, 0.5 ;  /* 0x3f00000002029820 */ /* 0x000fc80000400000 */
[----:B------:R-:W-:Y:S02]  /*6180*/  @!P2 FMUL R23, R23, 0.5 ;  /* 0x3f0000001717a820 */ /* 0x000fe40000400000 */
[----:B------:R-:W1:Y:S08]  /*6190*/  MUFU.EX2 R2, R2 ;  /* 0x0000000200027308 */ /* 0x000e700000000800 */
[----:B------:R-:W3:Y:S01]  /*61a0*/  MUFU.EX2 R7, R23 ;  /* 0x0000001700077308 */ /* 0x000ee20000000800 */
[----:B-1----:R-:W-:Y:S01]  /*61b0*/  @!P1 FMUL R2, R2, R2 ;  /* 0x0000000202029220 */ /* 0x002fe20000400000 */
[----:B------:R-:W-:Y:S01]  /*61c0*/  FSETP.GEU.AND P1, PT, R22, -126, PT ;  /* 0xc2fc00001600780b */ /* 0x000fe20003f2e000 */
[----:B---3--:R-:W-:Y:S01]  /*61d0*/  @!P2 FMUL R7, R7, R7 ;  /* 0x000000070707a220 */ /* 0x008fe20000400000 */
[----:B------:R-:W-:-:S11]  /*61e0*/  FSETP.GEU.AND P2, PT, R18, -126, PT ;  /* 0xc2fc00001200780b */ /* 0x000fd60003f4e000 */
[----:B------:R-:W-:-:S04]  /*61f0*/  @!P1 FMUL R22, R22, 0.5 ;  /* 0x3f00000016169820 */ /* 0x000fc80000400000 */
[----:B------:R-:W1:Y:S01]  /*6200*/  MUFU.EX2 R6, R22 ;  /* 0x0000001600067308 */ /* 0x000e620000000800 */
[----:B------:R-:W-:-:S07]  /*6210*/  @!P2 FMUL R18, R18, 0.5 ;  /* 0x3f0000001212a820 */ /* 0x000fce0000400000 */
[----:B------:R-:W3:Y:S01]  /*6220*/  MUFU.EX2 R18, R18 ;  /* 0x0000001200127308 */ /* 0x000ee20000000800 */
[----:B-1----:R-:W-:Y:S01]  /*6230*/  @!P1 FMUL R6, R6, R6 ;  /* 0x0000000606069220 */ /* 0x002fe20000400000 */
[----:B------:R-:W-:Y:S01]  /*6240*/  FSETP.GEU.AND P1, PT, R19, -126, PT ;  /* 0xc2fc00001300780b */ /* 0x000fe20003f2e000 */
[----:B---3--:R-:W-:Y:S01]  /*6250*/  @!P2 FMUL R18, R18, R18 ;  /* 0x000000121212a220 */ /* 0x008fe20000400000 */
[----:B------:R-:W-:-:S11]  /*6260*/  FSETP.GEU.AND P2, PT, R20, -126, PT ;  /* 0xc2fc00001400780b */ /* 0x000fd60003f4e000 */
[----:B------:R-:W-:-:S06]  /*6270*/  @!P1 FMUL R19, R19, 0.5 ;  /* 0x3f00000013139820 */ /* 0x000fcc0000400000 */
        /* <DEDUP_REMOVED lines=11> */
[----:B--2---:R-:W-:Y:S01]  /*6330*/  FFMA R125, R157, UR18, -R8 ;  /* 0x000000129d7d7c23 */ /* 0x004fe20008000808 */
[----:B------:R-:W-:Y:S01]  /*6340*/  FFMA R124, R124, UR18, -R9 ;  /* 0x000000127c7c7c23 */ /* 0x000fe20008000809 */
[----:B------:R-:W-:Y:S01]  /*6350*/  FFMA R123, R122, UR18, -R10 ;  /* 0x000000127a7b7c23 */ /* 0x000fe2000800080a */
[----:B------:R-:W-:Y:S01]  /*6360*/  FFMA R129, R129, UR18, -R11 ;  /* 0x0000001281817c23 */ /* 0x000fe2000800080b */
[----:B-1----:R-:W-:Y:S01]  /*6370*/  @!P1 FMUL R21, R21, R21 ;  /* 0x0000001515159220 */ /* 0x002fe20000400000 */
[----:B------:R1:W-:Y:S01]  /*6380*/  STL [R1+0xd94], R158 ;  /* 0x000d949e01007387 */ /* 0x0003e20000100800 */
[----:B----4-:R-:W-:Y:S02]  /*6390*/  IMAD.MOV.U32 R122, RZ, RZ, R219 ;  /* 0x000000ffff7a7224 */ /* 0x010fe400078e00db */
[----:B---3--:R-:W-:Y:S01]  /*63a0*/  @!P2 FMUL R116, R116, R116 ;  /* 0x000000747474a220 */ /* 0x008fe20000400000 */
[----:B------:R2:W-:Y:S01]  /*63b0*/  STL [R1+0xd90], R156 ;  /* 0x000d909c01007387 */ /* 0x0005e20000100800 */
[----:B------:R-:W-:Y:S01]  /*63c0*/  IMAD.MOV.U32 R145, RZ, RZ, R196 ;  /* 0x000000ffff917224 */ /* 0x000fe200078e00c4 */
[----:B------:R-:W-:Y:S01]  /*63d0*/  MOV R196, R76 ;  /* 0x0000004c00c47202 */ /* 0x000fe20000000f00 */
[----:B------:R-:W-:Y:S01]  /*63e0*/  IMAD.MOV.U32 R147, RZ, RZ, R194 ;  /* 0x000000ffff937224 */ /* 0x000fe200078e00c2 */
[----:B------:R-:W-:Y:S01]  /*63f0*/  F2FP.F16.F32.PACK_AB R91, R116, R21 ;  /* 0x00000015745b723e */ /* 0x000fe200000000ff */
[----:B------:R3:W-:Y:S01]  /*6400*/  STL.128 [R1+0xd80], R152 ;  /* 0x000d809801007387 */ /* 0x0007e20000100c00 */
[----:B------:R-:W-:Y:S01]  /*6410*/  IMAD.MOV.U32 R157, RZ, RZ, R184 ;  /* 0x000000ffff9d7224 */ /* 0x000fe200078e00b8 */
[----:B------:R-:W-:Y:S01]  /*6420*/  MOV R184, R103 ;  /* 0x0000006700b87202 */ /* 0x000fe20000000f00 */
[----:B-1----:R-:W-:Y:S01]  /*6430*/  IMAD.MOV.U32 R158, RZ, RZ, R183 ;  /* 0x000000ffff9e7224 */ /* 0x002fe200078e00b7 */
[----:B------:R-:W-:Y:S01]  /*6440*/  STL.128 [R1+0xd70], R148 ;  /* 0x000d709401007387 */ /* 0x000fe20000100c00 */
[----:B--2---:R-:W-:-:S03]  /*6450*/  IMAD.MOV.U32 R156, RZ, RZ, R185 ;  /* 0x000000ffff9c7224 */ /* 0x004fc600078e00b9 */
[----:B------:R1:W-:Y:S01]  /*6460*/  STL [R1+0xd64], R146 ;  /* 0x000d649201007387 */ /* 0x0003e20000100800 */
[----:B------:R-:W-:-:S03]  /*6470*/  IMAD.MOV.U32 R183, RZ, RZ, R106 ;  /* 0x000000ffffb77224 */ /* 0x000fc600078e006a */
[----:B------:R2:W-:Y:S01]  /*6480*/  STL [R1+0xd60], R144 ;  /* 0x000d609001007387 */ /* 0x0005e20000100800 */
[----:B------:R-:W-:-:S03]  /*6490*/  IMAD.MOV.U32 R185, RZ, RZ, R87 ;  /* 0x000000ffffb97224 */ /* 0x000fc600078e0057 */
[----:B------:R4:W-:Y:S01]  /*64a0*/  STL.128 [R1+0xd50], R140 ;  /* 0x000d508c01007387 */ /* 0x0009e20000100c00 */
[----:B---3--:R-:W-:Y:S01]  /*64b0*/  IMAD.MOV.U32 R152, RZ, RZ, R189 ;  /* 0x000000ffff987224 */ /* 0x008fe200078e00bd */
[----:B------:R-:W-:Y:S01]  /*64c0*/  MOV R154, R187 ;  /* 0x000000bb009a7202 */ /* 0x000fe20000000f00 */
[----:B-1----:R-:W-:Y:S01]  /*64d0*/  IMAD.MOV.U32 R146, RZ, RZ, R195 ;  /* 0x000000ffff927224 */ /* 0x002fe200078e00c3 */
[----:B------:R1:W-:Y:S01]  /*64e0*/  STL.128 [R1+0xd40], R136 ;  /* 0x000d408801007387 */ /* 0x0003e20000100c00 */
[----:B------:R-:W-:Y:S01]  /*64f0*/  MOV R148, R193 ;  /* 0x000000c100947202 */ /* 0x000fe20000000f00 */
[----:B--2---:R-:W-:Y:S02]  /*6500*/  IMAD.MOV.U32 R144, RZ, RZ, R197 ;  /* 0x000000ffff907224 */ /* 0x004fe400078e00c5 */
[----:B------:R2:W-:Y:S01]  /*6510*/  STL.128 [R1+0xd30], R132 ;  /* 0x000d308401007387 */ /* 0x0005e20000100c00 */
[----:B------:R-:W-:Y:S02]  /*6520*/  IMAD.MOV.U32 R149, RZ, RZ, R192 ;  /* 0x000000ffff957224 */ /* 0x000fe400078e00c0 */
[----:B------:R-:W-:Y:S01]  /*6530*/  IMAD.MOV.U32 R150, RZ, RZ, R191 ;  /* 0x000000ffff967224 */ /* 0x000fe200078e00bf */
[----:B------:R3:W-:Y:S01]  /*6540*/  STL.128 [R1+0xd20], R128 ;  /* 0x000d208001007387 */ /* 0x0007e20000100c00 */
[----:B------:R-:W-:Y:S01]  /*6550*/  IMAD.MOV.U32 R151, RZ, RZ, R190 ;  /* 0x000000ffff977224 */ /* 0x000fe200078e00be */
[----:B------:R-:W-:Y:S01]  /*6560*/  MOV R190, R82 ;  /* 0x0000005200be7202 */ /* 0x000fe20000000f00 */
[----:B------:R-:W-:Y:S01]  /*6570*/  IMAD.MOV.U32 R153, RZ, RZ, R188 ;  /* 0x000000ffff997224 */ /* 0x000fe200078e00bc */
[----:B------:R-:W-:Y:S01]  /*6580*/  STL.128 [R1+0xd10], R124 ;  /* 0x000d107c01007387 */ /* 0x000fe20000100c00 */
[----:B----4-:R-:W-:Y:S01]  /*6590*/  IMAD.MOV.U32 R140, RZ, RZ, R201 ;  /* 0x000000ffff8c7224 */ /* 0x010fe200078e00c9 */
[----:B------:R-:W-:Y:S01]  /*65a0*/  MOV R142, R199 ;  /* 0x000000c7008e7202 */ /* 0x000fe20000000f00 */
[----:B------:R-:W-:Y:S01]  /*65b0*/  IMAD.MOV.U32 R141, RZ, RZ, R200 ;  /* 0x000000ffff8d7224 */ /* 0x000fe200078e00c8 */
[----:B------:R4:W-:Y:S01]  /*65c0*/  STL [R1+0xd08], R123 ;  /* 0x000d087b01007387 */ /* 0x0009e20000100800 */
[----:B-1----:R-:W-:Y:S01]  /*65d0*/  MOV R136, R205 ;  /* 0x000000cd00887202 */ /* 0x002fe20000000f00 */
[----:B------:R-:W-:-:S02]  /*65e0*/  IMAD.MOV.U32 R137, RZ, RZ, R204 ;  /* 0x000000ffff897224 */ /* 0x000fc400078e00cc */
[----:B------:R1:W-:Y:S01]  /*65f0*/  STL.64 [R1+0xd00], R120 ;  /* 0x000d007801007387 */ /* 0x0003e20000100a00 */
[----:B--2---:R-:W-:Y:S02]  /*6600*/  IMAD.MOV.U32 R132, RZ, RZ, R209 ;  /* 0x000000ffff847224 */ /* 0x004fe400078e00d1 */
[----:B------:R-:W-:Y:S01]  /*6610*/  IMAD.MOV.U32 R133, RZ, RZ, R208 ;  /* 0x000000ffff857224 */ /* 0x000fe200078e00d0 */
[----:B------:R2:W-:Y:S01]  /*6620*/  STL.128 [R1+0xcf0], R116 ;  /* 0x000cf07401007387 */ /* 0x0005e20000100c00 */
[----:B---3--:R-:W-:Y:S01]  /*6630*/  IMAD.MOV.U32 R128, RZ, RZ, R213 ;  /* 0x000000ffff807224 */ /* 0x008fe200078e00d5 */
[----:B------:R-:W-:Y:S01]  /*6640*/  MOV R130, R211 ;  /* 0x000000d300827202 */ /* 0x000fe20000000f00 */
[----:B----4-:R-:W-:Y:S01]  /*6650*/  IMAD.MOV.U32 R123, RZ, RZ, R218 ;  /* 0x000000ffff7b7224 */ /* 0x010fe200078e00da */
[----:B------:R3:W-:Y:S01]  /*6660*/  STL.64 [R1+0xce0], R114 ;  /* 0x000ce07201007387 */ /* 0x0007e20000100a00 */
[----:B------:R-:W-:Y:S01]  /*6670*/  MOV R124, R217 ;  /* 0x000000d9007c7202 */ /* 0x000fe20000000f00 */
[----:B------:R-:W-:-:S02]  /*6680*/  IMAD.MOV.U32 R125, RZ, RZ, R216 ;  /* 0x000000ffff7d7224 */ /* 0x000fc400078e00d8 */
[----:B------:R4:W-:Y:S01]  /*6690*/  STL [R1+0xcd8], R110 ;  /* 0x000cd86e01007387 */ /* 0x0009e20000100800 */
[----:B-1----:R-:W-:Y:S01]  /*66a0*/  IMAD.MOV.U32 R120, RZ, RZ, R221 ;  /* 0x000000ffff787224 */ /* 0x002fe200078e00dd */
[----:B------:R-:W-:Y:S01]  /*66b0*/  MOV R208, R64 ;  /* 0x0000004000d07202 */ /* 0x000fe20000000f00 */
[----:B------:R-:W-:Y:S01]  /*66c0*/  IMAD.MOV.U32 R121, RZ, RZ, R220 ;  /* 0x000000ffff797224 */ /* 0x000fe200078e00dc */
[----:B------:R1:W-:Y:S01]  /*66d0*/  STL.64 [R1+0xcd0], R108 ;  /* 0x000cd06c01007387 */ /* 0x0003e20000100a00 */
[----:B------:R-:W-:Y:S02]  /*66e0*/  IMAD.MOV.U32 R126, RZ, RZ, R215 ;  /* 0x000000ffff7e7224 */ /* 0x000fe400078e00d7 */
[----:B------:R-:W-:Y:S01]  /*66f0*/  IMAD.MOV.U32 R127, RZ, RZ, R214 ;  /* 0x000000ffff7f7224 */ /* 0x000fe200078e00d6 */
[----:B--2---:R-:W-:Y:S01]  /*6700*/  MOV R118, R223 ;  /* 0x000000df00767202 */ /* 0x004fe20000000f00 */
[----:B---3--:R-:W-:Y:S01]  /*6710*/  IMAD.MOV.U32 R114, RZ, RZ, R227 ;  /* 0x000000ffff727224 */ /* 0x008fe200078e00e3 */
[----:B------:R-:W-:Y:S01]  /*6720*/  MOV R214, R58 ;  /* 0x0000003a00d67202 */ /* 0x000fe20000000f00 */
[----:B----4-:R-:W-:-:S02]  /*6730*/  IMAD.MOV.U32 R110, RZ, RZ, R228 ;  /* 0x000000ffff6e7224 */ /* 0x010fc400078e00e4 */
[----:B------:R-:W-:Y:S02]  /*6740*/  IMAD.MOV.U32 R115, RZ, RZ, R226 ;  /* 0x000000ffff737224 */ /* 0x000fe400078e00e2 */
[----:B------:R-:W-:Y:S01]  /*6750*/  IMAD.MOV.U32 R116, RZ, RZ, R225 ;  /* 0x000000ffff747224 */ /* 0x000fe200078e00e1 */
[----:B-1----:R-:W-:Y:S01]  /*6760*/  MOV R109, R229 ;  /* 0x000000e5006d7202 */ /* 0x002fe20000000f00 */
[----:B------:R-:W-:Y:S02]  /*6770*/  IMAD.MOV.U32 R108, RZ, RZ, R230 ;  /* 0x000000ffff6c7224 */ /* 0x000fe400078e00e6 */
[----:B------:R-:W-:Y:S02]  /*6780*/  IMAD.MOV.U32 R117, RZ, RZ, R224 ;  /* 0x000000ffff757224 */ /* 0x000fe400078e00e0 */
[----:B------:R-:W-:Y:S02]  /*6790*/  IMAD.MOV.U32 R119, RZ, RZ, R222 ;  /* 0x000000ffff777224 */ /* 0x000fe400078e00de */
[----:B------:R-:W-:-:S02]  /*67a0*/  IMAD.MOV.U32 R129, RZ, RZ, R212 ;  /* 0x000000ffff817224 */ /* 0x000fc400078e00d4 */
[----:B------:R-:W-:Y:S01]  /*67b0*/  IMAD.MOV.U32 R131, RZ, RZ, R210 ;  /* 0x000000ffff837224 */ /* 0x000fe200078e00d2 */
[----:B------:R-:W-:Y:S01]  /*67c0*/  MOV R220, R52 ;  /* 0x0000003400dc7202 */ /* 0x000fe20000000f00 */
[----:B------:R-:W-:Y:S02]  /*67d0*/  IMAD.MOV.U32 R134, RZ, RZ, R207 ;  /* 0x000000ffff867224 */ /* 0x000fe400078e00cf */
[----:B------:R-:W-:Y:S02]  /*67e0*/  IMAD.MOV.U32 R135, RZ, RZ, R206 ;  /* 0x000000ffff877224 */ /* 0x000fe400078e00ce */
[----:B------:R-:W-:Y:S02]  /*67f0*/  IMAD.MOV.U32 R138, RZ, RZ, R203 ;  /* 0x000000ffff8a7224 */ /* 0x000fe400078e00cb */
[----:B------:R-:W-:Y:S01]  /*6800*/  IMAD.MOV.U32 R139, RZ, RZ, R202 ;  /* 0x000000ffff8b7224 */ /* 0x000fe200078e00ca */
[----:B------:R-:W-:Y:S01]  /*6810*/  MOV R202, R70 ;  /* 0x0000004600ca7202 */ /* 0x000fe20000000f00 */
[----:B------:R-:W-:-:S02]  /*6820*/  IMAD.MOV.U32 R143, RZ, RZ, R198 ;  /* 0x000000ffff8f7224 */ /* 0x000fc400078e00c6 */
[----:B------:R-:W-:Y:S02]  /*6830*/  IMAD.MOV.U32 R155, RZ, RZ, R186 ;  /* 0x000000ffff9b7224 */ /* 0x000fe400078e00ba */
[----:B------:R-:W-:Y:S02]  /*6840*/  IMAD.MOV.U32 R186, RZ, RZ, R86 ;  /* 0x000000ffffba7224 */ /* 0x000fe400078e0056 */
        /* <DEDUP_REMOVED lines=9> */
[----:B------:R-:W-:Y:S02]  /*68e0*/  IMAD.MOV.U32 R197, RZ, RZ, R75 ;  /* 0x000000ffffc57224 */ /* 0x000fe400078e004b */
        /* <DEDUP_REMOVED lines=33> */
[----:B------:R-:W-:Y:S01]  /*6b00*/  F2FP.F16.F32.PACK_AB R88, R7, R2 ;  /* 0x000000020758723e */ /* 0x000fe200000000ff */
[----:B------:R-:W-:Y:S01]  /*6b10*/  UIADD3 UR14, UR17, 0x80, URZ ;  /* 0x00000080110e7890 */ /* 0x000fe2000fffe03f */
[----:B------:R-:W-:Y:S02]  /*6b20*/  F2FP.F16.F32.PACK_AB R89, R18, R6 ;  /* 0x000000061259723e */ /* 0x000fe400000000ff */
[----:B------:R-:W-:-:S04]  /*6b30*/  F2FP.F16.F32.PACK_AB R90, R20, R19 ;  /* 0x00000013145a723e */ /* 0x000fc800000000ff */
[----:B------:R-:W-:Y:S01]  /*6b40*/  WARPGROUP.ARRIVE ;  /* 0x00000000000079c5 */ /* 0x000fe20000000000 */
[----:B------:R-:W-:-:S05]  /*6b50*/  UMOV UR15, 0x40000040 ;  /* 0x40000040000f7882 */ /* 0x000fca0000000000 */
[----:B------:R-:W-:Y:S01]  /*6b60*/  HGMMA.64x256x16.F32 R108, R88, gdesc[UR12].tnspB, R108, gsb0 ;  /* 0x43e0000c586c7df0 */ /* 0x000fe2000800086c */
[----:B------:R1:W-:Y:S04]  /*6b70*/  STL.128 [R1+0xc90], R92 ;  /* 0x000c905c01007387 */ /* 0x0003e80000100c00 */
[----:B-1----:R-:W2:Y:S04]  /*6b80*/  LDL.LU.128 R92, [R1+0xc90] ;  /* 0x000c9000015c7983 */ /* 0x002ea80000300c00 */
[----:B------:R1:W-:Y:S04]  /*6b90*/  STL.128 [R1+0xca0], R96 ;  /* 0x000ca06001007387 */ /* 0x0003e80000100c00 */
[----:B-1----:R-:W3:Y:S04]  /*6ba0*/  LDL.LU.128 R96, [R1+0xca0] ;  /* 0x000ca00001607983 */ /* 0x002ee80000300c00 */
[----:B------:R1:W-:Y:S04]  /*6bb0*/  STL [R1+0xcc8], R107 ;  /* 0x000cc86b01007387 */ /* 0x0003e80000100800 */
[----:B------:R4:W-:Y:S04]  /*6bc0*/  STL.64 [R1+0xcc0], R104 ;  /* 0x000cc06801007387 */ /* 0x0009e80000100a00 */
[----:B------:R4:W-:Y:S04]  /*6bd0*/  STL [R1+0xcb8], R102 ;  /* 0x000cb86601007387 */ /* 0x0009e80000100800 */
[----:B------:R4:W-:Y:S04]  /*6be0*/  STL.64 [R1+0xcb0], R100 ;  /* 0x000cb06401007387 */ /* 0x0009e80000100a00 */
[----:B-1----:R-:W3:Y:S04]  /*6bf0*/  LDL.LU R107, [R1+0xcc8] ;  /* 0x000cc800016b7983 */ /* 0x002ee80000300800 */
[----:B----4-:R-:W4:Y:S04]  /*6c00*/  LDL.LU.64 R104, [R1+0xcc0] ;  /* 0x000cc00001687983 */ /* 0x010f280000300a00 */
[----:B------:R-:W4:Y:S04]  /*6c10*/  LDL.LU R102, [R1+0xcb8] ;  /* 0x000cb80001667983 */ /* 0x000f280000300800 */
[----:B------:R-:W4:Y:S01]  /*6c20*/  LDL.LU.64 R100, [R1+0xcb0] ;  /* 0x000cb00001647983 */ /* 0x000f220000300a00 */
[----:B------:R-:W-:-:S03]  /*6c30*/  WARPGROUP.DEPBAR.LE gsb0, 0x0 ;  /* 0x00008000000079c5 */ /* 0x000fc60000010000 */
[----:B------:R1:W-:Y:S04]  /*6c40*/  STL.128 [R1+0x3a0], R148 ;  /* 0x0003a09401007387 */ /* 0x0003e80000100c00 */
[----:B-1----:R-:W4:Y:S04]  /*6c50*/  LDL.LU.128 R148, [R1+0xd70] ;  /* 0x000d700001947983 */ /* 0x002f280000300c00 */
[----:B------:R1:W-:Y:S04]  /*6c60*/  STL.128 [R1+0x3c0], R156 ;  /* 0x0003c09c01007387 */ /* 0x0003e80000100c00 */
[----:B-1----:R-:W4:Y:S04]  /*6c70*/  LDL.LU R158, [R1+0xd94] ;  /* 0x000d9400019e7983 */ /* 0x002f280000300800 */
[----:B------:R1:W-:Y:S04]  /*6c80*/  STL.128 [R1+0x3b0], R152 ;  /* 0x0003b09801007387 */ /* 0x0003e80000100c00 */
[----:B------:R-:W-:Y:S04]  /*6c90*/  STL.128 [R1+0x300], R108 ;  /* 0x0003006c01007387 */ /* 0x000fe80000100c00 */
[----:B------:R-:W-:Y:S04]  /*6ca0*/  STL.128 [R1+0x310], R112 ;  /* 0x0003107001007387 */ /* 0x000fe80000100c00 */
[----:B------:R-:W-:Y:S04]  /*6cb0*/  STL.128 [R1+0x320], R116 ;  /* 0x0003207401007387 */ /* 0x000fe80000100c00 */
[----:B-1----:R-:W4:Y:S04]  /*6cc0*/  LDL.LU.128 R152, [R1+0xd80] ;  /* 0x000d800001987983 */ /* 0x002f280000300c00 */
[----:B------:R-:W-:Y:S04]  /*6cd0*/  STL.128 [R1+0x330], R120 ;  /* 0x0003307801007387 */ /* 0x000fe80000100c00 */
[----:B------:R-:W-:Y:S04]  /*6ce0*/  STL.128 [R1+0x340], R124 ;  /* 0x0003407c01007387 */ /* 0x000fe80000100c00 */
[----:B------:R-:W-:Y:S04]  /*6cf0*/  STL.128 [R1+0x350], R128 ;  /* 0x0003508001007387 */ /* 0x000fe80000100c00 */
[----:B------:R-:W-:Y:S04]  /*6d00*/  STL.128 [R1+0x360], R132 ;  /* 0x0003608401007387 */ /* 0x000fe80000100c00 */
[----:B------:R1:W-:Y:S04]  /*6d10*/  STL.128 [R1+0x370], R136 ;  /* 0x0003708801007387 */ /* 0x0003e80000100c00 */
[----:B------:R1:W-:Y:S04]  /*6d20*/  STL.128 [R1+0x380], R140 ;  /* 0x0003808c01007387 */ /* 0x0003e80000100c00 */
[----:B------:R1:W-:Y:S04]  /*6d30*/  STL.128 [R1+0x390], R144 ;  /* 0x0003909001007387 */ /* 0x0003e80000100c00 */
[----:B------:R-:W4:Y:S04]  /*6d40*/  LDL.LU R156, [R1+0xd90] ;  /* 0x000d9000019c7983 */ /* 0x000f280000300800 */
[----:B-1----:R-:W4:Y:S04]  /*6d50*/  LDL.LU.128 R136, [R1+0xd40] ;  /* 0x000d400001887983 */ /* 0x002f280000300c00 */
[----:B------:R-:W4:Y:S04]  /*6d60*/  LDL.LU.128 R140, [R1+0xd50] ;  /* 0x000d5000018c7983 */ /* 0x000f280000300c00 */
[----:B------:R-:W4:Y:S04]  /*6d70*/  LDL.LU R146, [R1+0xd64] ;  /* 0x000d640001927983 */ /* 0x000f280000300800 */
[----:B------:R-:W4:Y:S04]  /*6d80*/  LDL.LU R144, [R1+0xd60] ;  /* 0x000d600001907983 */ /* 0x000f280000300800 */
[----:B------:R-:W4:Y:S04]  /*6d90*/  LDL.LU.128 R132, [R1+0xd30] ;  /* 0x000d300001847983 */ /* 0x000f280000300c00 */
[----:B------:R-:W4:Y:S04]  /*6da0*/  LDL.LU.128 R128, [R1+0xd20] ;  /* 0x000d200001807983 */ /* 0x000f280000300c00 */
[----:B------:R-:W4:Y:S04]  /*6db0*/  LDL.LU.128 R124, [R1+0xd10] ;  /* 0x000d1000017c7983 */ /* 0x000f280000300c00 */
[----:B------:R-:W4:Y:S04]  /*6dc0*/  LDL.LU R123, [R1+0xd08] ;  /* 0x000d0800017b7983 */ /* 0x000f280000300800 */
[----:B------:R-:W4:Y:S04]  /*6dd0*/  LDL.LU.64 R120, [R1+0xd00] ;  /* 0x000d000001787983 */ /* 0x000f280000300a00 */
[----:B------:R-:W4:Y:S04]  /*6de0*/  LDL.LU.128 R116, [R1+0xcf0] ;  /* 0x000cf00001747983 */ /* 0x000f280000300c00 */
[----:B------:R-:W4:Y:S04]  /*6df0*/  LDL.LU.64 R114, [R1+0xce0] ;  /* 0x000ce00001727983 */ /* 0x000f280000300a00 */
[----:B------:R-:W4:Y:S04]  /*6e00*/  LDL.LU R110, [R1+0xcd8] ;  /* 0x000cd800016e7983 */ /* 0x000f280000300800 */
[----:B------:R-:W4:Y:S01]  /*6e10*/  LDL.LU.64 R108, [R1+0xcd0] ;  /* 0x000cd000016c7983 */ /* 0x000f220000300a00 */
[----:B--2---:R-:W-:Y:S01]  /*6e20*/  FSETP.GEU.AND P1, PT, R93, -126, PT ;  /* 0xc2fc00005d00780b */ /* 0x004fe20003f2e000 */
[----:B------:R-:W-:Y:S01]  /*6e30*/  IMAD.U32 R0, RZ, RZ, UR22 ;  /* 0x00000016ff007e24 */ /* 0x000fe2000f8e00ff */
[----:B---3--:R-:W-:Y:S01]  /*6e40*/  FSETP.GEU.AND P2, PT, R99, -126, PT ;  /* 0xc2fc00006300780b */ /* 0x008fe20003f4e000 */
[----:B------:R1:W-:Y:S04]  /*6e50*/  STL.128 [R1+0x3d0], R160 ;  /* 0x0003d0a001007387 */ /* 0x0003e80000100c00 */
[----:B------:R2:W-:Y:S04]  /*6e60*/  STL.128 [R1+0x3e0], R164 ;  /* 0x0003e0a401007387 */ /* 0x0005e80000100c00 */
[----:B------:R3:W-:Y:S02]  /*6e70*/  STL.128 [R1+0x3f0], R168 ;  /* 0x0003f0a801007387 */ /* 0x0007e40000100c00 */
[----:B------:R-:W-:-:S02]  /*6e80*/  @!P1 FMUL R93, R93, 0.5 ;  /* 0x3f0000005d5d9820 */ /* 0x000fc40000400000 */
[----:B------:R3:W-:Y:S02]  /*6e90*/  STL.128 [R1+0x400], R172 ;  /* 0x000400ac01007387 */ /* 0x0007e40000100c00 */
[----:B------:R-:W1:Y:S02]  /*6ea0*/  MUFU.EX2 R8, R93 ;  /* 0x0000005d00087308 */ /* 0x000e640000000800 */
[----:B------:R3:W-:Y:S04]  /*6eb0*/  STL.128 [R1+0x410], R176 ;  /* 0x000410b001007387 */ /* 0x0007e80000100c00 */
[----:B------:R3:W-:Y:S04]  /*6ec0*/  STL.128 [R1+0x420], R180 ;  /* 0x000420b401007387 */ /* 0x0007e80000100c00 */
[----:B------:R3:W-:Y:S04]  /*6ed0*/  STL.128 [R1+0x430], R184 ;  /* 0x000430b801007387 */ /* 0x0007e80000100c00 */
[----:B------:R3:W-:Y:S01]  /*6ee0*/  STL.128 [R1+0x440], R188 ;  /* 0x000440bc01007387 */ /* 0x0007e20000100c00 */
[----:B-1----:R-:W-:Y:S01]  /*6ef0*/  @!P1 FMUL R8, R8, R8 ;  /* 0x0000000808089220 */ /* 0x002fe20000400000 */
[----:B------:R-:W-:-:S02]  /*6f00*/  FSETP.GEU.AND P1, PT, R94, -126, PT ;  /* 0xc2fc00005e00780b */ /* 0x000fc40003f2e000 */
[----:B------:R1:W-:Y:S01]  /*6f10*/  STL.128 [R1+0x450], R192 ;  /* 0x000450c001007387 */ /* 0x0003e20000100c00 */
[----:B------:R-:W-:-:S03]  /*6f20*/  @!P2 FMUL R99, R99, 0.5 ;  /* 0x3f0000006363a820 */ /* 0x000fc60000400000 */
[----:B------:R1:W-:Y:S04]  /*6f30*/  STL.128 [R1+0x460], R196 ;  /* 0x000460c401007387 */ /* 0x0003e80000100c00 */
[----:B------:R1:W-:Y:S03]  /*6f40*/  STL.128 [R1+0x470], R200 ;  /* 0x000470c801007387 */ /* 0x0003e60000100c00 */
[----:B------:R-:W-:Y:S01]  /*6f50*/  @!P1 FMUL R94, R94, 0.5 ;  /* 0x3f0000005e5e9820 */ /* 0x000fe20000400000 */
[----:B------:R-:W-:Y:S03]  /*6f60*/  STL.128 [R1+0x480], R204 ;  /* 0x000480cc01007387 */ /* 0x000fe60000100c00 */
[----:B------:R-:W2:Y:S01]  /*6f70*/  MUFU.EX2 R111, R94 ;  /* 0x0000005e006f7308 */ /* 0x000ea20000000800 */
[----:B------:R-:W-:Y:S04]  /*6f80*/  STL.128 [R1+0x490], R208 ;  /* 0x000490d001007387 */ /* 0x000fe80000100c00 */
[----:B------:R-:W-:Y:S03]  /*6f90*/  STL.128 [R1+0x4a0], R212 ;  /* 0x0004a0d401007387 */ /* 0x000fe60000100c00 */
[----:B------:R-:W-:Y:S01]  /*6fa0*/  MUFU.EX2 R9, R99 ;  /* 0x0000006300097308 */ /* 0x000fe20000000800 */
[----:B------:R-:W-:Y:S04]  /*6fb0*/  STL.128 [R1+0x4b0], R216 ;  /* 0x0004b0d801007387 */ /* 0x000fe80000100c00 */
[----:B------:R-:W-:Y:S01]  /*6fc0*/  STL.128 [R1+0x4c0], R220 ;  /* 0x0004c0dc01007387 */ /* 0x000fe20000100c00 */
[----:B--2---:R-:W-:-:S03]  /*6fd0*/  @!P1 FMUL R111, R111, R111 ;  /* 0x0000006f6f6f9220 */ /* 0x004fc60000400000 */
[----:B------:R-:W-:Y:S04]  /*6fe0*/  STL.128 [R1+0x4d0], R224 ;  /* 0x0004d0e001007387 */ /* 0x000fe80000100c00 */
[----:B------:R-:W-:Y:S04]  /*6ff0*/  STL.128 [R1+0x4e0], R228 ;  /* 0x0004e0e401007387 */ /* 0x000fe80000100c00 */
[----:B------:R-:W-:Y:S04]  /*7000*/  STL.128 [R1+0x4f0], R232 ;  /* 0x0004f0e801007387 */ /* 0x000fe80000100c00 */
[----:B------:R-:W2:Y:S04]  /*7010*/  LDL.LU.128 R76, [R1+0x300] ;  /* 0x00030000014c7983 */ /* 0x000ea80000300c00 */
[----:B------:R-:W2:Y:S04]  /*7020*/  LDL.LU.128 R80, [R1+0x310] ;  /* 0x0003100001507983 */ /* 0x000ea80000300c00 */
[----:B------:R-:W2:Y:S04]  /*7030*/  LDL.LU.128 R84, [R1+0x320] ;  /* 0x0003200001547983 */ /* 0x000ea80000300c00 */
[----:B------:R-:W2:Y:S04]  /*7040*/  LDL.LU.128 R88, [R1+0x330] ;  /* 0x0003300001587983 */ /* 0x000ea80000300c00 */
[----:B------:R-:W2:Y:S04]  /*7050*/  LDL.LU.128 R160, [R1+0x450] ;  /* 0x0004500001a07983 */ /* 0x000ea80000300c00 */
[----:B------:R-:W2:Y:S04]  /*7060*/  LDL.LU.128 R164, [R1+0x460] ;  /* 0x0004600001a47983 */ /* 0x000ea80000300c00 */
[----:B---3--:R-:W2:Y:S04]  /*7070*/  LDL.LU.128 R168, [R1+0x470] ;  /* 0x0004700001a87983 */ /* 0x008ea80000300c00 */
[----:B------:R-:W2:Y:S04]  /*7080*/  LDL.LU.128 R172, [R1+0x480] ;  /* 0x0004800001ac7983 */ /* 0x000ea80000300c00 */
[----:B------:R-:W2:Y:S04]  /*7090*/  LDL.LU.128 R176, [R1+0x490] ;  /* 0x0004900001b07983 */ /* 0x000ea80000300c00 */
[----:B------:R-:W2:Y:S04]  /*70a0*/  LDL.LU.128 R180, [R1+0x4a0] ;  /* 0x0004a00001b47983 */ /* 0x000ea80000300c00 */
[----:B------:R-:W2:Y:S04]  /*70b0*/  LDL.LU.128 R184, [R1+0x4b0] ;  /* 0x0004b00001b87983 */ /* 0x000ea80000300c00 */
[----:B------:R-:W2:Y:S04]  /*70c0*/  LDL.LU.128 R188, [R1+0x4c0] ;  /* 0x0004c00001bc7983 */ /* 0x000ea80000300c00 */
[----:B-1----:R-:W2:Y:S04]  /*70d0*/  LDL.LU.128 R192, [R1+0x4d0] ;  /* 0x0004d00001c07983 */ /* 0x002ea80000300c00 */
[----:B------:R-:W2:Y:S04]  /*70e0*/  LDL.LU.128 R196, [R1+0x4e0] ;  /* 0x0004e00001c47983 */ /* 0x000ea80000300c00 */
[----:B------:R-:W2:Y:S01]  /*70f0*/  LDL.LU.128 R200, [R1+0x4f0] ;  /* 0x0004f00001c87983 */ /* 0x000ea20000300c00 */
[----:B----4-:R-:W-:-:S05]  /*7100*/  FSEL R122, R148, -INF , P6 ;  /* 0xff800000947a7808 */ /* 0x010fca0003000000 */
[----:B------:R-:W-:Y:S01]  /*7110*/  FFMA R122, R122, UR18, -R12 ;  /* 0x000000127a7a7c23 */ /* 0x000fe2000800080c */
[----:B------:R-:W-:Y:S02]  /*7120*/  FSEL R12, R150, -INF , P3 ;  /* 0xff800000960c7808 */ /* 0x000fe40001800000 */
[----:B------:R-:W-:-:S13]  /*7130*/  FSETP.GEU.AND P3, PT, R95, -126, PT ;  /* 0xc2fc00005f00780b */ /* 0x000fda0003f6e000 */
[----:B------:R-:W-:Y:S01]  /*7140*/  @!P3 FMUL R95, R95, 0.5 ;  /* 0x3f0000005f5fb820 */ /* 0x000fe20000400000 */
[----:B------:R-:W-:-:S03]  /*7150*/  IMAD R0, R0, 0x80, R158 ;  /* 0x0000008000007824 */ /* 0x000fc600078e029e */
[----:B------:R-:W1:Y:S02]  /*7160*/  MUFU.EX2 R10, R95 ;  /* 0x0000005f000a7308 */ /* 0x000e640000000800 */
[----:B------:R-:W-:-:S05]  /*7170*/  LEA R0, R0, UR36, 0x2 ;  /* 0x0000002400007c11 */ /* 0x000fca000f8e10ff */
[----:B------:R-:W3:Y:S01]  /*7180*/  LDS.64 R4, [R0+0xa8000] ;  /* 0x0a80000000047984 */ /* 0x000ee20000000a00 */
[----:B------:R-:W-:Y:S02]  /*7190*/  FSEL R149, R149, -INF , P4 ;  /* 0xff80000095957808 */ /* 0x000fe40002000000 */
[----:B------:R-:W-:Y:S02]  /*71a0*/  FSEL R103, R151, -INF , P5 ;  /* 0xff80000097677808 */ /* 0x000fe40002800000 */
[----:B------:R-:W-:Y:S02]  /*71b0*/  FSETP.GEU.AND P4, PT, R97, -126, PT ;  /* 0xc2fc00006100780b */ /* 0x000fe40003f8e000 */
[----:B------:R-:W-:Y:S01]  /*71c0*/  FSETP.GEU.AND P5, PT, R96, -126, PT ;  /* 0xc2fc00006000780b */ /* 0x000fe20003fae000 */
[----:B-1----:R-:W-:Y:S01]  /*71d0*/  @!P3 FMUL R10, R10, R10 ;  /* 0x0000000a0a0ab220 */ /* 0x002fe20000400000 */
[----:B------:R-:W-:-:S09]  /*71e0*/  FSETP.GEU.AND P3, PT, R92, -126, PT ;  /* 0xc2fc00005c00780b */ /* 0x000fd20003f6e000 */
[----:B------:R-:W-:Y:S02]  /*71f0*/  @!P4 FMUL R97, R97, 0.5 ;  /* 0x3f0000006161c820 */ /* 0x000fe40000400000 */
[----:B------:R-:W-:Y:S02]  /*7200*/  @!P5 FMUL R96, R96, 0.5 ;  /* 0x3f0000006060d820 */ /* 0x000fe40000400000 */
[----:B------:R-:W-:Y:S01]  /*7210*/  @!P3 FMUL R92, R92, 0.5 ;  /* 0x3f0000005c5cb820 */ /* 0x000fe20000400000 */
[----:B------:R-:W1:Y:S01]  /*7220*/  MUFU.EX2 R113, R97 ;  /* 0x0000006100717308 */ /* 0x000e620000000800 */
[----:B------:R-:W-:-:S07]  /*7230*/  FSETP.GEU.AND P6, PT, R98, -126, PT ;  /* 0xc2fc00006200780b */ /* 0x000fce0003fce000 */
[----:B------:R-:W4:Y:S08]  /*7240*/  MUFU.EX2 R112, R96 ;  /* 0x0000006000707308 */ /* 0x000f300000000800 */
[----:B------:R-:W4:Y:S01]  /*7250*/  MUFU.EX2 R106, R92 ;  /* 0x0000005c006a7308 */ /* 0x000f220000000800 */
[----:B---3--:R-:W-:Y:S01]  /*7260*/  FADD R24, R24, -R4 ;  /* 0x8000000418187221 */ /* 0x008fe20000000000 */
[----:B------:R-:W-:Y:S01]  /*7270*/  FMUL R152, R152, UR16 ;  /* 0x0000001098987c20 */ /* 0x000fe20008400000 */
[----:B------:R-:W-:Y:S01]  /*7280*/  @!P6 FMUL R98, R98, 0.5 ;  /* 0x3f0000006262e820 */ /* 0x000fe20000400000 */
[----:B------:R-:W-:Y:S01]  /*7290*/  FFMA R103, R103, UR18, -R15 ;  /* 0x0000001267677c23 */ /* 0x000fe2000800080f */
[----:B-1----:R-:W-:Y:S01]  /*72a0*/  @!P4 FMUL R113, R113, R113 ;  /* 0x000000717171c220 */ /* 0x002fe20000400000 */
[----:B------:R-:W-:Y:S01]  /*72b0*/  FMUL R152, R152, R24 ;  /* 0x0000001898987220 */ /* 0x000fe20000400000 */
[----:B----4-:R-:W-:Y:S01]  /*72c0*/  @!P5 FMUL R112, R112, R112 ;  /* 0x000000707070d220 */ /* 0x010fe20000400000 */
[----:B------:R-:W-:Y:S01]  /*72d0*/  FFMA R12, R12, UR18, -R14 ;  /* 0x000000120c0c7c23 */ /* 0x000fe2000800080e */
[----:B------:R-:W-:Y:S01]  /*72e0*/  FADD R14, R26, -R4 ;  /* 0x800000041a0e7221 */ /* 0x000fe20000000000 */
[----:B------:R-:W-:Y:S01]  /*72f0*/  FADD R15, R27, -R5 ;  /* 0x800000051b0f7221 */ /* 0x000fe20000000000 */
[----:B------:R-:W-:Y:S01]  /*7300*/  FFMA R13, R149, UR18, -R13 ;  /* 0x00000012950d7c23 */ /* 0x000fe2000800080d */
[----:B------:R-:W-:Y:S01]  /*7310*/  STL [R1+0xc80], R156 ;  /* 0x000c809c01007387 */ /* 0x000fe20000100800 */
[----:B------:R-:W-:Y:S01]  /*7320*/  @!P3 FMUL R106, R106, R106 ;  /* 0x0000006a6a6ab220 */ /* 0x000fe20000400000 */
[----:B------:R1:W3:Y:S01]  /*7330*/  MUFU.EX2 R11, R98 ;  /* 0x00000062000b7308 */ /* 0x0002e20000000800 */
[----:B------:R-:W-:Y:S01]  /*7340*/  F2FP.F16.F32.PACK_AB R26, R112, R113 ;  /* 0x00000071701a723e */ /* 0x000fe200000000ff */
[----:B------:R-:W-:Y:S02]  /*7350*/  STL.128 [R1+0xc70], R152 ;  /* 0x000c709801007387 */ /* 0x000fe40000100c00 */
[----:B------:R-:W-:-:S02]  /*7360*/  F2FP.F16.F32.PACK_AB R27, R106, R111 ;  /* 0x0000006f6a1b723e */ /* 0x000fc400000000ff */
[----:B------:R-:W-:Y:S04]  /*7370*/  STL [R1+0xc64], R146 ;  /* 0x000c649201007387 */ /* 0x000fe80000100800 */
[----:B------:R-:W-:Y:S04]  /*7380*/  STL [R1+0xc60], R144 ;  /* 0x000c609001007387 */ /* 0x000fe80000100800 */
        /* <DEDUP_REMOVED lines=10> */
[----:B------:R3:W-:Y:S04]  /*7430*/  STL.128 [R1+0xbb0], R100 ;  /* 0x000bb06401007387 */ /* 0x0007e80000100c00 */
[----:B------:R-:W2:Y:S04]  /*7440*/  LDL.LU.128 R92, [R1+0x340] ;  /* 0x00034000015c7983 */ /* 0x000ea80000300c00 */
[----:B-1----:R-:W2:Y:S04]  /*7450*/  LDL.LU.128 R96, [R1+0x350] ;  /* 0x0003500001607983 */ /* 0x002ea80000300c00 */
[----:B----4-:R-:W2:Y:S04]  /*7460*/  LDL.LU.128 R104, [R1+0x370] ;  /* 0x0003700001687983 */ /* 0x010ea80000300c00 */
[----:B---3--:R-:W2:Y:S04]  /*7470*/  LDL.LU.128 R100, [R1+0x360] ;  /* 0x0003600001647983 */ /* 0x008ea80000300c00 */
[----:B------:R-:W2:Y:S04]  /*7480*/  LDL.LU.128 R108, [R1+0x380] ;  /* 0x00038000016c7983 */ /* 0x000ea80000300c00 */
        /* <DEDUP_REMOVED lines=11> */
[----:B------:R-:W2:Y:S01]  /*7540*/  LDL.LU.128 R156, [R1+0x440] ;  /* 0x00044000019c7983 */ /* 0x000ea20000300c00 */
[----:B------:R-:W-:Y:S01]  /*7550*/  @!P2 FMUL R9, R9, R9 ;  /* 0x000000090909a220 */ /* 0x000fe20000400000 */
[----:B------:R-:W-:Y:S01]  /*7560*/  @!P6 FMUL R11, R11, R11 ;  /* 0x0000000b0b0be220 */ /* 0x000fe20000400000 */
[----:B------:R-:W-:Y:S01]  /*7570*/  FADD R4, R25, -R5 ;  /* 0x8000000519047221 */ /* 0x000fe20000000000 */
[----:B------:R-:W-:Y:S01]  /*7580*/  F2FP.F16.F32.PACK_AB R24, R10, R8 ;  /* 0x000000080a18723e */ /* 0x000fe200000000ff */
[----:B------:R-:W-:-:S02]  /*7590*/  UIADD3 UR14, UR17, 0x100, URZ ;  /* 0x00000100110e7890 */ /* 0x000fc4000fffe03f */
[----:B------:R-:W-:Y:S01]  /*75a0*/  F2FP.F16.F32.PACK_AB R25, R11, R9 ;  /* 0x000000090b19723e */ /* 0x000fe200000000ff */
[----:B------:R-:W-:-:S03]  /*75b0*/  UMOV UR15, 0x40000040 ;  /* 0x40000040000f7882 */ /* 0x000fc60000000000 */
[----:B--2---:R-:W-:-:S06]  /*75c0*/  WARPGROUP.ARRIVE ;  /* 0x00000000000079c5 */ /* 0x004fcc0000000000 */
[----:B------:R-:W-:Y:S03]  /*75d0*/  HGMMA.64x256x16.F32 R76, R24, gdesc[UR12].tnspB, R76, gsb0 ;  /* 0x43e0000c184c7df0 */ /* 0x000fe6000800084c */
[----:B------:R-:W-:Y:S02]  /*75e0*/  WARPGROUP.DEPBAR.LE gsb0, 0x0 ;  /* 0x00008000000079c5 */ /* 0x000fe40000010000 */
[----:B------:R-:W-:Y:S01]  /*75f0*/  MOV R52, R100 ;  /* 0x0000006400347202 */ /* 0x000fe20000000f00 */
[----:B------:R-:W-:Y:S02]  /*7600*/  IMAD.MOV.U32 R53, RZ, RZ, R101 ;  /* 0x000000ffff357224 */ /* 0x000fe400078e0065 */
[----:B------:R-:W-:Y:S02]  /*7610*/  IMAD.MOV.U32 R54, RZ, RZ, R102 ;  /* 0x000000ffff367224 */ /* 0x000fe400078e0066 */
[----:B------:R-:W-:-:S02]  /*7620*/  IMAD.MOV.U32 R55, RZ, RZ, R103 ;  /* 0x000000ffff377224 */ /* 0x000fc400078e0067 */
[----:B------:R-:W2:Y:S04]  /*7630*/  LDL.LU.128 R100, [R1+0xbb0] ;  /* 0x000bb00001647983 */ /* 0x000ea80000300c00 */
[----:B------:R1:W-:Y:S01]  /*7640*/  STL.128 [R1+0x430], R152 ;  /* 0x0004309801007387 */ /* 0x0003e20000100c00 */
[----:B------:R-:W-:Y:S01]  /*7650*/  IMAD.MOV.U32 R56, RZ, RZ, R104 ;  /* 0x000000ffff387224 */ /* 0x000fe200078e0068 */
[----:B------:R-:W-:Y:S01]  /*7660*/  MOV R58, R106 ;  /* 0x0000006a003a7202 */ /* 0x000fe20000000f00 */
[----:B------:R-:W-:Y:S01]  /*7670*/  IMAD.MOV.U32 R57, RZ, RZ, R105 ;  /* 0x000000ffff397224 */ /* 0x000fe200078e0069 */
[----:B-1----:R-:W3:Y:S01]  /*7680*/  LDL.LU.128 R152, [R1+0xc70] ;  /* 0x000c700001987983 */ /* 0x002ee20000300c00 */
[----:B------:R-:W-:Y:S02]  /*7690*/  IMAD.MOV.U32 R59, RZ, RZ, R107 ;  /* 0x000000ffff3b7224 */ /* 0x000fe400078e006b */
[----:B------:R-:W-:Y:S01]  /*76a0*/  IMAD.MOV.U32 R60, RZ, RZ, R108 ;  /* 0x000000ffff3c7224 */ /* 0x000fe200078e006c */
[----:B------:R-:W4:Y:S01]  /*76b0*/  LDL.LU.128 R104, [R1+0xbc0] ;  /* 0x000bc00001687983 */ /* 0x000f220000300c00 */
[----:B------:R-:W-:-:S02]  /*76c0*/  IMAD.MOV.U32 R61, RZ, RZ, R109 ;  /* 0x000000ffff3d7224 */ /* 0x000fc400078e006d */
[----:B------:R-:W-:Y:S02]  /*76d0*/  IMAD.MOV.U32 R62, RZ, RZ, R110 ;  /* 0x000000ffff3e7224 */ /* 0x000fe400078e006e */
[----:B------:R-:W-:Y:S02]  /*76e0*/  IMAD.MOV.U32 R63, RZ, RZ, R111 ;  /* 0x000000ffff3f7224 */ /* 0x000fe400078e006f */
[----:B------:R-:W4:Y:S04]  /*76f0*/  LDL.LU.128 R108, [R1+0xbd0] ;  /* 0x000bd000016c7983 */ /* 0x000f280000300c00 */
[----:B------:R1:W-:Y:S04]  /*7700*/  STL.128 [R1+0x400], R140 ;  /* 0x0004008c01007387 */ /* 0x0003e80000100c00 */
[----:B------:R1:W-:Y:S01]  /*7710*/  STL.128 [R1+0x410], R144 ;  /* 0x0004109001007387 */ /* 0x0003e20000100c00 */
[----:B------:R-:W-:Y:S01]  /*7720*/  MOV R215, R76 ;  /* 0x0000004c00d77202 */ /* 0x000fe20000000f00 */
[----:B------:R-:W-:Y:S01]  /*7730*/  IMAD.MOV.U32 R65, RZ, RZ, R113 ;  /* 0x000000ffff417224 */ /* 0x000fe200078e0071 */
[----:B------:R-:W-:Y:S01]  /*7740*/  MOV R64, R112 ;  /* 0x0000007000407202 */ /* 0x000fe20000000f00 */
[----:B------:R-:W-:Y:S01]  /*7750*/  IMAD.MOV.U32 R66, RZ, RZ, R114 ;  /* 0x000000ffff427224 */ /* 0x000fe200078e0072 */
[----:B-1----:R-:W4:Y:S04]  /*7760*/  LDL.LU.128 R140, [R1+0xc50] ;  /* 0x000c5000018c7983 */ /* 0x002f280000300c00 */
[----:B------:R-:W4:Y:S01]  /*7770*/  LDL.LU R144, [R1+0xc60] ;  /* 0x000c600001907983 */ /* 0x000f220000300800 */
[----:B------:R-:W-:Y:S01]  /*7780*/  IMAD.MOV.U32 R67, RZ, RZ, R115 ;  /* 0x000000ffff437224 */ /* 0x000fe200078e0073 */
[----:B------:R-:W-:Y:S01]  /*7790*/  MOV R70, R118 ;  /* 0x0000007600467202 */ /* 0x000fe20000000f00 */
[----:B------:R-:W-:Y:S01]  /*77a0*/  IMAD.MOV.U32 R68, RZ, RZ, R116 ;  /* 0x000000ffff447224 */ /* 0x000fe200078e0074 */
[----:B------:R-:W-:Y:S01]  /*77b0*/  STL [R1+0x3c4], R125 ;  /* 0x0003c47d01007387 */ /* 0x000fe20000100800 */
[----:B------:R-:W-:Y:S01]  /*77c0*/  IMAD.MOV.U32 R69, RZ, RZ, R117 ;  /* 0x000000ffff457224 */ /* 0x000fe200078e0075 */
[----:B------:R-:W-:Y:S01]  /*77d0*/  MOV R76, R124 ;  /* 0x0000007c004c7202 */ /* 0x000fe20000000f00 */
[----:B------:R-:W-:Y:S01]  /*77e0*/  IMAD.MOV.U32 R71, RZ, RZ, R119 ;  /* 0x000000ffff477224 */ /* 0x000fe200078e0077 */
[----:B------:R-:W-:Y:S01]  /*77f0*/  STL.64 [R1+0x3c8], R126 ;  /* 0x0003c87e01007387 */ /* 0x000fe20000100a00 */
[----:B------:R-:W-:-:S02]  /*7800*/  IMAD.MOV.U32 R72, RZ, RZ, R120 ;  /* 0x000000ffff487224 */ /* 0x000fc400078e0078 */
[----:B------:R-:W-:Y:S01]  /*7810*/  IMAD.MOV.U32 R73, RZ, RZ, R121 ;  /* 0x000000ffff497224 */ /* 0x000fe200078e0079 */
[----:B------:R-:W-:Y:S01]  /*7820*/  STL.128 [R1+0x3d0], R128 ;  /* 0x0003d08001007387 */ /* 0x000fe20000100c00 */
[----:B------:R-:W-:Y:S02]  /*7830*/  IMAD.MOV.U32 R74, RZ, RZ, R122 ;  /* 0x000000ffff4a7224 */ /* 0x000fe400078e007a */
[----:B------:R-:W-:Y:S01]  /*7840*/  IMAD.MOV.U32 R75, RZ, RZ, R123 ;  /* 0x000000ffff4b7224 */ /* 0x000fe200078e007b */
        /* <DEDUP_REMOVED lines=15> */
[----:B------:R-:W4:Y:S04]  /*7940*/  LDL.LU R146, [R1+0xc64] ;  /* 0x000c640001927983 */ /* 0x000f280000300800 */
[----:B-1----:R-:W4:Y:S04]  /*7950*/  LDL.LU.128 R136, [R1+0xc40] ;  /* 0x000c400001887983 */ /* 0x002f280000300c00 */
[----:B------:R-:W4:Y:S04]  /*7960*/  LDL.LU.128 R132, [R1+0xc30] ;  /* 0x000c300001847983 */ /* 0x000f280000300c00 */
[----:B------:R-:W4:Y:S04]  /*7970*/  LDL.LU.128 R128, [R1+0xc20] ;  /* 0x000c200001807983 */ /* 0x000f280000300c00 */
[----:B------:R-:W4:Y:S04]  /*7980*/  LDL.LU.128 R124, [R1+0xc10] ;  /* 0x000c1000017c7983 */ /* 0x000f280000300c00 */
[----:B------:R-:W4:Y:S04]  /*7990*/  LDL.LU.128 R120, [R1+0xc00] ;  /* 0x000c000001787983 */ /* 0x000f280000300c00 */
[----:B------:R-:W4:Y:S04]  /*79a0*/  LDL.LU.128 R116, [R1+0xbf0] ;  /* 0x000bf00001747983 */ /* 0x000f280000300c00 */
[----:B------:R-:W4:Y:S04]  /*79b0*/  LDL.LU.128 R112, [R1+0xbe0] ;  /* 0x000be00001707983 */ /* 0x000f280000300c00 */
        /* <DEDUP_REMOVED lines=50> */
[----:B------:R-:W-:Y:S01]  /*7ce0*/  IMAD.MOV.U32 R214, RZ, RZ, R77 ;  /* 0x000000ffffd67224 */ /* 0x000fe200078e004d */
[----:B------:R-:W-:Y:S01]  /*7cf0*/  MOV R209, R82 ;  /* 0x0000005200d17202 */ /* 0x000fe20000000f00 */
[----:B------:R-:W-:Y:S01]  /*7d00*/  IMAD.MOV.U32 R213, RZ, RZ, R78 ;  /* 0x000000ffffd57224 */ /* 0x000fe200078e004e */
[----:B------:R-:W-:Y:S01]  /*7d10*/  MOV R40, R88 ;  /* 0x0000005800287202 */ /* 0x000fe20000000f00 */
[----:B------:R-:W-:Y:S01]  /*7d20*/  IMAD.MOV.U32 R212, RZ, RZ, R79 ;  /* 0x000000ffffd47224 */ /* 0x000fe200078e004f */
[----:B------:R-:W-:Y:S01]  /*7d30*/  MOV R46, R94 ;  /* 0x0000005e002e7202 */ /* 0x000fe20000000f00 */
[----:B------:R-:W-:Y:S01]  /*7d40*/  IMAD.MOV.U32 R211, RZ, RZ, R80 ;  /* 0x000000ffffd37224 */ /* 0x000fe200078e0050 */
[----:B------:R-:W4:Y:S01]  /*7d50*/  LDL.LU R77, [R1+0x3c4] ;  /* 0x0003c400014d7983 */ /* 0x000f220000300800 */
[----:B------:R-:W-:-:S02]  /*7d60*/  IMAD.MOV.U32 R210, RZ, RZ, R81 ;  /* 0x000000ffffd27224 */ /* 0x000fc400078e0051 */
[----:B------:R-:W-:Y:S01]  /*7d70*/  IMAD.MOV.U32 R208, RZ, RZ, R83 ;  /* 0x000000ffffd07224 */ /* 0x000fe200078e0053 */
[----:B------:R-:W4:Y:S01]  /*7d80*/  LDL.LU R78, [R1+0x3c8] ;  /* 0x0003c800014e7983 */ /* 0x000f220000300800 */
[----:B------:R-:W-:Y:S02]  /*7d90*/  IMAD.MOV.U32 R207, RZ, RZ, R84 ;  /* 0x000000ffffcf7224 */ /* 0x000fe400078e0054 */
[----:B------:R-:W-:Y:S01]  /*7da0*/  IMAD.MOV.U32 R206, RZ, RZ, R85 ;  /* 0x000000ffffce7224 */ /* 0x000fe200078e0055 */
[----:B------:R-:W4:Y:S01]  /*7db0*/  LDL.LU R79, [R1+0x3cc] ;  /* 0x0003cc00014f7983 */ /* 0x000f220000300800 */
[----:B------:R-:W-:Y:S02]  /*7dc0*/  IMAD.MOV.U32 R205, RZ, RZ, R86 ;  /* 0x000000ffffcd7224 */ /* 0x000fe400078e0056 */
        /* <DEDUP_REMOVED lines=37> */
[----:B--2---:R-:W-:-:S02]  /*8020*/  FSETP.GEU.AND P6, PT, R102, -126, PT ;  /* 0xc2fc00006600780b */ /* 0x004fc40003fce000 */
[----:B------:R-:W-:Y:S01]  /*8030*/  FSETP.GEU.AND P1, PT, R101, -126, PT ;  /* 0xc2fc00006500780b */ /* 0x000fe20003f2e000 */
[----:B---3--:R-:W-:Y:S01]  /*8040*/  FMUL R153, R153, UR16 ;  /* 0x0000001099997c20 */ /* 0x008fe20008400000 */
[----:B----4-:R-:W-:Y:S02]  /*8050*/  FSETP.GEU.AND P2, PT, R105, -126, PT ;  /* 0xc2fc00006900780b */ /* 0x010fe40003f4e000 */
[----:B------:R-:W-:Y:S02]  /*8060*/  FSETP.GEU.AND P3, PT, R104, -126, PT ;  /* 0xc2fc00006800780b */ /* 0x000fe40003f6e000 */
[----:B------:R-:W-:Y:S02]  /*8070*/  FSETP.GEU.AND P4, PT, R110, -126, PT ;  /* 0xc2fc00006e00780b */ /* 0x000fe40003f8e000 */
[----:B------:R-:W-:Y:S01]  /*8080*/  FSETP.GEU.AND P5, PT, R109, -126, PT ;  /* 0xc2fc00006d00780b */ /* 0x000fe20003fae000 */
[----:B------:R-:W-:Y:S01]  /*8090*/  FMUL R143, R143, UR16 ;  /* 0x000000108f8f7c20 */ /* 0x000fe20008400000 */
[----:B------:R-:W-:Y:S01]  /*80a0*/  FMUL R144, R144, UR16 ;  /* 0x0000001090907c20 */ /* 0x000fe20008400000 */
[----:B------:R-:W-:Y:S01]  /*80b0*/  @!P6 FMUL R102, R102, 0.5 ;  /* 0x3f0000006666e820 */ /* 0x000fe20000400000 */
[----:B------:R-:W-:Y:S01]  /*80c0*/  FMUL R155, R155, UR16 ;  /* 0x000000109b9b7c20 */ /* 0x000fe20008400000 */
[----:B------:R-:W-:Y:S01]  /*80d0*/  @!P1 FMUL R101, R101, 0.5 ;  /* 0x3f00000065659820 */ /* 0x000fe20000400000 */
[----:B------:R-:W-:Y:S03]  /*80e0*/  STL.128 [R1+0xad0], R36 ;  /* 0x000ad02401007387 */ /* 0x000fe60000100c00 */
[----:B------:R-:W1:Y:S01]  /*80f0*/  MUFU.EX2 R102, R102 ;  /* 0x0000006600667308 */ /* 0x000e620000000800 */
[----:B------:R-:W-:Y:S01]  /*8100*/  STL.128 [R1+0xac0], R32 ;  /* 0x000ac02001007387 */ /* 0x000fe20000100c00 */
[----:B------:R-:W-:Y:S01]  /*8110*/  UIADD3 UR14, UR17, 0x180, URZ ;  /* 0x00000180110e7890 */ /* 0x000fe2000fffe03f */
[----:B------:R-:W-:-:S02]  /*8120*/  UMOV UR15, 0x40000040 ;  /* 0x40000040000f7882 */ /* 0x000fc40000000000 */
[----:B------:R-:W2:Y:S03]  /*8130*/  LDL.LU R156, [R1+0xc80] ;  /* 0x000c8000019c7983 */ /* 0x000ea60000300800 */
[----:B------:R-:W3:Y:S01]  /*8140*/  MUFU.EX2 R101, R101 ;  /* 0x0000006500657308 */ /* 0x000ee20000000800 */
[----:B------:R-:W-:Y:S02]  /*8150*/  FMUL R153, R153, R4 ;  /* 0x0000000499997220 */ /* 0x000fe40000400000 */
[----:B------:R-:W4:Y:S01]  /*8160*/  LDS.64 R4, [R0+0xa8020] ;  /* 0x0a80200000047984 */ /* 0x000f220000000a00 */
[----:B-1----:R-:W-:Y:S01]  /*8170*/  @!P6 FMUL R102, R102, R102 ;  /* 0x000000666666e220 */ /* 0x002fe20000400000 */
[----:B------:R-:W-:Y:S01]  /*8180*/  FSETP.GEU.AND P6, PT, R108, -126, PT ;  /* 0xc2fc00006c00780b */ /* 0x000fe20003fce000 */
[----:B---3--:R-:W-:Y:S01]  /*8190*/  @!P1 FMUL R101, R101, R101 ;  /* 0x0000006565659220 */ /* 0x008fe20000400000 */
[----:B------:R-:W-:Y:S01]  /*81a0*/  FSETP.GEU.AND P1, PT, R107, -126, PT ;  /* 0xc2fc00006b00780b */ /* 0x000fe20003f2e000 */
[----:B------:R-:W-:Y:S01]  /*81b0*/  @!P2 FMUL R105, R105, 0.5 ;  /* 0x3f0000006969a820 */ /* 0x000fe20000400000 */
[----:B------:R-:W-:Y:S01]  /*81c0*/  @!P3 FMUL R104, R104, 0.5 ;  /* 0x3f0000006868b820 */ /* 0x000fe20000400000 */
[----:B------:R-:W-:Y:S01]  /*81d0*/  @!P4 FMUL R110, R110, 0.5 ;  /* 0x3f0000006e6ec820 */ /* 0x000fe20000400000 */
[----:B------:R-:W-:-:S07]  /*81e0*/  @!P5 FMUL R109, R109, 0.5 ;  /* 0x3f0000006d6dd820 */ /* 0x000fce0000400000 */
[----:B------:R-:W-:Y:S01]  /*81f0*/  @!P6 FMUL R108, R108, 0.5 ;  /* 0x3f0000006c6ce820 */ /* 0x000fe20000400000 */
[----:B------:R-:W1:Y:S01]  /*8200*/  MUFU.EX2 R105, R105 ;  /* 0x0000006900697308 */ /* 0x000e620000000800 */
[----:B------:R-:W-:-:S07]  /*8210*/  @!P1 FMUL R107, R107, 0.5 ;  /* 0x3f0000006b6b9820 */ /* 0x000fce0000400000 */
[----:B------:R-:W3:Y:S08]  /*8220*/  MUFU.EX2 R104, R104 ;  /* 0x0000006800687308 */ /* 0x000ef00000000800 */
[----:B------:R-:W3:Y:S08]  /*8230*/  MUFU.EX2 R110, R110 ;  /* 0x0000006e006e7308 */ /* 0x000ef00000000800 */
[----:B------:R-:W3:Y:S08]  /*8240*/  MUFU.EX2 R109, R109 ;  /* 0x0000006d006d7308 */ /* 0x000ef00000000800 */
[----:B------:R-:W3:Y:S08]  /*8250*/  MUFU.EX2 R108, R108 ;  /* 0x0000006c006c7308 */ /* 0x000ef00000000800 */
[----:B------:R-:W3:Y:S01]  /*8260*/  MUFU.EX2 R107, R107 ;  /* 0x0000006b006b7308 */ /* 0x000ee20000000800 */
[--C-:B----4-:R-:W-:Y:S01]  /*8270*/  FADD R28, R28, -R4.reuse ;  /* 0x800000041c1c7221 */ /* 0x110fe20000000000 */
[----:B------:R-:W-:Y:S01]  /*8280*/  FMUL R143, R143, R14 ;  /* 0x0000000e8f8f7220 */ /* 0x000fe20000400000 */
[----:B------:R-:W-:Y:S01]  /*8290*/  FMUL R144, R144, R15 ;  /* 0x0000000f90907220 */ /* 0x000fe20000400000 */
[--C-:B------:R-:W-:Y:S01]  /*82a0*/  FADD R29, R29, -R5.reuse ;  /* 0x800000051d1d7221 */ /* 0x100fe20000000000 */
[----:B------:R-:W-:Y:S01]  /*82b0*/  FADD R31, R31, -R5 ;  /* 0x800000051f1f7221 */ /* 0x000fe20000000000 */
[----:B------:R-:W-:Y:S01]  /*82c0*/  FMUL R155, R155, R28 ;  /* 0x0000001c9b9b7220 */ /* 0x000fe20000400000 */
[----:B-1----:R-:W-:Y:S01]  /*82d0*/  @!P2 FMUL R105, R105, R105 ;  /* 0x000000696969a220 */ /* 0x002fe20000400000 */
[----:B---3--:R-:W-:Y:S01]  /*82e0*/  @!P3 FMUL R104, R104, R104 ;  /* 0x000000686868b220 */ /* 0x008fe20000400000 */
[----:B------:R-:W-:Y:S01]  /*82f0*/  @!P4 FMUL R110, R110, R110 ;  /* 0x0000006e6e6ec220 */ /* 0x000fe20000400000 */
[----:B------:R-:W-:Y:S01]  /*8300*/  @!P5 FMUL R109, R109, R109 ;  /* 0x0000006d6d6dd220 */ /* 0x000fe20000400000 */
[----:B------:R-:W-:Y:S01]  /*8310*/  @!P6 FMUL R108, R108, R108 ;  /* 0x0000006c6c6ce220 */ /* 0x000fe20000400000 */
[----:B------:R-:W-:Y:S01]  /*8320*/  FADD R4, R30, -R4 ;  /* 0x800000041e047221 */ /* 0x000fe20000000000 */
[----:B------:R-:W-:Y:S01]  /*8330*/  @!P1 FMUL R107, R107, R107 ;  /* 0x0000006b6b6b9220 */ /* 0x000fe20000400000 */
[----:B------:R-:W-:Y:S01]  /*8340*/  F2FP.F16.F32.PACK_AB R24, R101, R102 ;  /* 0x000000666518723e */ /* 0x000fe200000000ff */
[----:B------:R-:W-:Y:S01]  /*8350*/  STL.128 [R1+0xba0], R152 ;  /* 0x000ba09801007387 */ /* 0x000fe20000100c00 */
[----:B------:R-:W-:Y:S01]  /*8360*/  F2FP.F16.F32.PACK_AB R25, R104, R105 ;  /* 0x000000696819723e */ /* 0x000fe200000000ff */
[----:B------:R-:W-:Y:S01]  /*8370*/  IMAD.MOV.U32 R28, RZ, RZ, R215 ;  /* 0x000000ffff1c7224 */ /* 0x000fe200078e00d7 */
[----:B------:R-:W-:Y:S01]  /*8380*/  F2FP.F16.F32.PACK_AB R26, R109, R110 ;  /* 0x0000006e6d1a723e */ /* 0x000fe200000000ff */
[----:B------:R-:W-:Y:S01]  /*8390*/  STL [R1+0xb94], R146 ;  /* 0x000b949201007387 */ /* 0x000fe20000100800 */
[----:B------:R-:W-:Y:S01]  /*83a0*/  F2FP.F16.F32.PACK_AB R27, R107, R108 ;  /* 0x0000006c6b1b723e */ /* 0x000fe200000000ff */
[----:B------:R-:W-:Y:S01]  /*83b0*/  IMAD.MOV.U32 R30, RZ, RZ, R213 ;  /* 0x000000ffff1e7224 */ /* 0x000fe200078e00d5 */
[----:B------:R-:W-:Y:S01]  /*83c0*/  MOV R33, R210 ;  /* 0x000000d200217202 */ /* 0x000fe20000000f00 */
[----:B------:R-:W-:Y:S01]  /*83d0*/  STL [R1+0xb90], R144 ;  /* 0x000b909001007387 */ /* 0x000fe20000100800 */
[----:B------:R-:W-:Y:S01]  /*83e0*/  IMAD.MOV.U32 R32, RZ, RZ, R211 ;  /* 0x000000ffff207224 */ /* 0x000fe200078e00d3 */
[----:B------:R-:W-:Y:S01]  /*83f0*/  MOV R39, R204 ;  /* 0x000000cc00277202 */ /* 0x000fe20000000f00 */
[----:B------:R-:W-:Y:S01]  /*8400*/  IMAD.MOV.U32 R34, RZ, RZ, R209 ;  /* 0x000000ffff227224 */ /* 0x000fe200078e00d1 */
[----:B------:R-:W-:Y:S01]  /*8410*/  STL.128 [R1+0xb80], R140 ;  /* 0x000b808c01007387 */ /* 0x000fe20000100c00 */
[----:B------:R-:W-:-:S02]  /*8420*/  IMAD.MOV.U32 R35, RZ, RZ, R208 ;  /* 0x000000ffff237224 */ /* 0x000fc400078e00d0 */
[----:B------:R-:W-:Y:S01]  /*8430*/  IMAD.MOV.U32 R36, RZ, RZ, R207 ;  /* 0x000000ffff247224 */ /* 0x000fe200078e00cf */
[----:B------:R1:W-:Y:S01]  /*8440*/  STL.128 [R1+0xb70], R136 ;  /* 0x000b708801007387 */ /* 0x0003e20000100c00 */
[----:B------:R-:W-:Y:S02]  /*8450*/  IMAD.MOV.U32 R37, RZ, RZ, R206 ;  /* 0x000000ffff257224 */ /* 0x000fe400078e00ce */
[----:B------:R-:W-:Y:S01]  /*8460*/  IMAD.MOV.U32 R38, RZ, RZ, R205 ;  /* 0x000000ffff267224 */ /* 0x000fe200078e00cd */
[----:B------:R3:W-:Y:S04]  /*8470*/  STL.128 [R1+0xb60], R132 ;  /* 0x000b608401007387 */ /* 0x0007e80000100c00 */
[----:B------:R4:W-:Y:S04]  /*8480*/  STL.128 [R1+0xb50], R128 ;  /* 0x000b508001007387 */ /* 0x0009e80000100c00 */
[----:B------:R4:W-:Y:S04]  /*8490*/  STL.128 [R1+0xb40], R124 ;  /* 0x000b407c01007387 */ /* 0x0009e80000100c00 */
[----:B------:R4:W-:Y:S01]  /*84a0*/  STL.128 [R1+0xb30], R120 ;  /* 0x000b307801007387 */ /* 0x0009e20000100c00 */
[----:B-1----:R-:W-:-:S02]  /*84b0*/  IMAD.MOV.U32 R136, RZ, RZ, R167 ;  /* 0x000000ffff887224 */ /* 0x002fc400078e00a7 */
[----:B------:R-:W-:Y:S01]  /*84c0*/  IMAD.MOV.U32 R137, RZ, RZ, R166 ;  /* 0x000000ffff897224 */ /* 0x000fe200078e00a6 */
[----:B------:R1:W-:Y:S01]  /*84d0*/  STL.128 [R1+0xb20], R116 ;  /* 0x000b207401007387 */ /* 0x0003e20000100c00 */
[----:B---3--:R-:W-:Y:S01]  /*84e0*/  IMAD.MOV.U32 R132, RZ, RZ, R171 ;  /* 0x000000ffff847224 */ /* 0x008fe200078e00ab */
[----:B------:R-:W-:Y:S01]  /*84f0*/  MOV R135, R168 ;  /* 0x000000a800877202 */ /* 0x000fe20000000f00 */
[----:B------:R-:W-:Y:S01]  /*8500*/  IMAD.MOV.U32 R133, RZ, RZ, R170 ;  /* 0x000000ffff857224 */ /* 0x000fe200078e00aa */
[----:B------:R3:W-:Y:S01]  /*8510*/  STL.128 [R1+0xb10], R112 ;  /* 0x000b107001007387 */ /* 0x0007e20000100c00 */
[----:B----4-:R-:W-:Y:S01]  /*8520*/  IMAD.MOV.U32 R128, RZ, RZ, R175 ;  /* 0x000000ffff807224 */ /* 0x010fe200078e00af */
[----:B------:R-:W-:Y:S01]  /*8530*/  MOV R129, R174 ;  /* 0x000000ae00817202 */ /* 0x000fe20000000f00 */
[----:B------:R-:W-:Y:S01]  /*8540*/  IMAD.MOV.U32 R130, RZ, RZ, R173 ;  /* 0x000000ffff827224 */ /* 0x000fe200078e00ad */
[----:B------:R4:W-:Y:S01]  /*8550*/  STL.128 [R1+0xb00], R108 ;  /* 0x000b006c01007387 */ /* 0x0009e20000100c00 */
[----:B------:R-:W-:Y:S01]  /*8560*/  IMAD.MOV.U32 R124, RZ, RZ, R179 ;  /* 0x000000ffff7c7224 */ /* 0x000fe200078e00b3 */
[----:B------:R-:W-:Y:S01]  /*8570*/  MOV R141, R162 ;  /* 0x000000a2008d7202 */ /* 0x000fe20000000f00 */
[----:B------:R-:W-:Y:S01]  /*8580*/  IMAD.MOV.U32 R125, RZ, RZ, R178 ;  /* 0x000000ffff7d7224 */ /* 0x000fe200078e00b2 */
[----:B------:R4:W-:Y:S01]  /*8590*/  STL.128 [R1+0xaf0], R104 ;  /* 0x000af06801007387 */ /* 0x0009e20000100c00 */
[----:B------:R-:W-:Y:S01]  /*85a0*/  IMAD.MOV.U32 R120, RZ, RZ, R183 ;  /* 0x000000ffff787224 */ /* 0x000fe200078e00b7 */
[----:B------:R-:W-:Y:S01]  /*85b0*/  MOV R123, R180 ;  /* 0x000000b4007b7202 */ /* 0x000fe20000000f00 */
[----:B------:R-:W-:Y:S01]  /*85c0*/  IMAD.MOV.U32 R121, RZ, RZ, R182 ;  /* 0x000000ffff797224 */ /* 0x000fe200078e00b6 */
[----:B------:R-:W-:Y:S01]  /*85d0*/  STL.128 [R1+0xae0], R100 ;  /* 0x000ae06401007387 */ /* 0x000fe20000100c00 */
[----:B-1----:R-:W-:Y:S01]  /*85e0*/  IMAD.MOV.U32 R116, RZ, RZ, R187 ;  /* 0x000000ffff747224 */ /* 0x002fe200078e00bb */
[----:B------:R-:W-:Y:S01]  /*85f0*/  MOV R117, R186 ;  /* 0x000000ba00757202 */ /* 0x000fe20000000f00 */
[----:B------:R-:W-:Y:S01]  /*8600*/  IMAD.MOV.U32 R118, RZ, RZ, R185 ;  /* 0x000000ffff767224 */ /* 0x000fe200078e00b9 */
[----:B------:R1:W-:Y:S01]  /*8610*/  STL [R1+0xab4], R31 ;  /* 0x000ab41f01007387 */ /* 0x0003e20000100800 */
[----:B---3--:R-:W-:-:S02]  /*8620*/  IMAD.MOV.U32 R112, RZ, RZ, R191 ;  /* 0x000000ffff707224 */ /* 0x008fc400078e00bf */
[----:B------:R-:W-:Y:S01]  /*8630*/  IMAD.MOV.U32 R113, RZ, RZ, R190 ;  /* 0x000000ffff717224 */ /* 0x000fe200078e00be */
[----:B------:R3:W-:Y:S01]  /*8640*/  STL [R1+0xab0], R29 ;  /* 0x000ab01d01007387 */ /* 0x0007e20000100800 */
[----:B----4-:R-:W-:Y:S01]  /*8650*/  IMAD.MOV.U32 R108, RZ, RZ, R195 ;  /* 0x000000ffff6c7224 */ /* 0x010fe200078e00c3 */
[----:B------:R-:W-:Y:S01]  /*8660*/  MOV R111, R192 ;  /* 0x000000c0006f7202 */ /* 0x000fe20000000f00 */
[----:B------:R-:W-:Y:S01]  /*8670*/  IMAD.MOV.U32 R109, RZ, RZ, R194 ;  /* 0x000000ffff6d7224 */ /* 0x000fe200078e00c2 */
[----:B------:R-:W-:Y:S01]  /*8680*/  MOV R105, R198 ;  /* 0x000000c600697202 */ /* 0x000fe20000000f00 */
[----:B------:R-:W-:Y:S01]  /*8690*/  IMAD.MOV.U32 R104, RZ, RZ, R199 ;  /* 0x000000ffff687224 */ /* 0x000fe200078e00c7 */
[----:B------:R-:W-:Y:S01]  /*86a0*/  MOV R153, R23 ;  /* 0x0000001700997202 */ /* 0x000fe20000000f00 */
[----:B-1----:R-:W-:Y:S02]  /*86b0*/  IMAD.MOV.U32 R31, RZ, RZ, R212 ;  /* 0x000000ffff1f7224 */ /* 0x002fe400078e00d4 */
[----:B------:R-:W-:-:S02]  /*86c0*/  IMAD.MOV.U32 R100, RZ, RZ, R203 ;  /* 0x000000ffff647224 */ /* 0x000fc400078e00cb */
[----:B---3--:R-:W-:Y:S02]  /*86d0*/  IMAD.MOV.U32 R29, RZ, RZ, R214 ;  /* 0x000000ffff1d7224 */ /* 0x008fe400078e00d6 */
        /* <DEDUP_REMOVED lines=23> */
[----:B------:R-:W-:-:S06]  /*8850*/  IMAD.MOV.U32 R155, RZ, RZ, R17 ;  /* 0x000000ffff9b7224 */ /* 0x000fcc00078e0011 */
[----:B------:R-:W-:-:S06]  /*8860*/  WARPGROUP.ARRIVE ;  /* 0x00000000000079c5 */ /* 0x000fcc0000000000 */
[----:B------:R-:W-:Y:S03]  /*8870*/  HGMMA.64x256x16.F32 R28, R24, gdesc[UR12].tnspB, R28, gsb0 ;  /* 0x43e0000c181c7df0 */ /* 0x000fe6000800081c */
[----:B------:R-:W-:Y:S02]  /*8880*/  WARPGROUP.DEPBAR.LE gsb0, 0x0 ;  /* 0x00008000000079c5 */ /* 0x000fe40000010000 */
[----:B------:R1:W-:Y:S04]  /*8890*/  STL.128 [R1+0x450], R112 ;  /* 0x0004507001007387 */ /* 0x0003e80000100c00 */
[----:B-1----:R-:W3:Y:S04]  /*88a0*/  LDL.LU.128 R112, [R1+0xb10] ;  /* 0x000b100001707983 */ /* 0x002ee80000300c00 */
[----:B------:R1:W-:Y:S04]  /*88b0*/  STL.128 [R1+0x4d0], R144 ;  /* 0x0004d09001007387 */ /* 0x0003e80000100c00 */
[----:B------:R4:W-:Y:S04]  /*88c0*/  STL.128 [R1+0x420], R100 ;  /* 0x0004206401007387 */ /* 0x0009e80000100c00 */
[----:B-1----:R-:W3:Y:S04]  /*88d0*/  LDL.LU R146, [R1+0xb94] ;  /* 0x000b940001927983 */ /* 0x002ee80000300800 */
[----:B----4-:R-:W4:Y:S04]  /*88e0*/  LDL.LU.128 R100, [R1+0xae0] ;  /* 0x000ae00001647983 */ /* 0x010f280000300c00 */
[----:B------:R1:W-:Y:S04]  /*88f0*/  STL.128 [R1+0x460], R116 ;  /* 0x0004607401007387 */ /* 0x0003e80000100c00 */
[----:B------:R2:W-:Y:S04]  /*8900*/  STL.128 [R1+0x470], R120 ;  /* 0x0004707801007387 */ /* 0x0005e80000100c00 */
[----:B------:R2:W-:Y:S04]  /*8910*/  STL.128 [R1+0x310], R32 ;  /* 0x0003102001007387 */ /* 0x0005e80000100c00 */
[----:B------:R2:W-:Y:S04]  /*8920*/  STL.128 [R1+0x4f0], R152 ;  /* 0x0004f09801007387 */ /* 0x0005e80000100c00 */
[----:B-1----:R-:W4:Y:S04]  /*8930*/  LDL.LU.128 R116, [R1+0xb20] ;  /* 0x000b200001747983 */ /* 0x002f280000300c00 */
[----:B--2---:R-:W2:Y:S04]  /*8940*/  LDL.LU.128 R120, [R1+0xb30] ;  /* 0x000b300001787983 */ /* 0x004ea80000300c00 */
[----:B------:R-:W2:Y:S04]  /*8950*/  LDL.LU.128 R32, [R1+0xac0] ;  /* 0x000ac00001207983 */ /* 0x000ea80000300c00 */
[----:B------:R-:W2:Y:S04]  /*8960*/  LDL.LU.128 R152, [R1+0xba0] ;  /* 0x000ba00001987983 */ /* 0x000ea80000300c00 */
[----:B------:R1:W-:Y:S04]  /*8970*/  STL.128 [R1+0x300], R28 ;  /* 0x0003001c01007387 */ /* 0x0003e80000100c00 */
[----:B------:R-:W-:Y:S04]  /*8980*/  STL.128 [R1+0x320], R36 ;  /* 0x0003202401007387 */ /* 0x000fe80000100c00 */
[----:B------:R-:W-:Y:S04]  /*8990*/  STL.128 [R1+0x430], R104 ;  /* 0x0004306801007387 */ /* 0x000fe80000100c00 */
[----:B------:R-:W-:Y:S04]  /*89a0*/  STL.128 [R1+0x440], R108 ;  /* 0x0004406c01007387 */ /* 0x000fe80000100c00 */
[----:B-1----:R-:W2:Y:S04]  /*89b0*/  LDL.LU R29, [R1+0xab0] ;  /* 0x000ab000011d7983 */ /* 0x002ea80000300800 */
[----:B------:R-:W-:Y:S04]  /*89c0*/  STL.128 [R1+0x480], R124 ;  /* 0x0004807c01007387 */ /* 0x000fe80000100c00 */
[----:B------:R-:W-:Y:S04]  /*89d0*/  STL.128 [R1+0x490], R128 ;  /* 0x0004908001007387 */ /* 0x000fe80000100c00 */
[----:B------:R1:W-:Y:S04]  /*89e0*/  STL.128 [R1+0x4a0], R132 ;  /* 0x0004a08401007387 */ /* 0x0003e80000100c00 */
[----:B------:R1:W-:Y:S04]  /*89f0*/  STL.128 [R1+0x4b0], R136 ;  /* 0x0004b08801007387 */ /* 0x0003e80000100c00 */
[----:B------:R1:W-:Y:S04]  /*8a00*/  STL.128 [R1+0x4c0], R140 ;  /* 0x0004c08c01007387 */ /* 0x0003e80000100c00 */
[----:B------:R-:W2:Y:S04]  /*8a10*/  LDL.LU R144, [R1+0xb90] ;  /* 0x000b900001907983 */ /* 0x000ea80000300800 */
[----:B-1----:R-:W2:Y:S04]  /*8a20*/  LDL.LU.128 R132, [R1+0xb60] ;  /* 0x000b600001847983 */ /* 0x002ea80000300c00 */
[----:B------:R-:W2:Y:S04]  /*8a30*/  LDL.LU.128 R136, [R1+0xb70] ;  /* 0x000b700001887983 */ /* 0x000ea80000300c00 */
[----:B------:R-:W2:Y:S04]  /*8a40*/  LDL.LU.128 R140, [R1+0xb80] ;  /* 0x000b8000018c7983 */ /* 0x000ea80000300c00 */
[----:B------:R-:W2:Y:S04]  /*8a50*/  LDL.LU.128 R128, [R1+0xb50] ;  /* 0x000b500001807983 */ /* 0x000ea80000300c00 */
[----:B------:R-:W2:Y:S04]  /*8a60*/  LDL.LU.128 R124, [R1+0xb40] ;  /* 0x000b4000017c7983 */ /* 0x000ea80000300c00 */
[----:B------:R-:W2:Y:S04]  /*8a70*/  LDL.LU.128 R108, [R1+0xb00] ;  /* 0x000b0000016c7983 */ /* 0x000ea80000300c00 */
[----:B------:R-:W2:Y:S04]  /*8a80*/  LDL.LU.128 R104, [R1+0xaf0] ;  /* 0x000af00001687983 */ /* 0x000ea80000300c00 */
[----:B------:R-:W2:Y:S04]  /*8a90*/  LDL.LU.128 R36, [R1+0xad0] ;  /* 0x000ad00001247983 */ /* 0x000ea80000300c00 */
[----:B------:R-:W2:Y:S04]  /*8aa0*/  LDL.LU R31, [R1+0xab4] ;  /* 0x000ab400011f7983 */ /* 0x000ea80000300800 */
[----:B------:R-:W-:Y:S04]  /*8ab0*/  STL.128 [R1+0x400], R92 ;  /* 0x0004005c01007387 */ /* 0x000fe80000100c00 */
[----:B------:R-:W-:Y:S01]  /*8ac0*/  STL.128 [R1+0x410], R96 ;  /* 0x0004106001007387 */ /* 0x000fe20000100c00 */
[----:B------:R-:W-:Y:S01]  /*8ad0*/  FMUL R2, R2, UR16 ;  /* 0x0000001002027c20 */ /* 0x000fe20008400000 */
[----:B------:R-:W-:-:S02]  /*8ae0*/  FMUL R156, R156, UR16 ;  /* 0x000000109c9c7c20 */ /* 0x000fc40008400000 */
[----:B------:R1:W-:Y:S04]  /*8af0*/  STL.128 [R1+0x330], R40 ;  /* 0x0003302801007387 */ /* 0x0003e80000100c00 */
        /* <DEDUP_REMOVED lines=27> */
[----:B---3--:R-:W-:-:S02]  /*8cb0*/  FSETP.GEU.AND P6, PT, R115, -126, PT ;  /* 0xc2fc00007300780b */ /* 0x008fc40003fce000 */
[----:B------:R-:W-:-:S11]  /*8cc0*/  FSETP.GEU.AND P1, PT, R114, -126, PT ;  /* 0xc2fc00007200780b */ /* 0x000fd60003f2e000 */
[----:B------:R-:W-:Y:S02]  /*8cd0*/  @!P6 FMUL R115, R115, 0.5 ;  /* 0x3f0000007373e820 */ /* 0x000fe40000400000 */
[----:B------:R-:W-:Y:S02]  /*8ce0*/  @!P1 FMUL R114, R114, 0.5 ;  /* 0x3f00000072729820 */ /* 0x000fe40000400000 */
[----:B------:R-:W1:Y:S01]  /*8cf0*/  MUFU.EX2 R96, R115 ;  /* 0x0000007300607308 */ /* 0x000e620000000800 */
[----:B------:R-:W-:-:S07]  /*8d00*/  FMUL R146, R146, UR16 ;  /* 0x0000001092927c20 */ /* 0x000fce0008400000 */
[----:B------:R-:W3:Y:S01]  /*8d10*/  MUFU.EX2 R95, R114 ;  /* 0x00000072005f7308 */ /* 0x000ee20000000800 */
[----:B------:R-:W-:Y:S02]  /*8d20*/  FMUL R146, R146, R4 ;  /* 0x0000000492927220 */ /* 0x000fe40000400000 */
[----:B------:R-:W2:Y:S01]  /*8d30*/  LDS.64 R4, [R0+0xa8040] ;  /* 0x0a80400000047984 */ /* 0x000ea20000000a00 */
[----:B----4-:R-:W-:Y:S01]  /*8d40*/  FSETP.GEU.AND P2, PT, R100, -126, PT ;  /* 0xc2fc00006400780b */ /* 0x010fe20003f4e000 */
[----:B-1----:R-:W-:Y:S01]  /*8d50*/  @!P6 FMUL R96, R96, R96 ;  /* 0x000000606060e220 */ /* 0x002fe20000400000 */
[----:B---3--:R-:W-:Y:S01]  /*8d60*/  @!P1 FMUL R95, R95, R95 ;  /* 0x0000005f5f5f9220 */ /* 0x008fe20000400000 */
[----:B------:R-:W-:Y:S02]  /*8d70*/  FSETP.GEU.AND P5, PT, R119, -126, PT ;  /* 0xc2fc00007700780b */ /* 0x000fe40003fae000 */
[----:B------:R-:W-:Y:S02]  /*8d80*/  FSETP.GEU.AND P6, PT, R118, -126, PT ;  /* 0xc2fc00007600780b */ /* 0x000fe40003fce000 */
[----:B--2---:R-:W-:-:S02]  /*8d90*/  FSETP.GEU.AND P3, PT, R121, -126, PT ;  /* 0xc2fc00007900780b */ /* 0x004fc40003f6e000 */
[----:B------:R-:W-:Y:S02]  /*8da0*/  FSETP.GEU.AND P4, PT, R120, -126, PT ;  /* 0xc2fc00007800780b */ /* 0x000fe40003f8e000 */
[----:B------:R-:W-:Y:S02]  /*8db0*/  FSETP.GEU.AND P1, PT, R117, -126, PT ;  /* 0xc2fc00007500780b */ /* 0x000fe40003f2e000 */
[----:B------:R-:W-:-:S03]  /*8dc0*/  @!P2 FMUL R100, R100, 0.5 ;  /* 0x3f0000006464a820 */ /* 0x000fc60000400000 */
[----:B------:R-:W-:Y:S02]  /*8dd0*/  @!P5 FMUL R119, R119, 0.5 ;  /* 0x3f0000007777d820 */ /* 0x000fe40000400000 */
[----:B------:R-:W-:Y:S02]  /*8de0*/  @!P6 FMUL R118, R118, 0.5 ;  /* 0x3f0000007676e820 */ /* 0x000fe40000400000 */
[----:B------:R-:W-:Y:S02]  /*8df0*/  @!P3 FMUL R121, R121, 0.5 ;  /* 0x3f0000007979b820 */ /* 0x000fe40000400000 */
[----:B------:R-:W-:Y:S02]  /*8e00*/  @!P4 FMUL R120, R120, 0.5 ;  /* 0x3f0000007878c820 */ /* 0x000fe40000400000 */
[----:B------:R-:W-:Y:S01]  /*8e10*/  @!P1 FMUL R117, R117, 0.5 ;  /* 0x3f00000075759820 */ /* 0x000fe20000400000 */
[----:B------:R-:W1:Y:S08]  /*8e20*/  MUFU.EX2 R94, R100 ;  /* 0x00000064005e7308 */ /* 0x000e700000000800 */
[----:B------:R-:W2:Y:S08]  /*8e30*/  MUFU.EX2 R93, R121 ;  /* 0x00000079005d7308 */ /* 0x000eb00000000800 */
[----:B------:R3:W4:Y:S08]  /*8e40*/  MUFU.EX2 R100, R120 ;  /* 0x0000007800647308 */ /* 0x0007300000000800 */
[----:B------:R-:W4:Y:S08]  /*8e50*/  MUFU.EX2 R99, R119 ;  /* 0x0000007700637308 */ /* 0x000f300000000800 */
[----:B------:R-:W4:Y:S08]  /*8e60*/  MUFU.EX2 R98, R118 ;  /* 0x0000007600627308 */ /* 0x000f300000000800 */
[----:B------:R-:W4:Y:S01]  /*8e70*/  MUFU.EX2 R97, R117 ;  /* 0x0000007500617308 */ /* 0x000f220000000800 */
[----:B------:R-:W-:Y:S01]  /*8e80*/  FMUL R154, R154, UR16 ;  /* 0x000000109a9a7c20 */ /* 0x000fe20008400000 */
[--C-:B------:R-:W-:Y:S01]  /*8e90*/  FADD R32, R32, -R4.reuse ;  /* 0x8000000420207221 */ /* 0x100fe20000000000 */
[--C-:B------:R-:W-:Y:S01]  /*8ea0*/  FADD R33, R33, -R5.reuse ;  /* 0x8000000521217221 */ /* 0x100fe20000000000 */
[----:B-1----:R-:W-:Y:S01]  /*8eb0*/  @!P2 FMUL R94, R94, R94 ;  /* 0x0000005e5e5ea220 */ /* 0x002fe20000400000 */
[----:B------:R-:W-:Y:S01]  /*8ec0*/  FMUL R154, R154, R29 ;  /* 0x0000001d9a9a7220 */ /* 0x000fe20000400000 */
[----:B---3--:R-:W-:Y:S01]  /*8ed0*/  FMUL R120, R2, R32 ;  /* 0x0000002002787220 */ /* 0x008fe20000400000 */
[----:B--2---:R-:W-:Y:S01]  /*8ee0*/  @!P3 FMUL R93, R93, R93 ;  /* 0x0000005d5d5db220 */ /* 0x004fe20000400000 */
[----:B----4-:R-:W-:Y:S01]  /*8ef0*/  @!P4 FMUL R100, R100, R100 ;  /* 0x000000646464c220 */ /* 0x010fe20000400000 */
[----:B------:R-:W-:Y:S01]  /*8f00*/  @!P5 FMUL R99, R99, R99 ;  /* 0x000000636363d220 */ /* 0x000fe20000400000 */
[----:B------:R-:W-:Y:S01]  /*8f10*/  @!P6 FMUL R98, R98, R98 ;  /* 0x000000626262e220 */ /* 0x000fe20000400000 */
[----:B------:R-:W-:Y:S01]  /*8f20*/  FADD R4, R34, -R4 ;  /* 0x8000000422047221 */ /* 0x000fe20000000000 */
[----:B------:R-:W-:Y:S01]  /*8f30*/  FADD R14, R35, -R5 ;  /* 0x80000005230e7221 */ /* 0x000fe20000000000 */
[----:B------:R-:W-:Y:S01]  /*8f40*/  @!P1 FMUL R97, R97, R97 ;  /* 0x0000006161619220 */ /* 0x000fe20000400000 */
[----:B------:R-:W-:Y:S01]  /*8f50*/  F2FP.F16.F32.PACK_AB R24, R95, R96 ;  /* 0x000000605f18723e */ /* 0x000fe200000000ff */
[----:B------:R-:W-:Y:S01]  /*8f60*/  STL.128 [R1+0xaa0], R152 ;  /* 0x000aa09801007387 */ /* 0x000fe20000100c00 */
[----:B------:R-:W-:-:S02]  /*8f70*/  F2FP.F16.F32.PACK_AB R25, R93, R94 ;  /* 0x0000005e5d19723e */ /* 0x000fc400000000ff */
[----:B------:R-:W-:Y:S01]  /*8f80*/  F2FP.F16.F32.PACK_AB R26, R99, R100 ;  /* 0x00000064631a723e */ /* 0x000fe200000000ff */
[----:B------:R-:W-:Y:S01]  /*8f90*/  STL [R1+0xa94], R146 ;  /* 0x000a949201007387 */ /* 0x000fe20000100800 */
[----:B------:R-:W-:-:S03]  /*8fa0*/  F2FP.F16.F32.PACK_AB R27, R97, R98 ;  /* 0x00000062611b723e */ /* 0x000fc600000000ff */
[----:B------:R-:W-:Y:S01]  /*8fb0*/  STL [R1+0xa90], R144 ;  /* 0x000a909001007387 */ /* 0x000fe20000100800 */
[----:B------:R-:W-:-:S03]  /*8fc0*/  FMUL R156, R156, R31 ;  /* 0x0000001f9c9c7220 */ /* 0x000fc60000400000 */
[----:B------:R-:W-:Y:S04]  /*8fd0*/  STL.128 [R1+0xa80], R140 ;  /* 0x000a808c01007387 */ /* 0x000fe80000100c00 */
[----:B------:R-:W-:Y:S04]  /*8fe0*/  STL.128 [R1+0xa70], R136 ;  /* 0x000a708801007387 */ /* 0x000fe80000100c00 */
[----:B------:R-:W-:Y:S04]  /*8ff0*/  STL.128 [R1+0xa60], R132 ;  /* 0x000a608401007387 */ /* 0x000fe80000100c00 */
[----:B------:R-:W-:Y:S04]  /*9000*/  STL.128 [R1+0xa50], R128 ;  /* 0x000a508001007387 */ /* 0x000fe80000100c00 */
[----:B------:R-:W-:Y:S04]  /*9010*/  STL.128 [R1+0xa40], R124 ;  /* 0x000a407c01007387 */ /* 0x000fe80000100c00 */
[----:B------:R-:W-:Y:S04]  /*9020*/  STL.64 [R1+0xa30], R122 ;  /* 0x000a307a01007387 */ /* 0x000fe80000100a00 */
[----:B------:R-:W-:Y:S04]  /*9030*/  STL [R1+0xa2c], R120 ;  /* 0x000a2c7801007387 */ /* 0x000fe80000100800 */
[----:B------:R-:W-:Y:S04]  /*9040*/  STL [R1+0xa28], R116 ;  /* 0x000a287401007387 */ /* 0x000fe80000100800 */
[----:B------:R-:W-:Y:S04]  /*9050*/  STL.64 [R1+0xa20], R112 ;  /* 0x000a207001007387 */ /* 0x000fe80000100a00 */
[----:B------:R-:W-:Y:S04]  /*9060*/  STL.128 [R1+0xa10], R108 ;  /* 0x000a106c01007387 */ /* 0x000fe80000100c00 */
[----:B------:R-:W-:Y:S04]  /*9070*/  STL.128 [R1+0xa00], R104 ;  /* 0x000a006801007387 */ /* 0x000fe80000100c00 */
[----:B------:R-:W-:Y:S04]  /*9080*/  STL.128 [R1+0x9f0], R100 ;  /* 0x0009f06401007387 */ /* 0x000fe80000100c00 */
[----:B------:R-:W-:Y:S04]  /*9090*/  STL.128 [R1+0x9e0], R96 ;  /* 0x0009e06001007387 */ /* 0x000fe80000100c00 */
[----:B------:R-:W-:Y:S04]  /*90a0*/  STL.64 [R1+0x9d8], R94 ;  /* 0x0009d85e01007387 */ /* 0x000fe80000100a00 */
[----:B------:R1:W-:Y:S04]  /*90b0*/  STL [R1+0x9d0], R93 ;  /* 0x0009d05d01007387 */ /* 0x0003e80000100800 */
[----:B------:R-:W-:Y:S04]  /*90c0*/  STL.128 [R1+0x9c0], R36 ;  /* 0x0009c02401007387 */ /* 0x000fe80000100c00 */
[----:B------:R2:W-:Y:S04]  /*90d0*/  STL [R1+0x9b4], R33 ;  /* 0x0009b42101007387 */ /* 0x0005e80000100800 */
[----:B------:R-:W3:Y:S04]  /*90e0*/  LDL.LU.128 R28, [R1+0x300] ;  /* 0x00030000011c7983 */ /* 0x000ee80000300c00 */
[----:B-1----:R-:W3:Y:S04]  /*90f0*/  LDL.LU.128 R92, [R1+0x400] ;  /* 0x00040000015c7983 */ /* 0x002ee80000300c00 */
[----:B--2---:R-:W3:Y:S04]  /*9100*/  LDL.LU.128 R32, [R1+0x310] ;  /* 0x0003100001207983 */ /* 0x004ee80000300c00 */
[----:B------:R-:W3:Y:S04]  /*9110*/  LDL.LU.128 R36, [R1+0x320] ;  /* 0x0003200001247983 */ /* 0x000ee80000300c00 */
        /* <DEDUP_REMOVED lines=13> */
[----:B------:R-:W3:Y:S01]  /*91f0*/  LDL.LU.128 R152, [R1+0x4f0] ;  /* 0x0004f00001987983 */ /* 0x000ee20000300c00 */
[----:B------:R-:W-:Y:S01]  /*9200*/  UIADD3 UR14, UR17, 0x200, URZ ;  /* 0x00000200110e7890 */ /* 0x000fe2000fffe03f */
[----:B------:R-:W-:Y:S01]  /*9210*/  UMOV UR15, 0x40000040 ;  /* 0x40000040000f7882 */ /* 0x000fe20000000000 */
[----:B---3--:R-:W-:-:S07]  /*9220*/  WARPGROUP.ARRIVE ;  /* 0x00000000000079c5 */ /* 0x008fce0000000000 */
[----:B------:R-:W-:Y:S03]  /*9230*/  HGMMA.64x256x16.F32 R28, R24, gdesc[UR12].tnspB, R28, gsb0 ;  /* 0x43e0000c181c7df0 */ /* 0x000fe6000800081c */
[----:B------:R-:W-:Y:S02]  /*9240*/  WARPGROUP.DEPBAR.LE gsb0, 0x0 ;  /* 0x00008000000079c5 */ /* 0x000fe40000010000 */
[----:B------:R1:W-:Y:S04]  /*9250*/  STL.128 [R1+0x480], R124 ;  /* 0x0004807c01007387 */ /* 0x0003e80000100c00 */
[----:B------:R2:W-:Y:S04]  /*9260*/  STL.128 [R1+0x490], R128 ;  /* 0x0004908001007387 */ /* 0x0005e80000100c00 */
[----:B-1----:R-:W3:Y:S04]  /*9270*/  LDL.LU.128 R124, [R1+0xa40] ;  /* 0x000a4000017c7983 */ /* 0x002ee80000300c00 */
[----:B--2---:R-:W2:Y:S01]  /*9280*/  LDL.LU.128 R128, [R1+0xa50] ;  /* 0x000a500001807983 */ /* 0x004ea20000300c00 */
[----:B------:R-:W-:-:S03]  /*9290*/  IMAD.MOV.U32 R213, RZ, RZ, R33 ;  /* 0x000000ffffd57224 */ /* 0x000fc600078e0021 */
[----:B------:R-:W4:Y:S04]  /*92a0*/  LDL.LU R33, [R1+0x9b4] ;  /* 0x0009b40001217983 */ /* 0x000f280000300800 */
[----:B------:R1:W-:Y:S04]  /*92b0*/  STL.128 [R1+0x4a0], R132 ;  /* 0x0004a08401007387 */ /* 0x0003e80000100c00 */
[----:B-1----:R-:W4:Y:S04]  /*92c0*/  LDL.LU.128 R132, [R1+0xa60] ;  /* 0x000a600001847983 */ /* 0x002f280000300c00 */
[----:B------:R1:W-:Y:S01]  /*92d0*/  STL.128 [R1+0x320], R36 ;  /* 0x0003202401007387 */ /* 0x0003e20000100c00 */
[----:B------:R-:W-:Y:S01]  /*92e0*/  IMAD.MOV.U32 R218, RZ, RZ, R28 ;  /* 0x000000ffffda7224 */ /* 0x000fe200078e001c */
[----:B------:R-:W-:-:S02]  /*92f0*/  MOV R215, R31 ;  /* 0x0000001f00d77202 */ /* 0x000fc40000000f00 */
[----:B------:R-:W-:Y:S01]  /*9300*/  STL [R1+0x31c], R35 ;  /* 0x00031c2301007387 */ /* 0x000fe20000100800 */
[----:B------:R-:W-:-:S03]  /*9310*/  IMAD.MOV.U32 R217, RZ, RZ, R29 ;  /* 0x000000ffffd97224 */ /* 0x000fc600078e001d */
[----:B------:R-:W-:Y:S01]  /*9320*/  STL.128 [R1+0x330], R40 ;  /* 0x0003302801007387 */ /* 0x000fe20000100c00 */
[----:B------:R-:W-:-:S03]  /*9330*/  IMAD.MOV.U32 R216, RZ, RZ, R30 ;  /* 0x000000ffffd87224 */ /* 0x000fc600078e001e */
[----:B------:R-:W-:Y:S04]  /*9340*/  STL.128 [R1+0x340], R44 ;  /* 0x0003402c01007387 */ /* 0x000fe80000100c00 */
[----:B-1----:R-:W4:Y:S01]  /*9350*/  LDL.LU.128 R36, [R1+0x9c0] ;  /* 0x0009c00001247983 */ /* 0x002f220000300c00 */
[----:B------:R-:W-:-:S03]  /*9360*/  IMAD.MOV.U32 R214, RZ, RZ, R32 ;  /* 0x000000ffffd67224 */ /* 0x000fc600078e0020 */
        /* <DEDUP_REMOVED lines=22> */
[----:B------:R-:W-:Y:S04]  /*94d0*/  STL.128 [R1+0x4e0], R148 ;  /* 0x0004e09401007387 */ /* 0x000fe80000100c00 */
[----:B------:R1:W-:Y:S04]  /*94e0*/  STL.128 [R1+0x4f0], R152 ;  /* 0x0004f09801007387 */ /* 0x0003e80000100c00 */
[----:B-1----:R-:W4:Y:S04]  /*94f0*/  LDL.LU.128 R140, [R1+0xa80] ;  /* 0x000a8000018c7983 */ /* 0x002f280000300c00 */
[----:B------:R-:W4:Y:S04]  /*9500*/  LDL.LU R146, [R1+0xa94] ;  /* 0x000a940001927983 */ /* 0x000f280000300800 */
[----:B------:R-:W4:Y:S04]  /*9510*/  LDL.LU R144, [R1+0xa90] ;  /* 0x000a900001907983 */ /* 0x000f280000300800 */
[----:B------:R-:W4:Y:S04]  /*9520*/  LDL.LU.128 R152, [R1+0xaa0] ;  /* 0x000aa00001987983 */ /* 0x000f280000300c00 */
[----:B------:R-:W4:Y:S04]  /*9530*/  LDL.LU.128 R136, [R1+0xa70] ;  /* 0x000a700001887983 */ /* 0x000f280000300c00 */
[----:B------:R-:W4:Y:S04]  /*9540*/  LDL.LU.64 R122, [R1+0xa30] ;  /* 0x000a3000017a7983 */ /* 0x000f280000300a00 */
[----:B------:R-:W4:Y:S04]  /*9550*/  LDL.LU R120, [R1+0xa2c] ;  /* 0x000a2c0001787983 */ /* 0x000f280000300800 */
[----:B------:R-:W4:Y:S04]  /*9560*/  LDL.LU R116, [R1+0xa28] ;  /* 0x000a280001747983 */ /* 0x000f280000300800 */
[----:B------:R-:W4:Y:S04]  /*9570*/  LDL.LU.64 R112, [R1+0xa20] ;  /* 0x000a200001707983 */ /* 0x000f280000300a00 */
[----:B------:R-:W4:Y:S04]  /*9580*/  LDL.LU.128 R108, [R1+0xa10] ;  /* 0x000a1000016c7983 */ /* 0x000f280000300c00 */
[----:B------:R-:W4:Y:S04]  /*9590*/  LDL.LU.128 R104, [R1+0xa00] ;  /* 0x000a000001687983 */ /* 0x000f280000300c00 */
[----:B------:R-:W4:Y:S04]  /*95a0*/  LDL.LU.128 R100, [R1+0x9f0] ;  /* 0x0009f00001647983 */ /* 0x000f280000300c00 */
[----:B------:R-:W4:Y:S04]  /*95b0*/  LDL.LU.128 R96, [R1+0x9e0] ;  /* 0x0009e00001607983 */ /* 0x000f280000300c00 */
[----:B------:R-:W4:Y:S04]  /*95c0*/  LDL.LU.64 R94, [R1+0x9d8] ;  /* 0x0009d800015e7983 */ /* 0x000f280000300a00 */
        /* <DEDUP_REMOVED lines=123> */
[----:B---3--:R-:W-:Y:S01]  /*9d80*/  FSETP.GEU.AND P1, PT, R127, -126, PT ;  /* 0xc2fc00007f00780b */ /* 0x008fe20003f2e000 */
[----:B------:R-:W-:Y:S01]  /*9d90*/  FMUL R7, R7, UR16 ;  /* 0x0000001007077c20 */ /* 0x000fe20008400000 */
[----:B------:R-:W-:Y:S02]  /*9da0*/  IMAD.MOV.U32 R114, RZ, RZ, R34 ;  /* 0x000000ffff727224 */ /* 0x000fe400078e0022 */
[----:B------:R-:W-:Y:S01]  /*9db0*/  FMUL R6, R6, UR16 ;  /* 0x0000001006067c20 */ /* 0x000fe20008400000 */
[----:B------:R-:W-:Y:S01]  /*9dc0*/  FSETP.GEU.AND P2, PT, R126, -126, PT ;  /* 0xc2fc00007e00780b */ /* 0x000fe20003f4e000 */
[----:B----4-:R-:W-:Y:S01]  /*9dd0*/  FMUL R119, R7, R33 ;  /* 0x0000002107777220 */ /* 0x010fe20000400000 */
[----:B------:R-:W-:Y:S02]  /*9de0*/  FSETP.GEU.AND P3, PT, R134, -126, PT ;  /* 0xc2fc00008600780b */ /* 0x000fe40003f6e000 */
[----:B------:R-:W-:Y:S02]  /*9df0*/  FSETP.GEU.AND P4, PT, R133, -126, PT ;  /* 0xc2fc00008500780b */ /* 0x000fe40003f8e000 */
[----:B------:R-:W-:Y:S01]  /*9e00*/  FSETP.GEU.AND P5, PT, R132, -126, PT ;  /* 0xc2fc00008400780b */ /* 0x000fe20003fae000 */
[----:B------:R-:W-:Y:S01]  /*9e10*/  @!P6 FMUL R128, R128, 0.5 ;  /* 0x3f0000008080e820 */ /* 0x000fe20000400000 */
[----:B------:R-:W-:Y:S01]  /*9e20*/  FMUL R18, R18, UR16 ;  /* 0x0000001012127c20 */ /* 0x000fe20008400000 */
[----:B------:R-:W-:Y:S01]  /*9e30*/  @!P1 FMUL R127, R127, 0.5 ;  /* 0x3f0000007f7f9820 */ /* 0x000fe20000400000 */
[----:B------:R-:W-:Y:S01]  /*9e40*/  FMUL R19, R19, UR16 ;  /* 0x0000001013137c20 */ /* 0x000fe20008400000 */
[----:B------:R-:W1:Y:S01]  /*9e50*/  MUFU.EX2 R34, R128 ;  /* 0x0000008000227308 */ /* 0x000e620000000800 */
[----:B------:R-:W-:Y:S01]  /*9e60*/  FMUL R118, R6, R4 ;  /* 0x0000000406767220 */ /* 0x000fe20000400000 */
[----:B------:R-:W-:Y:S04]  /*9e70*/  STL [R1+0x9a0], R156 ;  /* 0x0009a09c01007387 */ /* 0x000fe80000100800 */
[----:B------:R-:W2:Y:S02]  /*9e80*/  LDS.64 R4, [R0+0xa8060] ;  /* 0x0a80600000047984 */ /* 0x000ea40000000a00 */
[----:B------:R-:W3:Y:S02]  /*9e90*/  MUFU.EX2 R33, R127 ;  /* 0x0000007f00217308 */ /* 0x000ee40000000800 */
[----:B------:R-:W-:Y:S04]  /*9ea0*/  STL.128 [R1+0x990], R152 ;  /* 0x0009909801007387 */ /* 0x000fe80000100c00 */
[----:B------:R-:W-:Y:S01]  /*9eb0*/  STL [R1+0x984], R146 ;  /* 0x0009849201007387 */ /* 0x000fe20000100800 */
[----:B-1----:R-:W-:Y:S01]  /*9ec0*/  @!P6 FMUL R34, R34, R34 ;  /* 0x000000222222e220 */ /* 0x002fe20000400000 */
[----:B------:R-:W-:-:S02]  /*9ed0*/  FSETP.GEU.AND P6, PT, R131, -126, PT ;  /* 0xc2fc00008300780b */ /* 0x000fc40003fce000 */
[----:B------:R-:W-:Y:S04]  /*9ee0*/  STL [R1+0x980], R144 ;  /* 0x0009809001007387 */ /* 0x000fe80000100800 */
[----:B------:R-:W-:Y:S01]  /*9ef0*/  STL.128 [R1+0x970], R140 ;  /* 0x0009708c01007387 */ /* 0x000fe20000100c00 */
[----:B---3--:R-:W-:Y:S01]  /*9f00*/  @!P1 FMUL R33, R33, R33 ;  /* 0x0000002121219220 */ /* 0x008fe20000400000 */
[----:B------:R-:W-:Y:S01]  /*9f10*/  FSETP.GEU.AND P1, PT, R130, -126, PT ;  /* 0xc2fc00008200780b */ /* 0x000fe20003f2e000 */
[----:B------:R-:W-:Y:S01]  /*9f20*/  @!P2 FMUL R126, R126, 0.5 ;  /* 0x3f0000007e7ea820 */ /* 0x000fe20000400000 */
[----:B------:R-:W-:Y:S01]  /*9f30*/  @!P3 FMUL R134, R134, 0.5 ;  /* 0x3f0000008686b820 */ /* 0x000fe20000400000 */
[----:B------:R-:W-:Y:S01]  /*9f40*/  @!P4 FMUL R133, R133, 0.5 ;  /* 0x3f0000008585c820 */ /* 0x000fe20000400000 */
[----:B------:R-:W-:Y:S01]  /*9f50*/  @!P5 FMUL R132, R132, 0.5 ;  /* 0x3f0000008484d820 */ /* 0x000fe20000400000 */
[----:B------:R-:W-:Y:S01]  /*9f60*/  @!P6 FMUL R131, R131, 0.5 ;  /* 0x3f0000008383e820 */ /* 0x000fe20000400000 */
[----:B------:R-:W1:Y:S01]  /*9f70*/  MUFU.EX2 R88, R126 ;  /* 0x0000007e00587308 */ /* 0x000e620000000800 */
[----:B------:R-:W-:Y:S04]  /*9f80*/  STL.128 [R1+0x960], R136 ;  /* 0x0009608801007387 */ /* 0x000fe80000100c00 */
[----:B------:R-:W-:Y:S02]  /*9f90*/  STL [R1+0x95c], R135 ;  /* 0x00095c8701007387 */ /* 0x000fe40000100800 */
[----:B------:R-:W-:Y:S01]  /*9fa0*/  @!P1 FMUL R130, R130, 0.5 ;  /* 0x3f00000082829820 */ /* 0x000fe20000400000 */
[----:B------:R-:W3:Y:S01]  /*9fb0*/  MUFU.EX2 R35, R134 ;  /* 0x0000008600237308 */ /* 0x000ee20000000800 */
[----:B------:R-:W-:Y:S04]  /*9fc0*/  STL [R1+0x958], R129 ;  /* 0x0009588101007387 */ /* 0x000fe80000100800 */
[----:B------:R-:W-:Y:S03]  /*9fd0*/  STL.64 [R1+0x950], R124 ;  /* 0x0009507c01007387 */ /* 0x000fe60000100a00 */
[----:B------:R-:W4:Y:S01]  /*9fe0*/  MUFU.EX2 R92, R133 ;  /* 0x00000085005c7308 */ /* 0x000f220000000800 */
[----:B------:R-:W-:Y:S04]  /*9ff0*/  STL.64 [R1+0x948], R122 ;  /* 0x0009487a01007387 */ /* 0x000fe80000100a00 */
[----:B------:R-:W-:Y:S03]  /*a000*/  STL [R1+0x940], R120 ;  /* 0x0009407801007387 */ /* 0x000fe60000100800 */
[----:B------:R-:W4:Y:S01]  /*a010*/  MUFU.EX2 R91, R132 ;  /* 0x00000084005b7308 */ /* 0x000f220000000800 */
[----:B------:R-:W-:Y:S04]  /*a020*/  STL.64 [R1+0x920], R112 ;  /* 0x0009207001007387 */ /* 0x000fe80000100a00 */
[----:B------:R4:W-:Y:S03]  /*a030*/  STL.128 [R1+0x910], R108 ;  /* 0x0009106c01007387 */ /* 0x0009e60000100c00 */
[----:B------:R-:W4:Y:S01]  /*a040*/  MUFU.EX2 R90, R131 ;  /* 0x00000083005a7308 */ /* 0x000f220000000800 */
[----:B------:R-:W-:Y:S01]  /*a050*/  UIADD3 UR14, UR17, 0x280, URZ ;  /* 0x00000280110e7890 */ /* 0x000fe2000fffe03f */
[----:B------:R-:W-:Y:S01]  /*a060*/  FMUL R20, R20, UR16 ;  /* 0x0000001014147c20 */ /* 0x000fe20008400000 */
[----:B------:R-:W-:Y:S01]  /*a070*/  UMOV UR15, 0x40000040 ;  /* 0x40000040000f7882 */ /* 0x000fe20000000000 */
[----:B------:R-:W-:Y:S01]  /*a080*/  FMUL R21, R21, UR16 ;  /* 0x0000001015157c20 */ /* 0x000fe20008400000 */
[----:B------:R-:W4:Y:S03]  /*a090*/  LDL.LU R41, [R1+0x9a8] ;  /* 0x0009a80001297983 */ /* 0x000f260000300800 */
[----:B------:R-:W4:Y:S01]  /*a0a0*/  MUFU.EX2 R89, R130 ;  /* 0x0000008200597308 */ /* 0x000f220000000800 */
[----:B--2---:R-:W-:Y:S01]  /*a0b0*/  FADD R36, R36, -R4 ;  /* 0x8000000424247221 */ /* 0x004fe20000000000 */
[----:B------:R-:W-:Y:S01]  /*a0c0*/  FMUL R117, R18, R14 ;  /* 0x0000000e12757220 */ /* 0x000fe20000400000 */
[----:B------:R-:W2:Y:S02]  /*a0d0*/  LDL.LU R43, [R1+0x9a4] ;  /* 0x0009a400012b7983 */ /* 0x000ea40000300800 */
[----:B------:R-:W-:Y:S01]  /*a0e0*/  FMUL R115, R19, R36 ;  /* 0x0000002413737220 */ /* 0x000fe20000400000 */
[----:B-1----:R-:W-:Y:S01]  /*a0f0*/  @!P2 FMUL R88, R88, R88 ;  /* 0x000000585858a220 */ /* 0x002fe20000400000 */
[----:B---3--:R-:W-:Y:S01]  /*a100*/  @!P3 FMUL R35, R35, R35 ;  /* 0x000000232323b220 */ /* 0x008fe20000400000 */
[----:B----4-:R-:W-:Y:S01]  /*a110*/  @!P4 FMUL R92, R92, R92 ;  /* 0x0000005c5c5cc220 */ /* 0x010fe20000400000 */
[----:B------:R-:W-:Y:S01]  /*a120*/  @!P5 FMUL R91, R91, R91 ;  /* 0x0000005b5b5bd220 */ /* 0x000fe20000400000 */
[----:B------:R-:W-:Y:S01]  /*a130*/  @!P6 FMUL R90, R90, R90 ;  /* 0x0000005a5a5ae220 */ /* 0x000fe20000400000 */
[----:B------:R-:W-:Y:S01]  /*a140*/  STL.128 [R1+0x930], R116 ;  /* 0x0009307401007387 */ /* 0x000fe20000100c00 */
[----:B------:R-:W-:Y:S01]  /*a150*/  IMAD.MOV.U32 R108, RZ, RZ, R218 ;  /* 0x000000ffff6c7224 */ /* 0x000fe200078e00da */
[----:B------:R-:W-:Y:S01]  /*a160*/  MOV R110, R216 ;  /* 0x000000d8006e7202 */ /* 0x000fe20000000f00 */
[----:B------:R-:W-:Y:S01]  /*a170*/  IMAD.MOV.U32 R109, RZ, RZ, R217 ;  /* 0x000000ffff6d7224 */ /* 0x000fe200078e00d9 */
[----:B------:R1:W-:Y:S01]  /*a180*/  STL [R1+0x928], R115 ;  /* 0x0009287301007387 */ /* 0x0003e20000100800 */
[----:B------:R-:W-:Y:S01]  /*a190*/  @!P1 FMUL R89, R89, R89 ;  /* 0x0000005959599220 */ /* 0x000fe20000400000 */
[----:B------:R-:W-:Y:S01]  /*a1a0*/  IMAD.MOV.U32 R111, RZ, RZ, R215 ;  /* 0x000000ffff6f7224 */ /* 0x000fe200078e00d7 */
[----:B------:R-:W-:Y:S01]  /*a1b0*/  MOV R124, R204 ;  /* 0x000000cc007c7202 */ /* 0x000fe20000000f00 */
[----:B------:R-:W-:Y:S01]  /*a1c0*/  IMAD.MOV.U32 R112, RZ, RZ, R214 ;  /* 0x000000ffff707224 */ /* 0x000fe200078e00d6 */
[----:B------:R-:W-:Y:S01]  /*a1d0*/  MOV R130, R198 ;  /* 0x000000c600827202 */ /* 0x000fe20000000f00 */
[----:B------:R-:W-:Y:S01]  /*a1e0*/  IMAD.MOV.U32 R113, RZ, RZ, R213 ;  /* 0x000000ffff717224 */ /* 0x000fe200078e00d5 */
[----:B------:R-:W-:Y:S01]  /*a1f0*/  MOV R136, R192 ;  /* 0x000000c000887202 */ /* 0x000fe20000000f00 */
[----:B------:R-:W-:Y:S01]  /*a200*/  IMAD.MOV.U32 R120, RZ, RZ, R207 ;  /* 0x000000ffff787224 */ /* 0x000fe200078e00cf */
[----:B------:R-:W-:Y:S01]  /*a210*/  MOV R142, R186 ;  /* 0x000000ba008e7202 */ /* 0x000fe20000000f00 */
[----:B-1----:R-:W-:Y:S01]  /*a220*/  IMAD.MOV.U32 R115, RZ, RZ, R212 ;  /* 0x000000ffff737224 */ /* 0x002fe200078e00d4 */
[----:B------:R-:W-:Y:S01]  /*a230*/  MOV R117, R210 ;  /* 0x000000d200757202 */ /* 0x000fe20000000f00 */
[----:B------:R-:W-:Y:S01]  /*a240*/  IMAD.MOV.U32 R116, RZ, RZ, R211 ;  /* 0x000000ffff747224 */ /* 0x000fe200078e00d3 */
[----:B------:R-:W-:Y:S01]  /*a250*/  MOV R154, R180 ;  /* 0x000000b4009a7202 */ /* 0x000fe20000000f00 */
[----:B------:R-:W-:Y:S01]  /*a260*/  IMAD.MOV.U32 R118, RZ, RZ, R209 ;  /* 0x000000ffff767224 */ /* 0x000fe200078e00d1 */
[----:B------:R1:W-:Y:S01]  /*a270*/  STL.128 [R1+0x8f0], R100 ;  /* 0x0008f06401007387 */ /* 0x0003e20000100c00 */
[----:B------:R-:W-:-:S02]  /*a280*/  IMAD.MOV.U32 R119, RZ, RZ, R208 ;  /* 0x000000ffff777224 */ /* 0x000fc400078e00d0 */
[----:B------:R-:W-:Y:S01]  /*a290*/  IMAD.MOV.U32 R122, RZ, RZ, R206 ;  /* 0x000000ffff7a7224 */ /* 0x000fe200078e00ce */
[----:B------:R-:W3:Y:S01]  /*a2a0*/  LDL.LU R40, [R1+0x9b0] ;  /* 0x0009b00001287983 */ /* 0x000ee20000300800 */
[----:B------:R-:W-:Y:S02]  /*a2b0*/  IMAD.MOV.U32 R123, RZ, RZ, R205 ;  /* 0x000000ffff7b7224 */ /* 0x000fe400078e00cd */
[----:B------:R-:W-:Y:S01]  /*a2c0*/  IMAD.MOV.U32 R125, RZ, RZ, R203 ;  /* 0x000000ffff7d7224 */ /* 0x000fe200078e00cb */
[----:B------:R4:W-:Y:S01]  /*a2d0*/  STL.128 [R1+0x900], R104 ;  /* 0x0009006801007387 */ /* 0x0009e20000100c00 */
[----:B------:R-:W-:Y:S02]  /*a2e0*/  IMAD.MOV.U32 R126, RZ, RZ, R202 ;  /* 0x000000ffff7e7224 */ /* 0x000fe400078e00ca */
[----:B------:R-:W-:Y:S01]  /*a2f0*/  IMAD.MOV.U32 R127, RZ, RZ, R201 ;  /* 0x000000ffff7f7224 */ /* 0x000fe200078e00c9 */
[----:B------:R4:W-:Y:S01]  /*a300*/  STL.128 [R1+0x8e0], R96 ;  /* 0x0008e06001007387 */ /* 0x0009e20000100c00 */
[----:B------:R-:W-:-:S02]  /*a310*/  IMAD.MOV.U32 R128, RZ, RZ, R200 ;  /* 0x000000ffff807224 */ /* 0x000fc400078e00c8 */
[----:B------:R-:W-:Y:S01]  /*a320*/  IMAD.MOV.U32 R129, RZ, RZ, R199 ;  /* 0x000000ffff817224 */ /* 0x000fe200078e00c7 */
[----:B------:R-:W3:Y:S01]  /*a330*/  LDL.LU R42, [R1+0x9ac] ;  /* 0x0009ac00012a7983 */ /* 0x000ee20000300800 */
[----:B------:R-:W-:Y:S02]  /*a340*/  IMAD.MOV.U32 R131, RZ, RZ, R197 ;  /* 0x000000ffff837224 */ /* 0x000fe400078e00c5 */
        /* <DEDUP_REMOVED lines=9> */
[----:B------:R-:W-:Y:S01]  /*a3e0*/  IMAD.MOV.U32 R141, RZ, RZ, R187 ;  /* 0x000000ffff8d7224 */ /* 0x000fe200078e00bb */
[----:B------:R-:W-:Y:S01]  /*a3f0*/  MOV R187, R78 ;  /* 0x0000004e00bb7202 */ /* 0x000fe20000000f00 */
[----:B------:R-:W-:Y:S01]  /*a400*/  IMAD.MOV.U32 R143, RZ, RZ, R185 ;  /* 0x000000ffff8f7224 */ /* 0x000fe200078e00b9 */
[----:B------:R-:W-:Y:S01]  /*a410*/  MOV R199, R66 ;  /* 0x0000004200c77202 */ /* 0x000fe20000000f00 */
[----:B------:R-:W-:-:S02]  /*a420*/  IMAD.MOV.U32 R144, RZ, RZ, R184 ;  /* 0x000000ffff907224 */ /* 0x000fc400078e00b8 */
[----:B------:R-:W-:Y:S02]  /*a430*/  IMAD.MOV.U32 R146, RZ, RZ, R183 ;  /* 0x000000ffff927224 */ /* 0x000fe400078e00b7 */
[----:B------:R-:W-:Y:S02]  /*a440*/  IMAD.MOV.U32 R152, RZ, RZ, R182 ;  /* 0x000000ffff987224 */ /* 0x000fe400078e00b6 */
[----:B------:R-:W-:Y:S01]  /*a450*/  IMAD.MOV.U32 R153, RZ, RZ, R181 ;  /* 0x000000ffff997224 */ /* 0x000fe200078e00b5 */
[----:B------:R-:W-:Y:S01]  /*a460*/  MOV R181, R84 ;  /* 0x0000005400b57202 */ /* 0x000fe20000000f00 */
[----:B------:R-:W-:Y:S02]  /*a470*/  IMAD.MOV.U32 R155, RZ, RZ, R179 ;  /* 0x000000ffff9b7224 */ /* 0x000fe400078e00b3 */
[----:B------:R-:W-:Y:S02]  /*a480*/  IMAD.MOV.U32 R156, RZ, RZ, R178 ;  /* 0x000000ffff9c7224 */ /* 0x000fe400078e00b2 */
[----:B------:R-:W-:Y:S01]  /*a490*/  IMAD.MOV.U32 R219, RZ, RZ, R46 ;  /* 0x000000ffffdb7224 */ /* 0x000fe200078e002e */
[----:B------:R-:W-:Y:S01]  /*a4a0*/  MOV R205, R60 ;  /* 0x0000003c00cd7202 */ /* 0x000fe20000000f00 */
        /* <DEDUP_REMOVED lines=24> */
[----:B------:R-:W-:Y:S01]  /*a630*/  FADD R37, R37, -R5 ;  /* 0x8000000525257221 */ /* 0x000fe20000000000 */
[----:B------:R-:W-:Y:S02]  /*a640*/  IMAD.MOV.U32 R185, RZ, RZ, R80 ;  /* 0x000000ffffb97224 */ /* 0x000fe400078e0050 */
[----:B------:R-:W-:Y:S01]  /*a650*/  FADD R4, R38, -R4 ;  /* 0x8000000426047221 */ /* 0x000fe20000000000 */
[----:B------:R-:W-:-:S02]  /*a660*/  IMAD.MOV.U32 R186, RZ, RZ, R79 ;  /* 0x000000ffffba7224 */ /* 0x000fc400078e004f */
[----:B------:R-:W-:Y:S01]  /*a670*/  FADD R39, R39, -R5 ;  /* 0x8000000527277221 */ /* 0x000fe20000000000 */
[----:B------:R-:W-:Y:S01]  /*a680*/  IMAD.MOV.U32 R188, RZ, RZ, R77 ;  /* 0x000000ffffbc7224 */ /* 0x000fe200078e004d */
[----:B-1----:R-:W3:Y:S01]  /*a690*/  LDL.LU.128 R100, [R1+0x8f0] ;  /* 0x0008f00001647983 */ /* 0x002ee20000300c00 */
[----:B------:R-:W-:Y:S02]  /*a6a0*/  IMAD.MOV.U32 R189, RZ, RZ, R76 ;  /* 0x000000ffffbd7224 */ /* 0x000fe400078e004c */
[----:B------:R-:W-:Y:S01]  /*a6b0*/  IMAD.MOV.U32 R190, RZ, RZ, R75 ;  /* 0x000000ffffbe7224 */ /* 0x000fe200078e004b */
[----:B----4-:R-:W4:Y:S01]  /*a6c0*/  LDL.LU.128 R104, [R1+0x900] ;  /* 0x0009000001687983 */ /* 0x010f220000300c00 */
[----:B------:R-:W-:Y:S02]  /*a6d0*/  IMAD.MOV.U32 R191, RZ, RZ, R74 ;  /* 0x000000ffffbf7224 */ /* 0x000fe400078e004a */
[----:B------:R-:W-:Y:S01]  /*a6e0*/  IMAD.MOV.U32 R192, RZ, RZ, R73 ;  /* 0x000000ffffc07224 */ /* 0x000fe200078e0049 */
[----:B------:R-:W4:Y:S01]  /*a6f0*/  LDL.LU.128 R96, [R1+0x8e0] ;  /* 0x0008e00001607983 */ /* 0x000f220000300c00 */
        /* <DEDUP_REMOVED lines=20> */
[----:B------:R-:W-:Y:S01]  /*a840*/  IMAD.MOV.U32 R218, RZ, RZ, R47 ;  /* 0x000000ffffda7224 */ /* 0x000fe200078e002f */
[----:B------:R-:W-:Y:S01]  /*a850*/  F2FP.F16.F32.PACK_AB R24, R33, R34 ;  /* 0x000000222118723e */ /* 0x000fe200000000ff */
[----:B------:R-:W4:Y:S01]  /*a860*/  LDL.LU R45, [R1+0x7fc] ;  /* 0x0007fc00012d7983 */ /* 0x000f220000300800 */
[----:B------:R-:W-:Y:S02]  /*a870*/  F2FP.F16.F32.PACK_AB R25, R35, R88 ;  /* 0x000000582319723e */ /* 0x000fe400000000ff */
[----:B------:R-:W-:Y:S01]  /*a880*/  F2FP.F16.F32.PACK_AB R26, R91, R92 ;  /* 0x0000005c5b1a723e */ /* 0x000fe200000000ff */
[----:B------:R-:W4:Y:S01]  /*a890*/  LDL.LU R44, [R1+0x804] ;  /* 0x00080400012c7983 */ /* 0x000f220000300800 */
[----:B------:R-:W-:Y:S01]  /*a8a0*/  F2FP.F16.F32.PACK_AB R27, R89, R90 ;  /* 0x0000005a591b723e */ /* 0x000fe200000000ff */
[----:B------:R-:W-:-:S02]  /*a8b0*/  FMUL R38, R21, R4 ;  /* 0x0000000415267220 */ /* 0x000fc40000400000 */
[----:B------:R-:W4:Y:S01]  /*a8c0*/  LDL.LU R47, [R1+0x7f8] ;  /* 0x0007f800012f7983 */ /* 0x000f220000300800 */
[----:B------:R-:W-:Y:S01]  /*a8d0*/  WARPGROUP.ARRIVE ;  /* 0x00000000000079c5 */ /* 0x000fe20000000000 */
[----:B------:R-:W-:Y:S02]  /*a8e0*/  FMUL R8, R8, UR16 ;  /* 0x0000001008087c20 */ /* 0x000fe40008400000 */
[----:B------:R-:W4:Y:S03]  /*a8f0*/  LDL.LU R46, [R1+0x800] ;  /* 0x00080000012e7983 */ /* 0x000f260000300800 */
[----:B------:R-:W-:Y:S01]  /*a900*/  HGMMA.64x256x16.F32 R108, R24, gdesc[UR12].tnspB, R108, gsb0 ;  /* 0x43e0000c186c7df0 */ /* 0x000fe2000800086c */
[----:B------:R1:W-:Y:S01]  /*a910*/  STL.128 [R1+0x820], R92 ;  /* 0x0008205c01007387 */ /* 0x0003e20000100c00 */
[----:B------:R-:W-:Y:S01]  /*a920*/  UIADD3 UR14, UR17, 0x300, URZ ;  /* 0x00000300110e7890 */ /* 0x000fe2000fffe03f */
[----:B------:R-:W-:-:S02]  /*a930*/  UMOV UR15, 0x40000040 ;  /* 0x40000040000f7882 */ /* 0x000fc40000000000 */
[----:B------:R2:W-:Y:S04]  /*a940*/  STL.128 [R1+0x810], R88 ;  /* 0x0008105801007387 */ /* 0x0005e80000100c00 */
[----:B------:R-:W4:Y:S04]  /*a950*/  LDL.LU R48, [R1+0x7f4] ;  /* 0x0007f40001307983 */ /* 0x000f280000300800 */
[----:B------:R-:W4:Y:S04]  /*a960*/  LDL.LU R50, [R1+0x7f0] ;  /* 0x0007f00001327983 */ /* 0x000f280000300800 */
[----:B-1----:R-:W4:Y:S04]  /*a970*/  LDL.LU.128 R92, [R1+0x820] ;  /* 0x00082000015c7983 */ /* 0x002f280000300c00 */
[----:B--2---:R-:W2:Y:S04]  /*a980*/  LDL.LU.128 R88, [R1+0x810] ;  /* 0x0008100001587983 */ /* 0x004ea80000300c00 */
[----:B------:R-:W2:Y:S04]  /*a990*/  LDL.LU R49, [R1+0x7ec] ;  /* 0x0007ec0001317983 */ /* 0x000ea80000300800 */
        /* <DEDUP_REMOVED lines=15> */
[----:B------:R-:W2:Y:S01]  /*aa90*/  LDL.LU R65, [R1+0x7ac] ;  /* 0x0007ac0001417983 */ /* 0x000ea20000300800 */
[----:B------:R-:W-:-:S03]  /*aaa0*/  WARPGROUP.DEPBAR.LE gsb0, 0x0 ;  /* 0x00008000000079c5 */ /* 0x000fc60000010000 */
[----:B------:R1:W-:Y:S04]  /*aab0*/  STL.128 [R1+0x360], R132 ;  /* 0x0003608401007387 */ /* 0x0003e80000100c00 */
[----:B------:R1:W-:Y:S04]  /*aac0*/  STL.128 [R1+0x370], R136 ;  /* 0x0003708801007387 */ /* 0x0003e80000100c00 */
[----:B------:R-:W3:Y:S04]  /*aad0*/  LDS.64 R4, [R0+0xa8080] ;  /* 0x0a80800000047984 */ /* 0x000ee80000000a00 */
[----:B-1----:R-:W3:Y:S04]  /*aae0*/  LDL.LU R135, [R1+0x95c] ;  /* 0x00095c0001877983 */ /* 0x002ee80000300800 */
[----:B------:R-:W4:Y:S04]  /*aaf0*/  LDL.LU.128 R136, [R1+0x960] ;  /* 0x0009600001887983 */ /* 0x000f280000300c00 */
[----:B------:R1:W-:Y:S04]  /*ab00*/  STL.128 [R1+0x380], R140 ;  /* 0x0003808c01007387 */ /* 0x0003e80000100c00 */
[----:B------:R1:W-:Y:S04]  /*ab10*/  STL.128 [R1+0x320], R116 ;  /* 0x0003207401007387 */ /* 0x0003e80000100c00 */
[----:B-1----:R-:W2:Y:S04]  /*ab20*/  LDL.LU.128 R140, [R1+0x970] ;  /* 0x00097000018c7983 */ /* 0x002ea80000300c00 */
[----:B------:R-:W2:Y:S04]  /*ab30*/  LDL.LU.128 R116, [R1+0x930] ;  /* 0x0009300001747983 */ /* 0x000ea80000300c00 */
[----:B------:R-:W-:Y:S04]  /*ab40*/  STL.128 [R1+0x300], R108 ;  /* 0x0003006c01007387 */ /* 0x000fe80000100c00 */
[----:B------:R-:W-:Y:S04]  /*ab50*/  STL.128 [R1+0x310], R112 ;  /* 0x0003107001007387 */ /* 0x000fe80000100c00 */
[----:B------:R-:W-:Y:S04]  /*ab60*/  STL.128 [R1+0x330], R120 ;  /* 0x0003307801007387 */ /* 0x000fe80000100c00 */
[----:B------:R-:W-:Y:S04]  /*ab70*/  STL.128 [R1+0x340], R124 ;  /* 0x0003407c01007387 */ /* 0x000fe80000100c00 */
[----:B------:R1:W-:Y:S04]  /*ab80*/  STL.128 [R1+0x350], R128 ;  /* 0x0003508001007387 */ /* 0x0003e80000100c00 */
[----:B------:R1:W-:Y:S04]  /*ab90*/  STL.128 [R1+0x390], R144 ;  /* 0x0003909001007387 */ /* 0x0003e80000100c00 */
[----:B------:R1:W-:Y:S04]  /*aba0*/  STL.128 [R1+0x3b0], R152 ;  /* 0x0003b09801007387 */ /* 0x0003e80000100c00 */
[----:B------:R1:W-:Y:S04]  /*abb0*/  STL.128 [R1+0x3c0], R156 ;  /* 0x0003c09c01007387 */ /* 0x0003e80000100c00 */
[----:B-1----:R-:W2:Y:S04]  /*abc0*/  LDL.LU R129, [R1+0x958] ;  /* 0x0009580001817983 */ /* 0x002ea80000300800 */
[----:B------:R-:W2:Y:S04]  /*abd0*/  LDL.LU R146, [R1+0x984] ;  /* 0x0009840001927983 */ /* 0x000ea80000300800 */
[----:B------:R-:W2:Y:S04]  /*abe0*/  LDL.LU.128 R152, [R1+0x990] ;  /* 0x0009900001987983 */ /* 0x000ea80000300c00 */
[----:B------:R-:W2:Y:S04]  /*abf0*/  LDL.LU R156, [R1+0x9a0] ;  /* 0x0009a000019c7983 */ /* 0x000ea80000300800 */
[----:B------:R-:W2:Y:S04]  /*ac00*/  LDL.LU R144, [R1+0x980] ;  /* 0x0009800001907983 */ /* 0x000ea80000300800 */
[----:B------:R-:W2:Y:S04]  /*ac10*/  LDL.LU.64 R124, [R1+0x950] ;  /* 0x00095000017c7983 */ /* 0x000ea80000300a00 */
[----:B------:R-:W2:Y:S04]  /*ac20*/  LDL.LU.64 R122, [R1+0x948] ;  /* 0x00094800017a7983 */ /* 0x000ea80000300a00 */
[----:B------:R-:W2:Y:S04]  /*ac30*/  LDL.LU R120, [R1+0x940] ;  /* 0x0009400001787983 */ /* 0x000ea80000300800 */
[----:B------:R-:W2:Y:S04]  /*ac40*/  LDL.LU R115, [R1+0x928] ;  /* 0x0009280001737983 */ /* 0x000ea80000300800 */
[----:B------:R-:W2:Y:S04]  /*ac50*/  LDL.LU.64 R112, [R1+0x920] ;  /* 0x0009200001707983 */ /* 0x000ea80000300a00 */
[----:B------:R-:W2:Y:S01]  /*ac60*/  LDL.LU.128 R108, [R1+0x910] ;  /* 0x00091000016c7983 */ /* 0x000ea20000300c00 */
[----:B------:R-:W-:-:S03]  /*ac70*/  FMUL R114, R20, R37 ;  /* 0x0000002514727220 */ /* 0x000fc60000400000 */
        /* <DEDUP_REMOVED lines=41> */
[----:B----4-:R-:W-:-:S11]  /*af10*/  FSETP.GEU.AND P6, PT, R136, -126, PT ;  /* 0xc2fc00008800780b */ /* 0x010fd60003fce000 */
[----:B------:R-:W-:Y:S02]  /*af20*/  @!P1 FMUL R135, R135, 0.5 ;  /* 0x3f00000087879820 */ /* 0x000fe40000400000 */
[----:B------:R-:W-:Y:S02]  /*af30*/  @!P6 FMUL R136, R136, 0.5 ;  /* 0x3f0000008888e820 */ /* 0x000fe40000400000 */
[----:B------:R-:W1:Y:S08]  /*af40*/  MUFU.EX2 R31, R135 ;  /* 0x00000087001f7308 */ /* 0x000e700000000800 */
[----:B------:R-:W3:Y:S01]  /*af50*/  MUFU.EX2 R32, R136 ;  /* 0x0000008800207308 */ /* 0x000ee20000000800 */
[----:B--2---:R-:W-:-:S02]  /*af60*/  FSETP.GEU.AND P2, PT, R142, -126, PT ;  /* 0xc2fc00008e00780b */ /* 0x004fc40003f4e000 */
[----:B------:R-:W-:Y:S02]  /*af70*/  FSETP.GEU.AND P3, PT, R141, -126, PT ;  /* 0xc2fc00008d00780b */ /* 0x000fe40003f6e000 */
[----:B------:R-:W-:Y:S02]  /*af80*/  FSETP.GEU.AND P4, PT, R140, -126, PT ;  /* 0xc2fc00008c00780b */ /* 0x000fe40003f8e000 */
[----:B------:R-:W-:Y:S01]  /*af90*/  FSETP.GEU.AND P5, PT, R139, -126, PT ;  /* 0xc2fc00008b00780b */ /* 0x000fe20003fae000 */
[----:B------:R-:W-:Y:S01]  /*afa0*/  FMUL R116, R116, UR16 ;  /* 0x0000001074747c20 */ /* 0x000fe20008400000 */
[----:B-1----:R-:W-:Y:S01]  /*afb0*/  @!P1 FMUL R31, R31, R31 ;  /* 0x0000001f1f1f9220 */ /* 0x002fe20000400000 */
[----:B------:R-:W-:Y:S01]  /*afc0*/  FSETP.GEU.AND P1, PT, R137, -126, PT ;  /* 0xc2fc00008900780b */ /* 0x000fe20003f2e000 */
[----:B------:R-:W-:Y:S04]  /*afd0*/  STL [R1+0x8ac], R143 ;  /* 0x0008ac8f01007387 */ /* 0x000fe80000100800 */
[----:B------:R-:W-:Y:S01]  /*afe0*/  STL.64 [R1+0x888], R118 ;  /* 0x0008887601007387 */ /* 0x000fe20000100a00 */
[----:B---3--:R-:W-:Y:S01]  /*aff0*/  @!P6 FMUL R32, R32, R32 ;  /* 0x000000202020e220 */ /* 0x008fe20000400000 */
[----:B------:R-:W-:Y:S01]  /*b000*/  FSETP.GEU.AND P6, PT, R138, -126, PT ;  /* 0xc2fc00008a00780b */ /* 0x000fe20003fce000 */
[----:B------:R-:W-:Y:S01]  /*b010*/  @!P2 FMUL R142, R142, 0.5 ;  /* 0x3f0000008e8ea820 */ /* 0x000fe20000400000 */
[----:B------:R-:W-:Y:S01]  /*b020*/  @!P3 FMUL R141, R141, 0.5 ;  /* 0x3f0000008d8db820 */ /* 0x000fe20000400000 */
[----:B------:R-:W-:Y:S01]  /*b030*/  @!P4 FMUL R140, R140, 0.5 ;  /* 0x3f0000008c8cc820 */ /* 0x000fe20000400000 */
[----:B------:R-:W-:-:S02]  /*b040*/  @!P5 FMUL R139, R139, 0.5 ;  /* 0x3f0000008b8bd820 */ /* 0x000fc40000400000 */
[----:B------:R-:W-:Y:S01]  /*b050*/  @!P1 FMUL R137, R137, 0.5 ;  /* 0x3f00000089899820 */ /* 0x000fe20000400000 */
[----:B------:R-:W1:Y:S01]  /*b060*/  MUFU.EX2 R30, R142 ;  /* 0x0000008e001e7308 */ /* 0x000e620000000800 */
[----:B------:R-:W-:Y:S01]  /*b070*/  FMUL R39, R116, R39 ;  /* 0x0000002774277220 */ /* 0x000fe20000400000 */
[----:B------:R2:W-:Y:S04]  /*b080*/  STL [R1+0x880], R117 ;  /* 0x0008807501007387 */ /* 0x0005e80000100800 */
[----:B------:R-:W3:Y:S01]  /*b090*/  LDL.LU.128 R132, [R1+0x360] ;  /* 0x0003600001847983 */ /* 0x000ee20000300c00 */
[----:B------:R-:W-:Y:S01]  /*b0a0*/  @!P6 FMUL R138, R138, 0.5 ;  /* 0x3f0000008a8ae820 */ /* 0x000fe20000400000 */
[----:B------:R-:W4:Y:S02]  /*b0b0*/  MUFU.EX2 R29, R141 ;  /* 0x0000008d001d7308 */ /* 0x000f240000000800 */
[----:B--2---:R-:W3:Y:S06]  /*b0c0*/  LDL.LU.128 R116, [R1+0x320] ;  /* 0x0003200001747983 */ /* 0x004eec0000300c00 */
[----:B------:R-:W2:Y:S01]  /*b0d0*/  MUFU.EX2 R28, R140 ;  /* 0x0000008c001c7308 */ /* 0x000ea20000000800 */
[----:B------:R-:W-:Y:S04]  /*b0e0*/  STL [R1+0x8a8], R129 ;  /* 0x0008a88101007387 */ /* 0x000fe80000100800 */
[----:B------:R-:W-:Y:S03]  /*b0f0*/  STL [R1+0x8b4], R146 ;  /* 0x0008b49201007387 */ /* 0x000fe60000100800 */
[----:B------:R-:W2:Y:S01]  /*b100*/  MUFU.EX2 R23, R139 ;  /* 0x0000008b00177308 */ /* 0x000ea20000000800 */
[----:B------:R-:W-:Y:S04]  /*b110*/  STL.128 [R1+0x8c0], R152 ;  /* 0x0008c09801007387 */ /* 0x000fe80000100c00 */
[----:B------:R-:W-:Y:S03]  /*b120*/  STL [R1+0x8d0], R156 ;  /* 0x0008d09c01007387 */ /* 0x000fe60000100800 */
[----:B------:R-:W2:Y:S01]  /*b130*/  MUFU.EX2 R22, R138 ;  /* 0x0000008a00167308 */ /* 0x000ea20000000800 */
[----:B------:R-:W-:Y:S04]  /*b140*/  STL [R1+0x8b0], R144 ;  /* 0x0008b09001007387 */ /* 0x000fe80000100800 */
[----:B------:R1:W-:Y:S03]  /*b150*/  STL.64 [R1+0x8a0], R124 ;  /* 0x0008a07c01007387 */ /* 0x0003e60000100a00 */
[----:B------:R4:W2:Y:S01]  /*b160*/  MUFU.EX2 R21, R137 ;  /* 0x0000008900157308 */ /* 0x0008a20000000800 */
[----:B------:R-:W-:Y:S04]  /*b170*/  STL.64 [R1+0x898], R122 ;  /* 0x0008987a01007387 */ /* 0x000fe80000100a00 */
[----:B------:R4:W-:Y:S04]  /*b180*/  STL [R1+0x890], R120 ;  /* 0x0008907801007387 */ /* 0x0009e80000100800 */
[----:B-1----:R-:W3:Y:S04]  /*b190*/  LDL.LU.128 R124, [R1+0x340] ;  /* 0x00034000017c7983 */ /* 0x002ee80000300c00 */
[----:B------:R1:W-:Y:S04]  /*b1a0*/  STL.128 [R1+0x870], R112 ;  /* 0x0008707001007387 */ /* 0x0003e80000100c00 */
[----:B------:R1:W-:Y:S04]  /*b1b0*/  STL.128 [R1+0x860], R108 ;  /* 0x0008606c01007387 */ /* 0x0003e80000100c00 */
[----:B----4-:R-:W3:Y:S04]  /*b1c0*/  LDL.LU.128 R120, [R1+0x330] ;  /* 0x0003300001787983 */ /* 0x010ee80000300c00 */
[----:B------:R-:W3:Y:S04]  /*b1d0*/  LDL.LU.128 R128, [R1+0x350] ;  /* 0x0003500001807983 */ /* 0x000ee80000300c00 */
[----:B-1----:R-:W3:Y:S04]  /*b1e0*/  LDL.LU.128 R112, [R1+0x310] ;  /* 0x0003100001707983 */ /* 0x002ee80000300c00 */
[----:B------:R-:W3:Y:S04]  /*b1f0*/  LDL.LU.128 R108, [R1+0x300] ;  /* 0x00030000016c7983 */ /* 0x000ee80000300c00 */
[----:B------:R-:W3:Y:S04]  /*b200*/  LDL.LU.128 R136, [R1+0x370] ;  /* 0x0003700001887983 */ /* 0x000ee80000300c00 */
[----:B------:R-:W3:Y:S04]  /*b210*/  LDL.LU.128 R140, [R1+0x380] ;  /* 0x00038000018c7983 */ /* 0x000ee80000300c00 */
[----:B------:R-:W3:Y:S04]  /*b220*/  LDL.LU.128 R144, [R1+0x390] ;  /* 0x0003900001907983 */ /* 0x000ee80000300c00 */
[----:B------:R-:W3:Y:S04]  /*b230*/  LDL.LU.128 R152, [R1+0x3b0] ;  /* 0x0003b00001987983 */ /* 0x000ee80000300c00 */
[----:B------:R-:W3:Y:S01]  /*b240*/  LDL.LU.128 R156, [R1+0x3c0] ;  /* 0x0003c000019c7983 */ /* 0x000ee20000300c00 */
[----:B------:R-:W-:Y:S01]  /*b250*/  @!P2 FMUL R30, R30, R30 ;  /* 0x0000001e1e1ea220 */ /* 0x000fe20000400000 */
[----:B------:R-:W-:Y:S01]  /*b260*/  @!P3 FMUL R29, R29, R29 ;  /* 0x0000001d1d1db220 */ /* 0x000fe20000400000 */
[----:B--2---:R-:W-:Y:S01]  /*b270*/  @!P4 FMUL R28, R28, R28 ;  /* 0x0000001c1c1cc220 */ /* 0x004fe20000400000 */
[----:B------:R-:W-:Y:S01]  /*b280*/  @!P5 FMUL R23, R23, R23 ;  /* 0x000000171717d220 */ /* 0x000fe20000400000 */
[----:B------:R-:W-:Y:S01]  /*b290*/  @!P6 FMUL R22, R22, R22 ;  /* 0x000000161616e220 */ /* 0x000fe20000400000 */
[----:B------:R-:W-:Y:S01]  /*b2a0*/  @!P1 FMUL R21, R21, R21 ;  /* 0x0000001515159220 */ /* 0x000fe20000400000 */
[----:B------:R-:W-:-:S02]  /*b2b0*/  F2FP.F16.F32.PACK_AB R24, R31, R32 ;  /* 0x000000201f18723e */ /* 0x000fc400000000ff */
[----:B------:R-:W-:Y:S02]  /*b2c0*/  F2FP.F16.F32.PACK_AB R25, R29, R30 ;  /* 0x0000001e1d19723e */ /* 0x000fe400000000ff */
[----:B------:R-:W-:Y:S02]  /*b2d0*/  F2FP.F16.F32.PACK_AB R26, R23, R28 ;  /* 0x0000001c171a723e */ /* 0x000fe400000000ff */
[----:B------:R-:W-:Y:S01]  /*b2e0*/  F2FP.F16.F32.PACK_AB R27, R21, R22 ;  /* 0x00000016151b723e */ /* 0x000fe200000000ff */
[--C-:B------:R-:W-:Y:S01]  /*b2f0*/  FADD R41, R41, -R5.reuse ;  /* 0x8000000529297221 */ /* 0x100fe20000000000 */
[----:B------:R-:W-:Y:S01]  /*b300*/  FADD R43, R43, -R5 ;  /* 0x800000052b2b7221 */ /* 0x000fe20000000000 */
[----:B------:R1:W-:Y:S04]  /*b310*/  STL.128 [R1+0x840], R100 ;  /* 0x0008406401007387 */ /* 0x0003e80000100c00 */
[----:B-1----:R-:W2:Y:S01]  /*b320*/  LDL.LU.128 R100, [R1+0x840] ;  /* 0x0008400001647983 */ /* 0x002ea20000300c00 */
[--C-:B------:R-:W-:Y:S01]  /*b330*/  FADD R40, R40, -R4.reuse ;  /* 0x8000000428287221 */ /* 0x100fe20000000000 */
[----:B------:R-:W-:-:S02]  /*b340*/  FADD R4, R42, -R4 ;  /* 0x800000042a047221 */ /* 0x000fc40000000000 */
[----:B------:R1:W-:Y:S01]  /*b350*/  STL.128 [R1+0x850], R104 ;  /* 0x0008506801007387 */ /* 0x0003e20000100c00 */
[----:B------:R-:W-:-:S03]  /*b360*/  FMUL R40, R8, R40 ;  /* 0x0000002808287220 */ /* 0x000fc60000400000 */
[----:B------:R4:W-:Y:S04]  /*b370*/  STL.128 [R1+0x830], R96 ;  /* 0x0008306001007387 */ /* 0x0009e80000100c00 */
[----:B-1----:R-:W2:Y:S04]  /*b380*/  LDL.LU.128 R104, [R1+0x850] ;  /* 0x0008500001687983 */ /* 0x002ea80000300c00 */
[----:B----4-:R-:W4:Y:S01]  /*b390*/  LDL.LU.128 R96, [R1+0x830] ;  /* 0x0008300001607983 */ /* 0x010f220000300c00 */
[----:B---3--:R-:W-:-:S06]  /*b3a0*/  WARPGROUP.ARRIVE ;  /* 0x00000000000079c5 */ /* 0x008fcc0000000000 */
[----:B------:R-:W-:Y:S03]  /*b3b0*/  HGMMA.64x256x16.F32 R108, R24, gdesc[UR12].tnspB, R108, gsb0 ;  /* 0x43e0000c186c7df0 */ /* 0x000fe6000800086c */
[----:B------:R-:W-:Y:S02]  /*b3c0*/  WARPGROUP.DEPBAR.LE gsb0, 0x0 ;  /* 0x00008000000079c5 */ /* 0x000fe40000010000 */
[----:B------:R-:W-:Y:S02]  /*b3d0*/  IMAD.MOV.U32 R5, RZ, RZ, R124 ;  /* 0x000000ffff057224 */ /* 0x000fe400078e007c */
[----:B------:R-:W-:Y:S02]  /*b3e0*/  IMAD.MOV.U32 R19, RZ, RZ, R125 ;  /* 0x000000ffff137224 */ /* 0x000fe400078e007d */
[----:B------:R-:W3:Y:S01]  /*b3f0*/  LDL.LU.64 R124, [R1+0x8a0] ;  /* 0x0008a000017c7983 */ /* 0x000ee20000300a00 */
[----:B------:R-:W-:Y:S01]  /*b400*/  IMAD.MOV.U32 R6, RZ, RZ, R129 ;  /* 0x000000ffff067224 */ /* 0x000fe200078e0081 */
[----:B------:R-:W-:Y:S01]  /*b410*/  MOV R7, R123 ;  /* 0x0000007b00077202 */ /* 0x000fe20000000f00 */
[----:B------:R-:W-:Y:S01]  /*b420*/  IMAD.MOV.U32 R14, RZ, RZ, R122 ;  /* 0x000000ffff0e7224 */ /* 0x000fe200078e007a */
[----:B------:R-:W2:Y:S04]  /*b430*/  LDL.LU R129, [R1+0x8a8] ;  /* 0x0008a80001817983 */ /* 0x000ea80000300800 */
[----:B------:R-:W4:Y:S01]  /*b440*/  LDL.LU.64 R122, [R1+0x898] ;  /* 0x00089800017a7983 */ /* 0x000f220000300a00 */
[----:B------:R-:W-:-:S02]  /*b450*/  IMAD.MOV.U32 R2, RZ, RZ, R112 ;  /* 0x000000ffff027224 */ /* 0x000fc400078e0070 */
[----:B------:R-:W-:Y:S02]  /*b460*/  IMAD.MOV.U32 R83, RZ, RZ, R113 ;  /* 0x000000ffff537224 */ /* 0x000fe400078e0071 */
[----:B------:R-:W-:Y:S02]  /*b470*/  IMAD.MOV.U32 R84, RZ, RZ, R114 ;  /* 0x000000ffff547224 */ /* 0x000fe400078e0072 */
[----:B------:R-:W-:Y:S02]  /*b480*/  IMAD.MOV.U32 R85, RZ, RZ, R115 ;  /* 0x000000ffff557224 */ /* 0x000fe400078e0073 */
[----:B------:R-:W4:Y:S01]  /*b490*/  LDL.LU.128 R112, [R1+0x870] ;  /* 0x0008700001707983 */ /* 0x000f220000300c00 */
[----:B------:R-:W-:Y:S01]  /*b4a0*/  IMAD.MOV.U32 R36, RZ, RZ, R111 ;  /* 0x000000ffff247224 */ /* 0x000fe200078e006f */
[----:B------:R-:W-:Y:S01]  /*b4b0*/  MOV R81, R109 ;  /* 0x0000006d00517202 */ /* 0x000fe20000000f00 */
[----:B------:R-:W-:Y:S02]  /*b4c0*/  IMAD.MOV.U32 R80, RZ, RZ, R108 ;  /* 0x000000ffff507224 */ /* 0x000fe400078e006c */
[----:B------:R-:W-:-:S02]  /*b4d0*/  IMAD.MOV.U32 R82, RZ, RZ, R110 ;  /* 0x000000ffff527224 */ /* 0x000fc400078e006e */
[----:B------:R-:W4:Y:S01]  /*b4e0*/  LDL.LU.128 R108, [R1+0x860] ;  /* 0x00086000016c7983 */ /* 0x000f220000300c00 */
[----:B------:R-:W-:Y:S02]  /*b4f0*/  IMAD.MOV.U32 R18, RZ, RZ, R120 ;  /* 0x000000ffff127224 */ /* 0x000fe400078e0078 */
[----:B------:R-:W-:Y:S01]  /*b500*/  IMAD.MOV.U32 R20, RZ, RZ, R144 ;  /* 0x000000ffff147224 */ /* 0x000fe200078e0090 */
[----:B------:R-:W-:Y:S01]  /*b510*/  STL [R1+0x324], R117 ;  /* 0x0003247501007387 */ /* 0x000fe20000100800 */
[----:B------:R-:W-:-:S03]  /*b520*/  IMAD.MOV.U32 R15, RZ, RZ, R143 ;  /* 0x000000ffff0f7224 */ /* 0x000fc600078e008f */
[----:B------:R-:W-:Y:S04]  /*b530*/  STL.64 [R1+0x328], R118 ;  /* 0x0003287601007387 */ /* 0x000fe80000100a00 */
[----:B------:R-:W-:Y:S04]  /*b540*/  STL [R1+0x334], R121 ;  /* 0x0003347901007387 */ /* 0x000fe80000100800 */
[----:B------:R-:W-:Y:S04]  /*b550*/  STL.64 [R1+0x348], R126 ;  /* 0x0003487e01007387 */ /* 0x000fe80000100a00 */
[----:B------:R-:W-:Y:S04]  /*b560*/  STL [R1+0x350], R128 ;  /* 0x0003508001007387 */ /* 0x000fe80000100800 */
[----:B------:R-:W-:Y:S04]  /*b570*/  STL.64 [R1+0x358], R130 ;  /* 0x0003588201007387 */ /* 0x000fe80000100a00 */
        /* <DEDUP_REMOVED lines=28> */
[----:B------:R3:W-:Y:S04]  /*b740*/  STL.128 [R1+0x4d0], R224 ;  /* 0x0004d0e001007387 */ /* 0x0007e80000100c00 */
[----:B-1----:R-:W4:Y:S04]  /*b750*/  LDL.LU R156, [R1+0x8d0] ;  /* 0x0008d000019c7983 */ /* 0x002f280000300800 */
[----:B------:R-:W4:Y:S04]  /*b760*/  LDL.LU.128 R152, [R1+0x8c0] ;  /* 0x0008c00001987983 */ /* 0x000f280000300c00 */
[----:B------:R-:W4:Y:S04]  /*b770*/  LDL.LU R146, [R1+0x8b4] ;  /* 0x0008b40001927983 */ /* 0x000f280000300800 */
[----:B------:R-:W4:Y:S04]  /*b780*/  LDL.LU R144, [R1+0x8b0] ;  /* 0x0008b00001907983 */ /* 0x000f280000300800 */
[----:B------:R-:W4:Y:S04]  /*b790*/  LDL.LU R143, [R1+0x8ac] ;  /* 0x0008ac00018f7983 */ /* 0x000f280000300800 */
        /* <DEDUP_REMOVED lines=108> */
[----:B---3--:R-:W3:Y:S04]  /*be60*/  LDL.LU R224, [R1+0x4d0] ;  /* 0x0004d00001e07983 */ /* 0x008ee80000300800 */
[----:B------:R-:W3:Y:S04]  /*be70*/  LDL.LU R225, [R1+0x4d4] ;  /* 0x0004d40001e17983 */ /* 0x000ee80000300800 */
[----:B------:R-:W3:Y:S04]  /*be80*/  LDL.LU R226, [R1+0x4d8] ;  /* 0x0004d80001e27983 */ /* 0x000ee80000300800 */
[----:B------:R-:W3:Y:S04]  /*be90*/  LDL.LU R227, [R1+0x4dc] ;  /* 0x0004dc0001e37983 */ /* 0x000ee80000300800 */
[----:B------:R-:W3:Y:S04]  /*bea0*/  LDL.LU R228, [R1+0x4e0] ;  /* 0x0004e00001e47983 */ /* 0x000ee80000300800 */
[----:B------:R-:W3:Y:S01]  /*beb0*/  LDL.LU R229, [R1+0x4e4] ;  /* 0x0004e40001e57983 */ /* 0x000ee20000300800 */
[----:B------:R-:W-:-:S02]  /*bec0*/  FSETP.GEU.AND P6, PT, R125, -126, PT ;  /* 0xc2fc00007d00780b */ /* 0x000fc40003fce000 */
[----:B------:R-:W-:Y:S01]  /*bed0*/  FSETP.GEU.AND P1, PT, R124, -126, PT ;  /* 0xc2fc00007c00780b */ /* 0x000fe20003f2e000 */
[----:B------:R-:W-:Y:S01]  /*bee0*/  FMUL R9, R9, UR16 ;  /* 0x0000001009097c20 */ /* 0x000fe20008400000 */
[----:B------:R-:W-:Y:S01]  /*bef0*/  FMUL R10, R10, UR16 ;  /* 0x000000100a0a7c20 */ /* 0x000fe20008400000 */
[----:B--2---:R-:W-:Y:S02]  /*bf00*/  FSETP.GEU.AND P3, PT, R129, -126, PT ;  /* 0xc2fc00008100780b */ /* 0x004fe40003f6e000 */
[----:B------:R-:W-:Y:S01]  /*bf10*/  FSETP.GEU.AND P5, PT, R13, -126, PT ;  /* 0xc2fc00000d00780b */ /* 0x000fe20003fae000 */
[----:B------:R-:W-:Y:S01]  /*bf20*/  FMUL R37, R9, R4 ;  /* 0x0000000409257220 */ /* 0x000fe20000400000 */
[----:B------:R-:W-:Y:S02]  /*bf30*/  MOV R9, R5 ;  /* 0x0000000500097202 */ /* 0x000fe40000000f00 */
[----:B----4-:R-:W-:Y:S01]  /*bf40*/  FSETP.GEU.AND P2, PT, R123, -126, PT ;  /* 0xc2fc00007b00780b */ /* 0x010fe20003f4e000 */
[----:B------:R-:W1:Y:S01]  /*bf50*/  LDS.64 R4, [R0+0xa80a0] ;  /* 0x0a80a00000047984 */ /* 0x000e620000000a00 */
[----:B------:R-:W-:Y:S01]  /*bf60*/  @!P6 FMUL R125, R125, 0.5 ;  /* 0x3f0000007d7de820 */ /* 0x000fe20000400000 */
[----:B------:R-:W-:Y:S01]  /*bf70*/  FMUL R41, R10, R41 ;  /* 0x000000290a297220 */ /* 0x000fe20000400000 */
[----:B------:R-:W-:Y:S01]  /*bf80*/  @!P1 FMUL R124, R124, 0.5 ;  /* 0x3f0000007c7c9820 */ /* 0x000fe20000400000 */
[----:B------:R-:W-:Y:S01]  /*bf90*/  IMAD.MOV.U32 R10, RZ, RZ, R20 ;  /* 0x000000ffff0a7224 */ /* 0x000fe200078e0014 */
[----:B------:R-:W-:Y:S01]  /*bfa0*/  FSETP.GEU.AND P4, PT, R122, -126, PT ;  /* 0xc2fc00007a00780b */ /* 0x000fe20003f8e000 */
[----:B------:R2:W4:Y:S01]  /*bfb0*/  MUFU.EX2 R20, R125 ;  /* 0x0000007d00147308 */ /* 0x0005220000000800 */
[----:B------:R-:W-:Y:S01]  /*bfc0*/  FMUL R11, R11, UR16 ;  /* 0x000000100b0b7c20 */ /* 0x000fe20008400000 */
[----:B------:R-:W-:Y:S01]  /*bfd0*/  FMUL R113, R113, UR16 ;  /* 0x0000001071717c20 */ /* 0x000fe20008400000 */
[----:B------:R-:W-:Y:S01]  /*bfe0*/  FMUL R112, R112, UR16 ;  /* 0x0000001070707c20 */ /* 0x000fe20008400000 */
[----:B------:R-:W-:Y:S01]  /*bff0*/  FMUL R111, R111, UR16 ;  /* 0x000000106f6f7c20 */ /* 0x000fe20008400000 */
[----:B------:R1:W-:Y:S01]  /*c000*/  STL [R1+0x730], R120 ;  /* 0x0007307801007387 */ /* 0x0003e20000100800 */
[----:B--2---:R-:W-:-:S03]  /*c010*/  IMAD.MOV.U32 R125, RZ, RZ, R19 ;  /* 0x000000ffff7d7224 */ /* 0x004fc600078e0013 */
[----:B------:R-:W-:Y:S01]  /*c020*/  STL [R1+0x750], R156 ;  /* 0x0007509c01007387 */ /* 0x000fe20000100800 */
[----:B------:R-:W2:Y:S01]  /*c030*/  MUFU.EX2 R19, R124 ;  /* 0x0000007c00137308 */ /* 0x000ea20000000800 */
[----:B------:R-:W-:Y:S02]  /*c040*/  FMUL R106, R106, UR16 ;  /* 0x000000106a6a7c20 */ /* 0x000fe40008400000 */
[----:B------:R1:W-:Y:S01]  /*c050*/  STL.128 [R1+0x740], R152 ;  /* 0x0007409801007387 */ /* 0x0003e20000100c00 */
[----:B----4-:R-:W-:Y:S01]  /*c060*/  @!P6 FMUL R20, R20, R20 ;  /* 0x000000141414e220 */ /* 0x010fe20000400000 */
[C---:B------:R-:W-:Y:S02]  /*c070*/  FSETP.GEU.AND P6, PT, R12.reuse, -126, PT ;  /* 0xc2fc00000c00780b */ /* 0x040fe40003fce000 */
[----:B------:R4:W-:Y:S04]  /*c080*/  STL [R1+0x73c], R146 ;  /* 0x00073c9201007387 */ /* 0x0009e80000100800 */
[----:B------:R-:W-:Y:S04]  /*c090*/  STL [R1+0x738], R144 ;  /* 0x0007389001007387 */ /* 0x000fe80000100800 */
[----:B------:R-:W-:Y:S01]  /*c0a0*/  STL [R1+0x734], R143 ;  /* 0x0007348f01007387 */ /* 0x000fe20000100800 */
[----:B--2---:R-:W-:Y:S01]  /*c0b0*/  @!P1 FMUL R19, R19, R19 ;  /* 0x0000001313139220 */ /* 0x004fe20000400000 */
[----:B------:R-:W-:Y:S01]  /*c0c0*/  FSETP.GEU.AND P1, PT, R103, -126, PT ;  /* 0xc2fc00006700780b */ /* 0x000fe20003f2e000 */
[----:B------:R-:W-:Y:S01]  /*c0d0*/  @!P3 FMUL R129, R129, 0.5 ;  /* 0x3f0000008181b820 */ /* 0x000fe20000400000 */
[----:B------:R-:W-:Y:S01]  /*c0e0*/  @!P5 FMUL R13, R13, 0.5 ;  /* 0x3f0000000d0dd820 */ /* 0x000fe20000400000 */
[----:B------:R-:W-:Y:S01]  /*c0f0*/  @!P6 FMUL R12, R12, 0.5 ;  /* 0x3f0000000c0ce820 */ /* 0x000fe20000400000 */
[----:B------:R-:W-:-:S02]  /*c100*/  IMAD.MOV.U32 R124, RZ, RZ, R9 ;  /* 0x000000ffff7c7224 */ /* 0x000fc400078e0009 */
[----:B------:R-:W-:Y:S01]  /*c110*/  @!P2 FMUL R123, R123, 0.5 ;  /* 0x3f0000007b7ba820 */ /* 0x000fe20000400000 */
[----:B------:R-:W-:Y:S01]  /*c120*/  FMUL R9, R11, R43 ;  /* 0x0000002b0b097220 */ /* 0x000fe20000400000 */
[----:B------:R-:W-:Y:S01]  /*c130*/  @!P4 FMUL R122, R122, 0.5 ;  /* 0x3f0000007a7ac820 */ /* 0x000fe20000400000 */
[----:B------:R-:W-:Y:S02]  /*c140*/  IMAD.MOV.U32 R11, RZ, RZ, R15 ;  /* 0x000000ffff0b7224 */ /* 0x000fe400078e000f */
[--C-:B-1----:R-:W-:Y:S01]  /*c150*/  FADD R45, R45, -R5.reuse ;  /* 0x800000052d2d7221 */ /* 0x102fe20000000000 */
[----:B------:R1:W-:Y:S01]  /*c160*/  MUFU.EX2 R15, R129 ;  /* 0x00000081000f7308 */ /* 0x0003e20000000800 */
[----:B------:R-:W-:Y:S01]  /*c170*/  FADD R5, R47, -R5 ;  /* 0x800000052f057221 */ /* 0x000fe20000000000 */
[----:B------:R-:W-:Y:S01]  /*c180*/  STL.64 [R1+0x728], R118 ;  /* 0x0007287601007387 */ /* 0x000fe20000100a00 */
[----:B------:R-:W-:Y:S01]  /*c190*/  @!P1 FMUL R103, R103, 0.5 ;  /* 0x3f00000067679820 */ /* 0x000fe20000400000 */
[----:B------:R-:W-:-:S02]  /*c1a0*/  IMAD.MOV.U32 R43, RZ, RZ, R18 ;  /* 0x000000ffff2b7224 */ /* 0x000fc400078e0012 */
[----:B------:R-:W-:Y:S01]  /*c1b0*/  IMAD.MOV.U32 R47, RZ, RZ, R2 ;  /* 0x000000ffff2f7224 */ /* 0x000fe200078e0002 */
[----:B------:R-:W-:Y:S01]  /*c1c0*/  STL [R1+0x720], R117 ;  /* 0x0007207501007387 */ /* 0x000fe20000100800 */
[----:B------:R-:W2:Y:S01]  /*c1d0*/  MUFU.EX2 R18, R123 ;  /* 0x0000007b00127308 */ /* 0x000ea20000000800 */
[----:B-1----:R-:W-:Y:S02]  /*c1e0*/  IMAD.MOV.U32 R129, RZ, RZ, R14 ;  /* 0x000000ffff817224 */ /* 0x002fe400078e000e */
[----:B------:R-:W-:Y:S04]  /*c1f0*/  STL.64 [R1+0x718], R114 ;  /* 0x0007187201007387 */ /* 0x000fe80000100a00 */
[----:B------:R-:W-:Y:S01]  /*c200*/  STL [R1+0x710], R110 ;  /* 0x0007106e01007387 */ /* 0x000fe20000100800 */
[----:B------:R1:W2:Y:S03]  /*c210*/  MUFU.EX2 R14, R122 ;  /* 0x0000007a000e7308 */ /* 0x0002a60000000800 */
[----:B------:R4:W-:Y:S01]  /*c220*/  STL.64 [R1+0x708], R108 ;  /* 0x0007086c01007387 */ /* 0x0009e20000100a00 */
[----:B------:R-:W-:Y:S01]  /*c230*/  UIADD3 UR14, UR17, 0x380, URZ ;  /* 0x00000380110e7890 */ /* 0x000fe2000fffe03f */
[----:B------:R-:W-:-:S02]  /*c240*/  UMOV UR15, 0x40000040 ;  /* 0x40000040000f7882 */ /* 0x000fc40000000000 */
[----:B------:R-:W3:Y:S01]  /*c250*/  LDL.LU R72, [R1+0x794] ;  /* 0x0007940001487983 */ /* 0x000ee20000300800 */
[----:B------:R-:W2:Y:S03]  /*c260*/  MUFU.EX2 R13, R13 ;  /* 0x0000000d000d7308 */ /* 0x000ea60000000800 */
[----:B------:R-:W3:Y:S04]  /*c270*/  LDL.LU R74, [R1+0x790] ;  /* 0x00079000014a7983 */ /* 0x000ee80000300800 */
[----:B------:R-:W3:Y:S01]  /*c280*/  LDL.LU R73, [R1+0x78c] ;  /* 0x00078c0001497983 */ /* 0x000ee20000300800 */
[----:B------:R-:W2:Y:S03]  /*c290*/  MUFU.EX2 R12, R12 ;  /* 0x0000000c000c7308 */ /* 0x000ea60000000800 */
[----:B------:R-:W3:Y:S04]  /*c2a0*/  LDL.LU R75, [R1+0x788] ;  /* 0x00078800014b7983 */ /* 0x000ee80000300800 */
[----:B------:R-:W3:Y:S01]  /*c2b0*/  LDL.LU R68, [R1+0x7a4] ;  /* 0x0007a40001447983 */ /* 0x000ee20000300800 */
[----:B------:R2:W4:Y:S01]  /*c2c0*/  MUFU.EX2 R2, R103 ;  /* 0x0000006700027308 */ /* 0x0005220000000800 */
[----:B------:R-:W-:Y:S01]  /*c2d0*/  FADD R44, R44, -R4 ;  /* 0x800000042c2c7221 */ /* 0x000fe20000000000 */
[----:B-1----:R-:W-:-:S02]  /*c2e0*/  IMAD.MOV.U32 R122, RZ, RZ, R43 ;  /* 0x000000ffff7a7224 */ /* 0x002fc400078e002b */
[----:B------:R-:W-:Y:S01]  /*c2f0*/  FADD R4, R46, -R4 ;  /* 0x800000042e047221 */ /* 0x000fe20000000000 */
[----:B------:R-:W3:Y:S01]  /*c300*/  LDL.LU R69, [R1+0x79c] ;  /* 0x00079c0001457983 */ /* 0x000ee20000300800 */
[----:B------:R-:W-:Y:S01]  /*c310*/  FMUL R113, R113, R44 ;  /* 0x0000002c71717220 */ /* 0x000fe20000400000 */
[----:B------:R-:W-:Y:S01]  /*c320*/  MOV R46, R6 ;  /* 0x00000006002e7202 */ /* 0x000fe20000000f00 */
[----:B--2---:R-:W-:Y:S01]  /*c330*/  @!P2 FMUL R18, R18, R18 ;  /* 0x000000121212a220 */ /* 0x004fe20000400000 */
[----:B------:R-:W-:Y:S01]  /*c340*/  @!P3 FMUL R15, R15, R15 ;  /* 0x0000000f0f0fb220 */ /* 0x000fe20000400000 */
[----:B------:R-:W-:Y:S02]  /*c350*/  IMAD.MOV.U32 R103, RZ, RZ, R36 ;  /* 0x000000ffff677224 */ /* 0x000fe400078e0024 */
[----:B------:R-:W-:Y:S01]  /*c360*/  @!P4 FMUL R14, R14, R14 ;  /* 0x0000000e0e0ec220 */ /* 0x000fe20000400000 */
[----:B------:R-:W-:Y:S01]  /*c370*/  @!P5 FMUL R13, R13, R13 ;  /* 0x0000000d0d0dd220 */ /* 0x000fe20000400000 */
[----:B------:R-:W-:Y:S01]  /*c380*/  @!P6 FMUL R12, R12, R12 ;  /* 0x0000000c0c0ce220 */ /* 0x000fe20000400000 */
[----:B------:R-:W-:-:S02]  /*c390*/  IMAD.MOV.U32 R120, RZ, RZ, R122 ;  /* 0x000000ffff787224 */ /* 0x000fc400078e007a */
[----:B------:R-:W-:Y:S01]  /*c3a0*/  FMUL R43, R112, R45 ;  /* 0x0000002d702b7220 */ /* 0x000fe20000400000 */
[----:B------:R-:W-:Y:S01]  /*c3b0*/  FMUL R36, R111, R4 ;  /* 0x000000046f247220 */ /* 0x000fe20000400000 */
[----:B------:R-:W2:Y:S01]  /*c3c0*/  LDL.LU R70, [R1+0x7a0] ;  /* 0x0007a00001467983 */ /* 0x000ea20000300800 */
[----:B----4-:R-:W-:Y:S01]  /*c3d0*/  @!P1 FMUL R2, R2, R2 ;  /* 0x0000000202029220 */ /* 0x010fe20000400000 */
[----:B------:R-:W-:Y:S01]  /*c3e0*/  IMAD.MOV.U32 R122, RZ, RZ, R129 ;  /* 0x000000ffff7a7224 */ /* 0x000fe200078e0081 */
[----:B------:R-:W-:Y:S01]  /*c3f0*/  MOV R154, R232 ;  /* 0x000000e8009a7202 */ /* 0x000fe20000000f00 */
[----:B------:R1:W-:Y:S01]  /*c400*/  STL [R1+0x714], R113 ;  /* 0x0007147101007387 */ /* 0x0003e20000100800 */
        /* <DEDUP_REMOVED lines=13> */
[----:B------:R-:W3:Y:S01]  /*c4e0*/  LDS.64 R6, [R0+0xa80c0] ;  /* 0x0a80c00000067984 */ /* 0x000ee20000000a00 */
[----:B------:R-:W-:Y:S02]  /*c4f0*/  IMAD.MOV.U32 R111, RZ, RZ, R103 ;  /* 0x000000ffff6f7224 */ /* 0x000fe400078e0067 */
[----:B------:R-:W-:Y:S01]  /*c500*/  IMAD.MOV.U32 R112, RZ, RZ, R47 ;  /* 0x000000ffff707224 */ /* 0x000fe200078e002f */
[----:B------:R-:W4:Y:S01]  /*c510*/  LDL.LU R77, [R1+0x77c] ;  /* 0x00077c00014d7983 */ /* 0x000f220000300800 */
[----:B-1----:R-:W-:-:S02]  /*c520*/  IMAD.MOV.U32 R113, RZ, RZ, R83 ;  /* 0x000000ffff717224 */ /* 0x002fc400078e0053 */
        /* <DEDUP_REMOVED lines=8> */
[----:B------:R-:W-:-:S03]  /*c5b0*/  IMAD.MOV.U32 R144, RZ, RZ, R10 ;  /* 0x000000ffff907224 */ /* 0x000fc600078e000a */
[----:B------:R-:W-:Y:S04]  /*c5c0*/  LDS.64 R10, [R0+0xa8100] ;  /* 0x0a810000000a7984 */ /* 0x000fe80000000a00 */
[----:B------:R-:W4:Y:S04]  /*c5d0*/  LDL.LU R78, [R1+0x780] ;  /* 0x00078000014e7983 */ /* 0x000f280000300800 */
[----:B------:R-:W4:Y:S04]  /*c5e0*/  LDL.LU R79, [R1+0x778] ;  /* 0x00077800014f7983 */ /* 0x000f280000300800 */
[----:B------:R-:W4:Y:S04]  /*c5f0*/  LDL.LU R81, [R1+0x770] ;  /* 0x0007700001517983 */ /* 0x000f280000300800 */
[----:B------:R-:W4:Y:S04]  /*c600*/  LDL.LU R82, [R1+0x76c] ;  /* 0x00076c0001527983 */ /* 0x000f280000300800 */
[----:B------:R-:W4:Y:S04]  /*c610*/  LDL.LU R83, [R1+0x768] ;  /* 0x0007680001537983 */ /* 0x000f280000300800 */
[----:B------:R-:W4:Y:S04]  /*c620*/  LDL.LU R86, [R1+0x75c] ;  /* 0x00075c0001567983 */ /* 0x000f280000300800 */
[----:B------:R-:W4:Y:S04]  /*c630*/  LDL.LU R87, [R1+0x758] ;  /* 0x0007580001577983 */ /* 0x000f280000300800 */
[----:B------:R1:W5:Y:S01]  /*c640*/  LDL.LU R17, [R1+0x754] ;  /* 0x0007540001117983 */ /* 0x0003620000300800 */
[----:B------:R-:W-:-:S02]  /*c650*/  IMAD.MOV.U32 R230, RZ, RZ, R42 ;  /* 0x000000ffffe67224 */ /* 0x000fc400078e002a */
[----:B------:R-:W-:Y:S01]  /*c660*/  IMAD.MOV.U32 R231, RZ, RZ, R27 ;  /* 0x000000ffffe77224 */ /* 0x000fe200078e001b */
[----:B------:R-:W-:Y:S01]  /*c670*/  F2FP.F16.F32.PACK_AB R27, R2, R12 ;  /* 0x0000000c021b723e */ /* 0x000fe200000000ff */
[----:B------:R-:W-:Y:S01]  /*c680*/  IMAD.MOV.U32 R232, RZ, RZ, R26 ;  /* 0x000000ffffe87224 */ /* 0x000fe200078e001a */
[----:B------:R-:W-:Y:S02]  /*c690*/  F2FP.F16.F32.PACK_AB R26, R13, R14 ;  /* 0x0000000e0d1a723e */ /* 0x000fe400000000ff */
[----:B------:R-:W-:Y:S02]  /*c6a0*/  MOV R233, R25 ;  /* 0x0000001900e97202 */ /* 0x000fe40000000f00 */
[----:B------:R-:W-:Y:S01]  /*c6b0*/  F2FP.F16.F32.PACK_AB R25, R15, R18 ;  /* 0x000000120f19723e */ /* 0x000fe200000000ff */
[----:B------:R-:W-:Y:S01]  /*c6c0*/  IMAD.MOV.U32 R234, RZ, RZ, R24 ;  /* 0x000000ffffea7224 */ /* 0x000fe200078e0018 */
[----:B------:R-:W-:Y:S01]  /*c6d0*/  F2FP.F16.F32.PACK_AB R24, R19, R20 ;  /* 0x000000141318723e */ /* 0x000fe200000000ff */
[----:B------:R-:W-:-:S02]  /*c6e0*/  IMAD.MOV.U32 R235, RZ, RZ, R8 ;  /* 0x000000ffffeb7224 */ /* 0x000fc400078e0008 */
[----:B------:R-:W-:Y:S02]  /*c6f0*/  FMUL R42, R106, R5 ;  /* 0x000000056a2a7220 */ /* 0x000fe40000400000 */
[----:B------:R-:W1:Y:S02]  /*c700*/  LDS.64 R4, [R0+0xa80e0] ;  /* 0x0a80e00000047984 */ /* 0x000e640000000a00 */
[----:B---3--:R-:W-:-:S06]  /*c710*/  WARPGROUP.ARRIVE ;  /* 0x00000000000079c5 */ /* 0x008fcc0000000000 */
[----:B------:R-:W-:Y:S03]  /*c720*/  HGMMA.64x256x16.F32 R108, R24, gdesc[UR12].tnspB, R108, gsb0 ;  /* 0x43e0000c186c7df0 */ /* 0x000fe6000800086c */
[----:B------:R-:W-:Y:S02]  /*c730*/  WARPGROUP.DEPBAR.LE gsb0, 0x0 ;  /* 0x00008000000079c5 */ /* 0x000fe40000010000 */
[----:B------:R3:W-:Y:S04]  /*c740*/  STL.128 [R1+0x300], R108 ;  /* 0x0003006c01007387 */ /* 0x0007e80000100c00 */
[----:B---3--:R-:W3:Y:S04]  /*c750*/  LDL.LU.64 R108, [R1+0x708] ;  /* 0x00070800016c7983 */ /* 0x008ee80000300a00 */
[----:B------:R-:W4:Y:S04]  /*c760*/  LDL.LU R110, [R1+0x710] ;  /* 0x00071000016e7983 */ /* 0x000f280000300800 */
[----:B------:R-:W-:Y:S04]  /*c770*/  STL.128 [R1+0x310], R112 ;  /* 0x0003107001007387 */ /* 0x000fe80000100c00 */
[----:B------:R-:W-:Y:S04]  /*c780*/  STL.128 [R1+0x320], R116 ;  /* 0x0003207401007387 */ /* 0x000fe80000100c00 */
[----:B------:R-:W-:Y:S04]  /*c790*/  STL.128 [R1+0x330], R120 ;  /* 0x0003307801007387 */ /* 0x000fe80000100c00 */
[----:B------:R1:W-:Y:S04]  /*c7a0*/  STL.128 [R1+0x380], R140 ;  /* 0x0003808c01007387 */ /* 0x0003e80000100c00 */
[----:B------:R1:W-:Y:S04]  /*c7b0*/  STL.128 [R1+0x390], R144 ;  /* 0x0003909001007387 */ /* 0x0003e80000100c00 */
[----:B------:R1:W-:Y:S04]  /*c7c0*/  STL.128 [R1+0x3b0], R152 ;  /* 0x0003b09801007387 */ /* 0x0003e80000100c00 */
[----:B------:R1:W-:Y:S04]  /*c7d0*/  STL.128 [R1+0x3c0], R156 ;  /* 0x0003c09c01007387 */ /* 0x0003e80000100c00 */
[----:B-1----:R-:W4:Y:S04]  /*c7e0*/  LDL.LU R143, [R1+0x734] ;  /* 0x00073400018f7983 */ /* 0x002f280000300800 */
[----:B------:R-:W4:Y:S04]  /*c7f0*/  LDL.LU R146, [R1+0x73c] ;  /* 0x00073c0001927983 */ /* 0x000f280000300800 */
[----:B------:R-:W4:Y:S04]  /*c800*/  LDL.LU.128 R152, [R1+0x740] ;  /* 0x0007400001987983 */ /* 0x000f280000300c00 */
[----:B------:R-:W4:Y:S04]  /*c810*/  LDL.LU R156, [R1+0x750] ;  /* 0x00075000019c7983 */ /* 0x000f280000300800 */
[----:B------:R-:W4:Y:S04]  /*c820*/  LDL.LU R144, [R1+0x738] ;  /* 0x0007380001907983 */ /* 0x000f280000300800 */
[----:B------:R-:W4:Y:S04]  /*c830*/  LDL.LU R120, [R1+0x730] ;  /* 0x0007300001787983 */ /* 0x000f280000300800 */
[----:B------:R-:W4:Y:S04]  /*c840*/  LDL.LU.64 R118, [R1+0x728] ;  /* 0x0007280001767983 */ /* 0x000f280000300a00 */
[----:B------:R-:W4:Y:S04]  /*c850*/  LDL.LU R117, [R1+0x720] ;  /* 0x0007200001757983 */ /* 0x000f280000300800 */
[----:B------:R-:W4:Y:S04]  /*c860*/  LDL.LU.64 R114, [R1+0x718] ;  /* 0x0007180001727983 */ /* 0x000f280000300a00 */
[----:B------:R-:W4:Y:S01]  /*c870*/  LDL.LU R113, [R1+0x714] ;  /* 0x0007140001717983 */ /* 0x000f220000300800 */
[--C-:B------:R-:W-:Y:S01]  /*c880*/  FADD R8, R48, -R6.reuse ;  /* 0x8000000630087221 */ /* 0x100fe20000000000 */
[--C-:B------:R-:W-:Y:S01]  /*c890*/  FADD R49, R49, -R7.reuse ;  /* 0x8000000731317221 */ /* 0x100fe20000000000 */
[----:B------:R-:W-:Y:S01]  /*c8a0*/  FADD R6, R50, -R6 ;  /* 0x8000000632067221 */ /* 0x000fe20000000000 */
[----:B------:R-:W-:Y:S01]  /*c8b0*/  FADD R7, R51, -R7 ;  /* 0x8000000733077221 */ /* 0x000fe20000000000 */
[----:B------:R-:W-:Y:S01]  /*c8c0*/  FMUL R102, R102, UR16 ;  /* 0x0000001066667c20 */ /* 0x000fe20008400000 */
[----:B------:R-:W-:Y:S01]  /*c8d0*/  FMUL R105, R105, UR16 ;  /* 0x0000001069697c20 */ /* 0x000fe20008400000 */
[----:B------:R-:W-:Y:S01]  /*c8e0*/  FMUL R104, R104, UR16 ;  /* 0x0000001068687c20 */ /* 0x000fe20008400000 */
[--C-:B------:R-:W-:Y:S01]  /*c8f0*/  FADD R52, R52, -R4.reuse ;  /* 0x8000000434347221 */ /* 0x100fe20000000000 */
[--C-:B------:R-:W-:Y:S01]  /*c900*/  FADD R53, R53, -R5.reuse ;  /* 0x8000000535357221 */ /* 0x100fe20000000000 */
[----:B------:R-:W-:Y:S01]  /*c910*/  FADD R4, R54, -R4 ;  /* 0x8000000436047221 */ /* 0x000fe20000000000 */
[----:B------:R-:W-:Y:S01]  /*c920*/  FADD R5, R55, -R5 ;  /* 0x8000000537057221 */ /* 0x000fe20000000000 */
[----:B------:R-:W-:Y:S01]  /*c930*/  FMUL R107, R107, UR16 ;  /* 0x000000106b6b7c20 */ /* 0x000fe20008400000 */
[----:B------:R-:W-:Y:S01]  /*c940*/  F2FP.F16.F32.PACK_AB R45, R41, R40 ;  /* 0x00000028292d723e */ /* 0x000fe200000000ff */
[----:B------:R-:W-:Y:S01]  /*c950*/  FMUL R102, R102, R8 ;  /* 0x0000000866667220 */ /* 0x000fe20000400000 */
[----:B------:R-:W-:Y:S01]  /*c960*/  F2FP.F16.F32.PACK_AB R44, R9, R37 ;  /* 0x00000025092c723e */ /* 0x000fe200000000ff */
[----:B------:R-:W-:Y:S01]  /*c970*/  FMUL R105, R105, R6 ;  /* 0x0000000669697220 */ /* 0x000fe20000400000 */
[----:B------:R-:W-:Y:S01]  /*c980*/  FMUL R40, R104, R7 ;  /* 0x0000000768287220 */ /* 0x000fe20000400000 */
[----:B------:R-:W1:Y:S01]  /*c990*/  LDS.64 R8, [R0+0xa8120] ;  /* 0x0a81200000087984 */ /* 0x000e620000000a00 */
[----:B------:R-:W-:-:S03]  /*c9a0*/  FMUL R5, R107, R5 ;  /* 0x000000056b057220 */ /* 0x000fc60000400000 */
[----:B------:R-:W2:Y:S01]  /*c9b0*/  LDS.64 R6, [R0+0xa8140] ;  /* 0x0a81400000067984 */ /* 0x000ea20000000a00 */
[----:B------:R-:W-:Y:S01]  /*c9c0*/  F2FP.F16.F32.PACK_AB R46, R39, R38 ;  /* 0x00000026272e723e */ /* 0x000fe200000000ff */
[----:B------:R-:W-:Y:S01]  /*c9d0*/  FMUL R98, R98, UR16 ;  /* 0x0000001062627c20 */ /* 0x000fe20008400000 */
[----:B------:R-:W-:Y:S01]  /*c9e0*/  FMUL R97, R97, UR16 ;  /* 0x0000001061617c20 */ /* 0x000fe20008400000 */
[----:B------:R-:W-:Y:S01]  /*c9f0*/  FMUL R88, R88, UR16 ;  /* 0x0000001058587c20 */ /* 0x000fe20008400000 */
[----:B------:R-:W-:Y:S01]  /*ca00*/  FMUL R35, R35, UR16 ;  /* 0x0000001023237c20 */ /* 0x000fe20008400000 */
[--C-:B------:R-:W-:Y:S01]  /*ca10*/  FADD R56, R56, -R10.reuse ;  /* 0x8000000a38387221 */ /* 0x100fe20000000000 */
[----:B------:R-:W-:Y:S01]  /*ca20*/  FADD R58, R58, -R10 ;  /* 0x8000000a3a3a7221 */ /* 0x000fe20000000000 */
[--C-:B------:R-:W-:Y:S01]  /*ca30*/  FADD R57, R57, -R11.reuse ;  /* 0x8000000b39397221 */ /* 0x100fe20000000000 */
[----:B------:R-:W-:Y:S02]  /*ca40*/  FADD R59, R59, -R11 ;  /* 0x8000000b3b3b7221 */ /* 0x000fe40000000000 */
[----:B------:R-:W-:Y:S01]  /*ca50*/  LDS.64 R10, [R0+0xa8160] ;  /* 0x0a816000000a7984 */ /* 0x000fe20000000a00 */
[--C-:B-1----:R-:W-:Y:S01]  /*ca60*/  FADD R60, R60, -R8.reuse ;  /* 0x800000083c3c7221 */ /* 0x102fe20000000000 */
[--C-:B------:R-:W-:Y:S01]  /*ca70*/  FADD R61, R61, -R9.reuse ;  /* 0x800000093d3d7221 */ /* 0x100fe20000000000 */
[----:B------:R-:W-:Y:S01]  /*ca80*/  FADD R8, R62, -R8 ;  /* 0x800000083e087221 */ /* 0x000fe20000000000 */
[----:B------:R-:W-:Y:S01]  /*ca90*/  FADD R9, R63, -R9 ;  /* 0x800000093f097221 */ /* 0x000fe20000000000 */
[--C-:B--2---:R-:W-:Y:S01]  /*caa0*/  FADD R64, R64, -R6.reuse ;  /* 0x8000000640407221 */ /* 0x104fe20000000000 */
[--C-:B------:R-:W-:Y:S01]  /*cab0*/  FADD R65, R65, -R7.reuse ;  /* 0x8000000741417221 */ /* 0x100fe20000000000 */
[----:B------:R-:W-:Y:S01]  /*cac0*/  FADD R6, R66, -R6 ;  /* 0x8000000642067221 */ /* 0x000fe20000000000 */
[----:B------:R-:W-:Y:S01]  /*cad0*/  FADD R7, R67, -R7 ;  /* 0x8000000743077221 */ /* 0x000fe20000000000 */
[----:B------:R-:W-:Y:S01]  /*cae0*/  FMUL R98, R98, R8 ;  /* 0x0000000862627220 */ /* 0x000fe20000400000 */
[----:B------:R-:W-:Y:S01]  /*caf0*/  FMUL R97, R97, R9 ;  /* 0x0000000961617220 */ /* 0x000fe20000400000 */
[----:B------:R-:W-:Y:S01]  /*cb00*/  FMUL R88, R88, R6 ;  /* 0x0000000658587220 */ /* 0x000fe20000400000 */
[----:B------:R-:W-:Y:S01]  /*cb10*/  FMUL R26, R35, R7 ;  /* 0x00000007231a7220 */ /* 0x000fe20000400000 */
[----:B------:R-:W-:Y:S04]  /*cb20*/  LDS.64 R8, [R0+0xa81a0] ;  /* 0x0a81a00000087984 */ /* 0x000fe80000000a00 */
[----:B------:R-:W-:Y:S04]  /*cb30*/  LDS.64 R6, [R0+0xa81c0] ;  /* 0x0a81c00000067984 */ /* 0x000fe80000000a00 */
        /* <DEDUP_REMOVED lines=17> */
[----:B------:R-:W-:Y:S01]  /*cc50*/  STL.128 [R1+0x490], R208 ;  /* 0x000490d001007387 */ /* 0x000fe20000100c00 */
[----:B---3--:R-:W-:-:S04]  /*cc60*/  FMUL R108, R108, UR16 ;  /* 0x000000106c6c7c20 */ /* 0x008fc80008400000 */
[----:B------:R-:W-:-:S05]  /*cc70*/  FMUL R4, R108, R4 ;  /* 0x000000046c047220 */ /* 0x000fca0000400000 */
[----:B------:R-:W-:Y:S02]  /*cc80*/  F2FP.F16.F32.PACK_AB R38, R5, R4 ;  /* 0x000000040526723e */ /* 0x000fe400000000ff */
[----:B------:R-:W1:Y:S04]  /*cc90*/  LDS.64 R4, [R0+0xa8180] ;  /* 0x0a81800000047984 */ /* 0x000e680000000a00 */
[----:B------:R-:W-:Y:S04]  /*cca0*/  STL.128 [R1+0x4a0], R212 ;  /* 0x0004a0d401007387 */ /* 0x000fe80000100c00 */
[----:B------:R-:W-:Y:S01]  /*ccb0*/  STL.128 [R1+0x4b0], R216 ;  /* 0x0004b0d801007387 */ /* 0x000fe20000100c00 */
[--C-:B-1----:R-:W-:Y:S01]  /*ccc0*/  FADD R72, R72, -R4.reuse ;  /* 0x8000000448487221 */ /* 0x102fe20000000000 */
[----:B------:R-:W-:Y:S01]  /*ccd0*/  FADD R74, R74, -R4 ;  /* 0x800000044a4a7221 */ /* 0x000fe20000000000 */
[--C-:B------:R-:W-:Y:S01]  /*cce0*/  FADD R73, R73, -R5.reuse ;  /* 0x8000000549497221 */ /* 0x100fe20000000000 */
[----:B------:R-:W-:-:S02]  /*ccf0*/  FADD R75, R75, -R5 ;  /* 0x800000054b4b7221 */ /* 0x000fc40000000000 */
[----:B------:R-:W1:Y:S04]  /*cd00*/  LDS.64 R4, [R0+0xa81e0] ;  /* 0x0a81e00000047984 */ /* 0x000e680000000a00 */
[----:B------:R2:W-:Y:S04]  /*cd10*/  STL.128 [R1+0x4c0], R220 ;  /* 0x0004c0dc01007387 */ /* 0x0005e80000100c00 */
[----:B------:R2:W-:Y:S04]  /*cd20*/  STL.128 [R1+0x4d0], R224 ;  /* 0x0004d0e001007387 */ /* 0x0005e80000100c00 */
[----:B------:R2:W-:Y:S04]  /*cd30*/  STL.128 [R1+0x4e0], R228 ;  /* 0x0004e0e401007387 */ /* 0x0005e80000100c00 */
[----:B------:R2:W-:Y:S01]  /*cd40*/  STL.128 [R1+0x4f0], R232 ;  /* 0x0004f0e801007387 */ /* 0x0005e20000100c00 */
[----:B------:R-:W-:Y:S01]  /*cd50*/  UIADD3 UR37, UR37, 0x1, URZ ;  /* 0x0000000125257890 */ /* 0x000fe2000fffe03f */
[----:B------:R-:W-:Y:S01]  /*cd60*/  ISETP.NE.AND P2, PT, RZ, UR10, PT ;  /* 0x0000000aff007c0c */ /* 0x000fe2000bf45270 */
[--C-:B------:R-:W-:Y:S01]  /*cd70*/  FADD R68, R68, -R10.reuse ;  /* 0x8000000a44447221 */ /* 0x100fe20000000000 */
[--C-:B------:R-:W-:Y:S01]  /*cd80*/  FADD R69, R69, -R11.reuse ;  /* 0x8000000b45457221 */ /* 0x100fe20000000000 */
[----:B------:R-:W-:Y:S01]  /*cd90*/  UISETP.NE.AND UP0, UPT, UR37, 0x2, UPT ;  /* 0x000000022500788c */ /* 0x000fe2000bf05270 */
[----:B------:R-:W-:Y:S01]  /*cda0*/  FADD R10, R70, -R10 ;  /* 0x8000000a460a7221 */ /* 0x000fe20000000000 */
[----:B----4-:R-:W-:Y:S01]  /*cdb0*/  FADD R11, R71, -R11 ;  /* 0x8000000b470b7221 */ /* 0x010fe20000000000 */
[----:B------:R-:W-:Y:S01]  /*cdc0*/  FMUL R90, R90, UR16 ;  /* 0x000000105a5a7c20 */ /* 0x000fe20008400000 */
[----:B------:R-:W-:Y:S01]  /*cdd0*/  FMUL R89, R89, UR16 ;  /* 0x0000001059597c20 */ /* 0x000fe20008400000 */
[----:B------:R-:W-:Y:S01]  /*cde0*/  FADD R76, R76, -R8 ;  /* 0x800000084c4c7221 */ /* 0x000fe20000000000 */
[----:B------:R-:W-:Y:S01]  /*cdf0*/  FADD R77, R77, -R9 ;  /* 0x800000094d4d7221 */ /* 0x000fe20000000000 */
[----:B------:R-:W-:Y:S01]  /*ce00*/  FADD R80, R80, -R6 ;  /* 0x8000000650507221 */ /* 0x000fe20000000000 */
[----:B------:R-:W-:Y:S01]  /*ce10*/  FMUL R101, R101, UR16 ;  /* 0x0000001065657c20 */ /* 0x000fe20008400000 */
        /* <DEDUP_REMOVED lines=10> */
[----:B-1----:R-:W-:Y:S01]  /*cec0*/  FADD R84, R84, -R4 ;  /* 0x8000000454547221 */ /* 0x002fe20000000000 */
[----:B------:R-:W-:Y:S01]  /*ced0*/  FADD R85, R85, -R5 ;  /* 0x8000000555557221 */ /* 0x000fe20000000000 */
[----:B------:R-:W-:Y:S01]  /*cee0*/  FMUL R92, R92, UR16 ;  /* 0x000000105c5c7c20 */ /* 0x000fe20008400000 */
[----:B------:R-:W-:Y:S01]  /*cef0*/  FMUL R91, R91, UR16 ;  /* 0x000000105b5b7c20 */ /* 0x000fe20008400000 */
[----:B------:R-:W-:Y:S01]  /*cf00*/  FMUL R32, R32, UR16 ;  /* 0x0000001020207c20 */ /* 0x000fe20008400000 */
[----:B------:R-:W-:Y:S01]  /*cf10*/  FMUL R31, R31, UR16 ;  /* 0x000000101f1f7c20 */ /* 0x000fe20008400000 */
[----:B------:R-:W-:Y:S01]  /*cf20*/  FMUL R30, R30, UR16 ;  /* 0x000000101e1e7c20 */ /* 0x000fe20008400000 */
[----:B------:R-:W-:Y:S01]  /*cf30*/  FMUL R29, R29, UR16 ;  /* 0x000000101d1d7c20 */ /* 0x000fe20008400000 */
[----:B------:R-:W-:Y:S01]  /*cf40*/  FADD R8, R78, -R8 ;  /* 0x800000084e087221 */ /* 0x000fe20000000000 */
[----:B------:R-:W-:Y:S01]  /*cf50*/  FADD R9, R79, -R9 ;  /* 0x800000094f097221 */ /* 0x000fe20000000000 */
[----:B------:R-:W-:Y:S01]  /*cf60*/  FMUL R28, R28, UR16 ;  /* 0x000000101c1c7c20 */ /* 0x000fe20008400000 */
[----:B------:R-:W-:Y:S01]  /*cf70*/  FMUL R23, R23, UR16 ;  /* 0x0000001017177c20 */ /* 0x000fe20008400000 */
[----:B------:R-:W-:Y:S01]  /*cf80*/  FMUL R22, R22, UR16 ;  /* 0x0000001016167c20 */ /* 0x000fe20008400000 */
[----:B------:R-:W-:Y:S01]  /*cf90*/  FMUL R21, R21, UR16 ;  /* 0x0000001015157c20 */ /* 0x000fe20008400000 */
[--C-:B------:R-:W-:Y:S01]  /*cfa0*/  FADD R81, R81, -R7.reuse ;  /* 0x8000000751517221 */ /* 0x100fe20000000000 */
        /* <DEDUP_REMOVED lines=12> */
[----:B------:R-:W-:Y:S01]  /*d070*/  USEL UR14, URZ, 0x1, UP0 ;  /* 0x000000013f0e7887 */ /* 0x000fe20008000000 */
[----:B------:R-:W-:Y:S01]  /*d080*/  F2FP.F16.F32.PACK_AB R42, R42, R36 ;  /* 0x000000242a2a723e */ /* 0x000fe200000000ff */
[----:B------:R-:W-:Y:S01]  /*d090*/  FMUL R90, R90, R10 ;  /* 0x0000000a5a5a7220 */ /* 0x000fe20000400000 */
        /* <DEDUP_REMOVED lines=30> */
[----:B------:R-:W-:-:S02]  /*d280*/  USEL UR37, UR37, URZ, UP0 ;  /* 0x0000003f25257287 */ /* 0x000fc40008000000 */
[----:B------:R-:W-:Y:S01]  /*d290*/  ULOP3.LUT UR21, UR21, UR14, URZ, 0x3c, !UPT ;  /* 0x0000000e15157292 */ /* 0x000fe2000f8e3c3f */
[----:B------:R-:W-:Y:S02]  /*d2a0*/  F2FP.F16.F32.PACK_AB R112, R153, R152 ;  /* 0x000000989970723e */ /* 0x000fe400000000ff */
[----:B------:R-:W-:Y:S02]  /*d2b0*/  F2FP.F16.F32.PACK_AB R111, R144, R143 ;  /* 0x0000008f906f723e */ /* 0x000fe400000000ff */
[----:B------:R-:W-:Y:S02]  /*d2c0*/  F2FP.F16.F32.PACK_AB R106, R154, R155 ;  /* 0x0000009b9a6a723e */ /* 0x000fe400000000ff */
[----:B------:R-:W-:Y:S02]  /*d2d0*/  F2FP.F16.F32.PACK_AB R103, R156, R146 ;  /* 0x000000929c67723e */ /* 0x000fe400000000ff */
[----:B------:R-:W-:Y:S02]  /*d2e0*/  F2FP.F16.F32.PACK_AB R50, R119, R120 ;  /* 0x000000787732723e */ /* 0x000fe400000000ff */
[----:B------:R-:W-:-:S02]  /*d2f0*/  F2FP.F16.F32.PACK_AB R48, R117, R118 ;  /* 0x000000767530723e */ /* 0x000fc400000000ff */
        /* <DEDUP_REMOVED lines=20> */
[----:B------:R-:W-:Y:S01]  /*d440*/  F2FP.F16.F32.PACK_AB R0, R0, R12 ;  /* 0x0000000c0000723e */ /* 0x000fe200000000ff */
[----:B--2---:R-:W-:Y:S06]  /*d450*/  @P2 BRA `(.L_x_26) ;  /* 0x0000000000182947 */ /* 0x004fec0003800000 */
[----:B------:R-:W-:Y:S01]  /*d460*/  ULEA UR14, UR37, UR38, 0x1 ;  /* 0x00000026250e7291 */ /* 0x000fe2000f8e083f */
[----:B------:R-:W-:-:S03]  /*d470*/  IMAD.U32 R5, RZ, RZ, UR21 ;  /* 0x00000015ff057e24 */ /* 0x000fc6000f8e00ff */
[----:B------:R-:W-:Y:S02]  /*d480*/  ULEA UR14, UR14, UR36, 0x3 ;  /* 0x000000240e0e7291 */ /* 0x000fe4000f8e183f */
[----:B------:R-:W-:-:S07]  /*d490*/  SHF.L.U32 R5, R5, 0x1f, RZ ;  /* 0x0000001f05057819 */ /* 0x000fce00000006ff */
[----:B------:R-:W1:Y:S02]  /*d4a0*/  SYNCS.PHASECHK.TRANS64.TRYWAIT P1, [UR14+0xa88a0], R5 ;  /* 0x0a88a005ff0075a7 */ /* 0x000e64000802014e */
[----:B-1----:R-:W-:Y:S05]  /*d4b0*/  @!P1 BRA `(.L_x_27) ;  /* 0x0000014400b89947 */ /* 0x002fea0003800000 */
.L_x_26:
[----:B-----5:R2:W-:Y:S04]  /*d4c0*/  STS [R17+0x20000], R112 ;  /* 0x0200007011007388 */ /* 0x0205e80000000800 */
[----:B------:R2:W-:Y:S04]  /*d4d0*/  STS [R17+0x20800], R111 ;  /* 0x0208006f11007388 */ /* 0x0005e80000000800 */
        /* <DEDUP_REMOVED lines=29> */
[----:B------:R2:W-:Y:S01]  /*d6b0*/  STS [R17+0x20f80], R0 ;  /* 0x020f800011007388 */ /* 0x0005e20000000800 */
[----:B------:R-:W-:Y:S01]  /*d6c0*/  @!PT LDS RZ, [RZ] ;  /* 0x00000000fffff984 */ /* 0x000fe20000000800 */
[----:B------:R-:W-:Y:S01]  /*d6d0*/  @!PT LDS RZ, [RZ] ;  /* 0x00000000fffff984 */ /* 0x000fe20000000800 */
[----:B------:R-:W-:Y:S01]  /*d6e0*/  @!PT LDS RZ, [RZ] ;  /* 0x00000000fffff984 */ /* 0x000fe20000000800 */
[----:B------:R-:W-:Y:S01]  /*d6f0*/  @!PT LDS RZ, [RZ] ;  /* 0x00000000fffff984 */ /* 0x000fe20000000800 */
[----:B------:R3:W-:Y:S06]  /*d700*/  MEMBAR.ALL.CTA ;  /* 0x0000000000007992 */ /* 0x0007ec0000008000 */
[----:B---3--:R-:W3:Y:S01]  /*d710*/  FENCE.VIEW.ASYNC.S ;  /* 0x00000000000073c6 */ /* 0x008ee20000000000 */
[----:B------:R-:W-:Y:S05]  /*d720*/  @P2 BRA `(.L_x_28) ;  /* 0x0000000000242947 */ /* 0x000fea0003800000 */
[----:B------:R-:W-:Y:S02]  /*d730*/  USHF.L.U32 UR14, UR37, 0x1, URZ ;  /* 0x00000001250e7899 */ /* 0x000fe4000800063f */
[----:B------:R-:W-:Y:S02]  /*d740*/  UIADD3 UR37, UR37, 0x1, URZ ;  /* 0x0000000125257890 */ /* 0x000fe4000fffe03f */
[----:B------:R-:W-:Y:S02]  /*d750*/  ULOP3.LUT UR14, UR14, 0xfffffffe, UR30, 0xe2, !UPT ;  /* 0xfffffffe0e0e7892 */ /* 0x000fe4000f8ee21e */
[----:B------:R-:W-:Y:S02]  /*d760*/  UISETP.NE.AND UP0, UPT, UR37, 0x2, UPT ;  /* 0x000000022500788c */ /* 0x000fe4000bf05270 */
[----:B------:R-:W-:Y:S02]  /*d770*/  ULEA UR14, UR14, UR36, 0x3 ;  /* 0x000000240e0e7291 */ /* 0x000fe4000f8e183f */
[----:B------:R-:W-:-:S07]  /*d780*/  USEL UR37, UR37, URZ, UP0 ;  /* 0x0000003f25257287 */ /* 0x000fce0008000000 */
[----:B---3--:R-:W-:Y:S01]  /*d790*/  SYNCS.ARRIVE.TRANS64.A1T0 RZ, [UR14+0xa88a0], RZ ;  /* 0x0a88a0ffffff79a7 */ /* 0x008fe2000810000e */
[----:B------:R-:W-:-:S04]  /*d7a0*/  USEL UR14, URZ, 0x1, UP0 ;  /* 0x000000013f0e7887 */ /* 0x000fc80008000000 */
[----:B------:R-:W-:-:S12]  /*d7b0*/  ULOP3.LUT UR21, UR21, UR14, URZ, 0x3c, !UPT ;  /* 0x0000000e15157292 */ /* 0x000fd8000f8e3c3f */
.L_x_28:
[----:B------:R-:W-:-:S06]  /*d7c0*/  UISETP.NE.AND UP0, UPT, UR10, 0x1, UPT ;  /* 0x000000010a00788c */ /* 0x000fcc000bf05270 */
[----:B------:R-:W-:-:S13]  /*d7d0*/  PLOP3.LUT P1, PT, PT, PT, UP0, 0x80, 0x0 ;  /* 0x000000000000781c */ /* 0x000fda0003f2f008 */
[----:B------:R-:W-:Y:S05]  /*d7e0*/  @!P1 BRA `(.L_x_29) ;  /* 0x0000000800489947 */ /* 0x000fea0003800000 */
        /* <DEDUP_REMOVED lines=32> */
[----:B------:R-:W-:-:S02]  /*d9f0*/  UIADD3 UR14, UR36, 0x20000, URZ ;  /* 0x00020000240e7890 */ /* 0x000fc4000fffe03f */
[----:B------:R-:W-:Y:S02]  /*da00*/  ULEA UR24, UR24, UR31, 0xc ;  /* 0x0000001f18187291 */ /* 0x000fe4000f8e603f */
[----:B------:R-:W-:Y:S01]  /*da10*/  USHF.R.U32.HI UR14, URZ, 0x4, UR14 ;  /* 0x000000043f0e7899 */ /* 0x000fe2000801160e */
[----:B------:R-:W-:Y:S01]  /*da20*/  UMOV UR19, 0x40000040 ;  /* 0x4000004000137882 */ /* 0x000fe20000000000 */
[----:B------:R-:W-:Y:S02]  /*da30*/  UMOV UR17, 0x80 ;  /* 0x0000008000117882 */ /* 0x000fe40000000000 */
[----:B------:R-:W-:Y:S01]  /*da40*/  ULOP3.LUT UR14, UR14, 0x3fff, URZ, 0xc0, !UPT ;  /* 0x00003fff0e0e7892 */ /* 0x000fe2000f8ec03f */
[----:B------:R-:W-:Y:S01]  /*da50*/  UMOV UR18, UR24 ;  /* 0x0000001800127c82 */ /* 0x000fe20008000000 */
[----:B------:R-:W-:Y:S02]  /*da60*/  UISETP.NE.AND UP0, UPT, UR12, 0x3, UPT ;  /* 0x000000030c00788c */ /* 0x000fe4000bf05270 */
[----:B------:R-:W-:-:S04]  /*da70*/  ULOP3.LUT UR14, UR14, 0x80000, URZ, 0xfc, !UPT ;  /* 0x000800000e0e7892 */ /* 0x000fc8000f8efc3f */
[----:B------:R-:W-:Y:S01]  /*da80*/  ULEA UR14, UR10, UR14, 0xa ;  /* 0x0000000e0a0e7291 */ /* 0x000fe2000f8e503f */
[----:B------:R-:W-:-:S06]  /*da90*/  PLOP3.LUT P2, PT, PT, PT, UP0, 0x80, 0x0 ;  /* 0x000000000000781c */ /* 0x000fcc0003f4f008 */
[----:B------:R-:W-:Y:S01]  /*daa0*/  UMOV UR16, UR14 ;  /* 0x0000000e00107c82 */ /* 0x000fe20008000000 */
[----:B---3--:R-:W-:-:S06]  /*dab0*/  WARPGROUP.ARRIVE ;  /* 0x00000000000079c5 */ /* 0x008fcc0000000000 */
[----:B------:R-:W-:Y:S01]  /*dac0*/  HGMMA.64x256x16.F32 R24, gdesc[UR16].tnspB, R24, gsb0 ;  /* 0x43e00000101879f0 */ /* 0x000fe20008000818 */
[----:B------:R-:W-:Y:S02]  /*dad0*/  UIADD3 UR18, UR24, 0x80, URZ ;  /* 0x0000008018127890 */ /* 0x000fe4000fffe03f */
[----:B------:R-:W-:Y:S01]  /*dae0*/  UIADD3 UR16, UR14, 0x10, URZ ;  /* 0x000000100e107890 */ /* 0x000fe2000fffe03f */
[----:B------:R-:W-:Y:S01]  /*daf0*/  UMOV UR19, 0x40000040 ;  /* 0x4000004000137882 */ /* 0x000fe20000000000 */
[----:B------:R-:W-:Y:S01]  /*db00*/  UMOV UR17, 0x80 ;  /* 0x0000008000117882 */ /* 0x000fe20000000000 */
[----:B------:R-:W-:Y:S02]  /*db10*/  WARPGROUP.DEPBAR.LE gsb0, 0x0 ;  /* 0x00008000000079c5 */ /* 0x000fe40000010000 */
[----:B------:R-:W-:-:S15]  /*db20*/  WARPGROUP.ARRIVE ;  /* 0x00000000000079c5 */ /* 0x000fde0000000000 */
[----:B------:R-:W-:-:S05]  /*db30*/  NOP ;  /* 0x0000000000007918 */ /* 0x000fca0000000000 */
        /* <DEDUP_REMOVED lines=48> */
[----:B------:R-:W-:Y:S03]  /*de40*/  HGMMA.64x256x16.F32 R24, gdesc[UR16].tnspB, R24, gsb0 ;  /* 0x43e00000101879f0 */ /* 0x000fe60008000818 */
[----:B------:R-:W-:Y:S02]  /*de50*/  WARPGROUP.DEPBAR.LE gsb0, 0x0 ;  /* 0x00008000000079c5 */ /* 0x000fe40000010000 */
        /* <DEDUP_REMOVED lines=31> */
[----:B------:R2:W-:Y:S01]  /*e050*/  STL.128 [R1+0x6f0], R148 ;  /* 0x0006f09401007387 */ /* 0x0005e20000100c00 */
[----:B------:R-:W-:Y:S05]  /*e060*/  @!P2 BRA `(.L_x_30) ;  /* 0x000000000004a947 */ /* 0x000fea0003800000 */
[----:B------:R-:W-:Y:S01]  /*e070*/  BPT.TRAP 0x1 ;  /* 0x000000040000795c */ /* 0x000fe20000300000 */
.L_x_30:
[----:B------:R-:W-:Y:S01]  /*e080*/  ULEA UR14, UR6, UR36, 0x3 ;  /* 0x00000024060e7291 */ /* 0x000fe2000f8e183f */
[----:B------:R-:W-:-:S05]  /*e090*/  IMAD.U32 R0, RZ, RZ, UR13 ;  /* 0x0000000dff007e24 */ /* 0x000fca000f8e00ff */
[----:B------:R-:W-:-:S04]  /*e0a0*/  SHF.L.U32 R0, R0, 0x1f, RZ ;  /* 0x0000001f00007819 */ /* 0x000fc800000006ff */
[----:B------:R-:W3:Y:S02]  /*e0b0*/  SYNCS.PHASECHK.TRANS64.TRYWAIT P1, [UR14+0xa8890], R0 ;  /* 0x0a889000ff0075a7 */ /* 0x000ee4000802014e */
[----:B---3--:R-:W-:Y:S05]  /*e0c0*/  @!P1 BRA `(.L_x_31) ;  /* 0x0000013800cc9947 */ /* 0x008fea0003800000 */
.L_x_167:
[----:B------:R-:W-:Y:S05]  /*e0d0*/  @!P2 BRA `(.L_x_32) ;  /* 0x000000000004a947 */ /* 0x000fea0003800000 */
[----:B------:R-:W-:Y:S01]  /*e0e0*/  BPT.TRAP 0x1 ;  /* 0x000000040000795c */ /* 0x000fe20000300000 */
.L_x_32:
[----:B------:R-:W-:Y:S01]  /*e0f0*/  SYNCS.ARRIVE.TRANS64.A1T0 RZ, [UR14+0xa8880], RZ ;  /* 0x0a8880ffffff79a7 */ /* 0x000fe2000810000e */
[----:B------:R-:W-:Y:S05]  /*e100*/  BRA `(.L_x_33) ;  /* 0x000000a000447947 */ /* 0x000fea0003800000 */
.L_x_29:
[----:B------:R-:W-:Y:S01]  /*e110*/  ULEA UR14, UR37, UR38, 0x1 ;  /* 0x00000026250e7291 */ /* 0x000fe2000f8e083f */
[----:B--2---:R-:W-:-:S03]  /*e120*/  IMAD.U32 R0, RZ, RZ, UR21 ;  /* 0x00000015ff007e24 */ /* 0x004fc6000f8e00ff */
[----:B------:R-:W-:Y:S02]  /*e130*/  ULEA UR14, UR14, UR27, 0x3 ;  /* 0x0000001b0e0e7291 */ /* 0x000fe4000f8e183f */
[----:B------:R-:W-:-:S07]  /*e140*/  SHF.L.U32 R0, R0, 0x1f, RZ ;  /* 0x0000001f00007819 */ /* 0x000fce00000006ff */
[----:B---3--:R-:W2:Y:S02]  /*e150*/  SYNCS.PHASECHK.TRANS64.TRYWAIT P1, [UR14], R0 ;  /* 0x00000000ff0075a7 */ /* 0x008ea4000802014e */
[----:B--2---:R-:W-:Y:S05]  /*e160*/  @!P1 BRA `(.L_x_34) ;  /* 0x0000013800bc9947 */ /* 0x004fea0003800000 */
.L_x_168:
[----:B------:R-:W-:Y:S01]  /*e170*/  UIADD3 UR14, UR36, 0x20000, URZ ;  /* 0x00020000240e7890 */ /* 0x000fe2000fffe03f */
[----:B------:R-:W-:Y:S01]  /*e180*/  WARPGROUP.ARRIVE ;  /* 0x00000000000079c5 */ /* 0x000fe20000000000 */
[----:B------:R-:W-:Y:S01]  /*e190*/  ULOP3.LUT UR26, UR26, 0x2000000, URZ, 0xfc, !UPT ;  /* 0x020000001a1a7892 */ /* 0x000fe2000f8efc3f */
[----:B------:R3:W-:Y:S01]  /*e1a0*/  STL [R1+0x878], R17 ;  /* 0x0008781101007387 */ /* 0x0007e20000100800 */
[----:B------:R-:W-:Y:S02]  /*e1b0*/  USHF.R.U32.HI UR14, URZ, 0x4, UR14 ;  /* 0x000000043f0e7899 */ /* 0x000fe4000801160e */
[----:B------:R-:W-:Y:S01]  /*e1c0*/  ULOP3.LUT UR32, UR25, 0x1000, URZ, 0x3c, !UPT ;  /* 0x0000100019207892 */ /* 0x000fe2000f8e3c3f */
[----:B------:R4:W-:Y:S01]  /*e1d0*/  STL [R1+0x874], R16 ;  /* 0x0008741001007387 */ /* 0x0009e20000100800 */
[----:B------:R-:W-:Y:S02]  /*e1e0*/  ULOP3.LUT UR14, UR14, 0x3fff, URZ, 0xc0, !UPT ;  /* 0x00003fff0e0e7892 */ /* 0x000fe4000f8ec03f */
[----:B------:R-:W-:Y:S01]  /*e1f0*/  UIADD3 UR18, UR32, UR26, URZ ;  /* 0x0000001a20127290 */ /* 0x000fe2000fffe03f */
[----:B------:R2:W-:Y:S01]  /*e200*/  STL [R1+0x870], R3 ;  /* 0x0008700301007387 */ /* 0x0005e20000100800 */
[----:B------:R-:W-:Y:S01]  /*e210*/  ULOP3.LUT UR15, UR14, 0x800000, URZ, 0xfc, !UPT ;  /* 0x008000000e0f7892 */ /* 0x000fe2000f8efc3f */
[----:B------:R-:W-:Y:S01]  /*e220*/  UMOV UR19, 0x40000040 ;  /* 0x4000004000137882 */ /* 0x000fe20000000000 */
[----:B------:R-:W-:-:S05]  /*e230*/  UMOV UR17, 0x8 ;  /* 0x0000000800117882 */ /* 0x000fca0000000000 */
[----:B------:R-:W-:Y:S02]  /*e240*/  UMOV UR16, UR15 ;  /* 0x0000000f00107c82 */ /* 0x000fe40008000000 */
[----:B------:R-:W-:Y:S01]  /*e250*/  HGMMA.64x256x16.F32 R24, gdesc[UR16].tnspA.tnspB, RZ, !UPT, gsb0 ;  /* 0x63e00000101879f0 */ /* 0x000fe2000c0008ff */
[----:B------:R-:W-:Y:S01]  /*e260*/  UIADD3 UR16, UR15, 0x40, URZ ;  /* 0x000000400f107890 */ /* 0x000fe2000fffe03f */
[----:B------:R-:W-:Y:S01]  /*e270*/  UMOV UR17, 0x8 ;  /* 0x0000000800117882 */ /* 0x000fe20000000000 */
[----:B------:R-:W-:Y:S02]  /*e280*/  WARPGROUP.DEPBAR.LE gsb0, 0x0 ;  /* 0x00008000000079c5 */ /* 0x000fe40000010000 */
[----:B------:R-:W-:Y:S01]  /*e290*/  MOV R235, R45 ;  /* 0x0000002d00eb7202 */ /* 0x000fe20000000f00 */
        /* <DEDUP_REMOVED lines=29> */
[----:B---3--:R-:W-:Y:S01]  /*e470*/  MOV R17, R135 ;  /* 0x0000008700117202 */ /* 0x008fe20000000f00 */
[----:B------:R-:W-:Y:S01]  /*e480*/  IMAD.MOV.U32 R216, RZ, RZ, R64 ;  /* 0x000000ffffd87224 */ /* 0x000fe200078e0040 */
[----:B------:R-:W-:Y:S01]  /*e490*/  MOV R11, R141 ;  /* 0x0000008d000b7202 */ /* 0x000fe20000000f00 */
[----:B------:R-:W-:Y:S01]  /*e4a0*/  IMAD.MOV.U32 R215, RZ, RZ, R65 ;  /* 0x000000ffffd77224 */ /* 0x000fe200078e0041 */
[----:B-1----:R-:W-:Y:S01]  /*e4b0*/  MOV R5, R147 ;  /* 0x0000009300057202 */ /* 0x002fe20000000f00 */
[----:B------:R-:W-:Y:S01]  /*e4c0*/  IMAD.MOV.U32 R214, RZ, RZ, R66 ;  /* 0x000000ffffd67224 */ /* 0x000fe200078e0042 */
[----:B------:R-:W-:Y:S01]  /*e4d0*/  STL.128 [R1+0x100], R24 ;  /* 0x0001001801007387 */ /* 0x000fe20000100c00 */
[----:B------:R-:W-:-:S02]  /*e4e0*/  IMAD.MOV.U32 R213, RZ, RZ, R67 ;  /* 0x000000ffffd57224 */ /* 0x000fc400078e0043 */
[----:B------:R-:W-:Y:S01]  /*e4f0*/  IMAD.MOV.U32 R152, RZ, RZ, R68 ;  /* 0x000000ffff987224 */ /* 0x000fe200078e0044 */
[----:B------:R-:W-:Y:S01]  /*e500*/  STL.128 [R1+0x110], R28 ;  /* 0x0001101c01007387 */ /* 0x000fe20000100c00 */
[----:B------:R-:W-:Y:S02]  /*e510*/  IMAD.MOV.U32 R154, RZ, RZ, R70 ;  /* 0x000000ffff9a7224 */ /* 0x000fe400078e0046 */
[----:B------:R-:W-:Y:S01]  /*e520*/  IMAD.MOV.U32 R155, RZ, RZ, R71 ;  /* 0x000000ffff9b7224 */ /* 0x000fe200078e0047 */
[----:B------:R-:W-:Y:S01]  /*e530*/  STL.128 [R1+0x120], R32 ;  /* 0x0001202001007387 */ /* 0x000fe20000100c00 */
[----:B------:R-:W-:Y:S02]  /*e540*/  IMAD.MOV.U32 R156, RZ, RZ, R72 ;  /* 0x000000ffff9c7224 */ /* 0x000fe400078e0048 */
[----:B------:R-:W-:Y:S01]  /*e550*/  IMAD.MOV.U32 R157, RZ, RZ, R73 ;  /* 0x000000ffff9d7224 */ /* 0x000fe200078e0049 */
[----:B------:R-:W-:Y:S01]  /*e560*/  STL.128 [R1+0x130], R36 ;  /* 0x0001302401007387 */ /* 0x000fe20000100c00 */
[----:B------:R-:W-:-:S02]  /*e570*/  IMAD.MOV.U32 R158, RZ, RZ, R74 ;  /* 0x000000ffff9e7224 */ /* 0x000fc400078e004a */
[----:B------:R-:W-:Y:S01]  /*e580*/  IMAD.MOV.U32 R160, RZ, RZ, R76 ;  /* 0x000000ffffa07224 */ /* 0x000fe200078e004c */
[----:B------:R-:W-:Y:S01]  /*e590*/  STL.128 [R1+0x140], R40 ;  /* 0x0001402801007387 */ /* 0x000fe20000100c00 */
[----:B------:R-:W-:Y:S02]  /*e5a0*/  IMAD.MOV.U32 R161, RZ, RZ, R77 ;  /* 0x000000ffffa17224 */ /* 0x000fe400078e004d */
[----:B------:R-:W-:Y:S01]  /*e5b0*/  IMAD.MOV.U32 R162, RZ, RZ, R78 ;  /* 0x000000ffffa27224 */ /* 0x000fe200078e004e */
[----:B------:R1:W-:Y:S01]  /*e5c0*/  STL [R1+0x150], R44 ;  /* 0x0001502c01007387 */ /* 0x0003e20000100800 */
        /* <DEDUP_REMOVED lines=47> */
[----:B----4-:R-:W-:Y:S02]  /*e8c0*/  IMAD.MOV.U32 R16, RZ, RZ, R136 ;  /* 0x000000ffff107224 */ /* 0x010fe400078e0088 */
        /* <DEDUP_REMOVED lines=10> */
[----:B--2---:R-:W-:Y:S02]  /*e970*/  IMAD.MOV.U32 R3, RZ, RZ, R149 ;  /* 0x000000ffff037224 */ /* 0x004fe400078e0095 */
[----:B------:R-:W-:Y:S02]  /*e980*/  IMAD.MOV.U32 R2, RZ, RZ, R150 ;  /* 0x000000ffff027224 */ /* 0x000fe400078e0096 */
[----:B------:R-:W-:Y:S02]  /*e990*/  IMAD.MOV.U32 R0, RZ, RZ, R151 ;  /* 0x000000ffff007224 */ /* 0x000fe400078e0097 */
[----:B-1----:R-:W-:-:S06]  /*e9a0*/  WARPGROUP.ARRIVE ;  /* 0x00000000000079c5 */ /* 0x002fcc0000000000 */
[----:B------:R-:W-:Y:S03]  /*e9b0*/  HGMMA.64x256x16.F32 R24, gdesc[UR16].tnspA.tnspB, RZ, !UPT, gsb0 ;  /* 0x63e00000101879f0 */ /* 0x000fe6000c0008ff */
[----:B------:R-:W-:Y:S02]  /*e9c0*/  WARPGROUP.DEPBAR.LE gsb0, 0x0 ;  /* 0x00008000000079c5 */ /* 0x000fe40000010000 */
[----:B------:R-:W-:Y:S04]  /*e9d0*/  STL.128 [R1+0x1030], R128 ;  /* 0x0010308001007387 */ /* 0x000fe80000100c00 */
[----:B------:R-:W-:Y:S04]  /*e9e0*/  STL.128 [R1+0x1020], R124 ;  /* 0x0010207c01007387 */ /* 0x000fe80000100c00 */
[----:B------:R1:W-:Y:S04]  /*e9f0*/  STL.128 [R1+0x1010], R120 ;  /* 0x0010107801007387 */ /* 0x0003e80000100c00 */
[----:B------:R2:W-:Y:S04]  /*ea00*/  STL.128 [R1+0x1000], R116 ;  /* 0x0010007401007387 */ /* 0x0005e80000100c00 */
[----:B------:R3:W-:Y:S04]  /*ea10*/  STL.128 [R1+0xff0], R112 ;  /* 0x000ff07001007387 */ /* 0x0007e80000100c00 */
[----:B------:R4:W-:Y:S04]  /*ea20*/  STL.128 [R1+0xfe0], R108 ;  /* 0x000fe06c01007387 */ /* 0x0009e80000100c00 */
[----:B-1----:R-:W4:Y:S04]  /*ea30*/  LDL.LU R120, [R1+0x130] ;  /* 0x0001300001787983 */ /* 0x002f280000300800 */
[----:B--2---:R-:W2:Y:S04]  /*ea40*/  LDL.LU R116, [R1+0x120] ;  /* 0x0001200001747983 */ /* 0x004ea80000300800 */
[----:B---3--:R-:W2:Y:S04]  /*ea50*/  LDL.LU R112, [R1+0x110] ;  /* 0x0001100001707983 */ /* 0x008ea80000300800 */
[----:B----4-:R-:W2:Y:S04]  /*ea60*/  LDL.LU R108, [R1+0x100] ;  /* 0x00010000016c7983 */ /* 0x010ea80000300800 */
        /* <DEDUP_REMOVED lines=17> */
[----:B------:R-:W-:Y:S01]  /*eb80*/  IMAD.MOV.U32 R129, RZ, RZ, R235 ;  /* 0x000000ffff817224 */ /* 0x000fe200078e00eb */
[----:B------:R-:W-:Y:S01]  /*eb90*/  MOV R130, R234 ;  /* 0x000000ea00827202 */ /* 0x000fe20000000f00 */
[----:B------:R-:W-:Y:S01]  /*eba0*/  IMAD.MOV.U32 R131, RZ, RZ, R233 ;  /* 0x000000ffff837224 */ /* 0x000fe200078e00e9 */
[----:B------:R1:W-:Y:S01]  /*ebb0*/  STL.128 [R1+0x1080], R148 ;  /* 0x0010809401007387 */ /* 0x0003e20000100c00 */
[----:B------:R-:W-:Y:S01]  /*ebc0*/  MOV R233, R3 ;  /* 0x0000000300e97202 */ /* 0x000fe20000000f00 */
[----:B------:R-:W-:-:S02]  /*ebd0*/  IMAD.MOV.U32 R234, RZ, RZ, R2 ;  /* 0x000000ffffea7224 */ /* 0x000fc400078e0002 */
[----:B------:R3:W-:Y:S01]  /*ebe0*/  STL.128 [R1+0x1070], R144 ;  /* 0x0010709001007387 */ /* 0x0007e20000100c00 */
[----:B------:R-:W-:-:S03]  /*ebf0*/  IMAD.MOV.U32 R235, RZ, RZ, R0 ;  /* 0x000000ffffeb7224 */ /* 0x000fc600078e0000 */
[----:B------:R4:W-:Y:S04]  /*ec00*/  STL.128 [R1+0x1060], R140 ;  /* 0x0010608c01007387 */ /* 0x0009e80000100c00 */
[----:B------:R4:W-:Y:S04]  /*ec10*/  STL.128 [R1+0x1050], R136 ;  /* 0x0010508801007387 */ /* 0x0009e80000100c00 */
[----:B------:R4:W-:Y:S01]  /*ec20*/  STL.128 [R1+0x1040], R132 ;  /* 0x0010408401007387 */ /* 0x0009e20000100c00 */
[----:B-1----:R-:W-:Y:S01]  /*ec30*/  MOV R148, R216 ;  /* 0x000000d800947202 */ /* 0x002fe20000000f00 */
[----:B------:R-:W-:Y:S01]  /*ec40*/  IMAD.MOV.U32 R149, RZ, RZ, R215 ;  /* 0x000000ffff957224 */ /* 0x000fe200078e00d7 */
[----:B------:R-:W-:Y:S01]  /*ec50*/  MOV R215, R21 ;  /* 0x0000001500d77202 */ /* 0x000fe20000000f00 */
[----:B---3--:R-:W-:-:S02]  /*ec60*/  IMAD.MOV.U32 R144, RZ, RZ, R220 ;  /* 0x000000ffff907224 */ /* 0x008fc400078e00dc */
[----:B------:R-:W-:Y:S02]  /*ec70*/  IMAD.MOV.U32 R145, RZ, RZ, R219 ;  /* 0x000000ffff917224 */ /* 0x000fe400078e00db */
[----:B----4-:R-:W-:Y:S01]  /*ec80*/  IMAD.MOV.U32 R140, RZ, RZ, R224 ;  /* 0x000000ffff8c7224 */ /* 0x010fe200078e00e0 */
[----:B------:R-:W-:Y:S01]  /*ec90*/  MOV R142, R222 ;  /* 0x000000de008e7202 */ /* 0x000fe20000000f00 */
[----:B------:R-:W-:Y:S01]  /*eca0*/  IMAD.MOV.U32 R141, RZ, RZ, R223 ;  /* 0x000000ffff8d7224 */ /* 0x000fe200078e00df */
[----:B------:R-:W-:Y:S01]  /*ecb0*/  MOV R136, R228 ;  /* 0x000000e400887202 */ /* 0x000fe20000000f00 */
[----:B------:R-:W-:Y:S01]  /*ecc0*/  IMAD.MOV.U32 R137, RZ, RZ, R227 ;  /* 0x000000ffff897224 */ /* 0x000fe200078e00e3 */
[----:B------:R-:W-:Y:S01]  /*ecd0*/  MOV R227, R9 ;  /* 0x0000000900e37202 */ /* 0x000fe20000000f00 */
[----:B------:R-:W-:Y:S02]  /*ece0*/  IMAD.MOV.U32 R138, RZ, RZ, R226 ;  /* 0x000000ffff8a7224 */ /* 0x000fe400078e00e2 */
[----:B------:R-:W-:-:S02]  /*ecf0*/  IMAD.MOV.U32 R132, RZ, RZ, R232 ;  /* 0x000000ffff847224 */ /* 0x000fc400078e00e8 */
        /* <DEDUP_REMOVED lines=27> */
[----:B------:R-:W-:Y:S02]  /*eeb0*/  UIADD3 UR18, UR32, 0x80, UR26 ;  /* 0x0000008020127890 */ /* 0x000fe4000fffe01a */
[----:B------:R-:W-:Y:S01]  /*eec0*/  UIADD3 UR16, UR15, 0x100, URZ ;  /* 0x000001000f107890 */ /* 0x000fe2000fffe03f */
[----:B------:R-:W-:Y:S01]  /*eed0*/  UMOV UR19, 0x40000040 ;  /* 0x4000004000137882 */ /* 0x000fe20000000000 */
[----:B------:R-:W-:Y:S01]  /*eee0*/  UMOV UR17, 0x8 ;  /* 0x0000000800117882 */ /* 0x000fe20000000000 */
[----:B--2---:R-:W-:-:S06]  /*eef0*/  WARPGROUP.ARRIVE ;  /* 0x00000000000079c5 */ /* 0x004fcc0000000000 */
[----:B------:R-:W-:Y:S03]  /*ef00*/  HGMMA.64x256x16.F32 R108, gdesc[UR16].tnspA.tnspB, R108, gsb0 ;  /* 0x63e00000106c79f0 */ /* 0x000fe6000800086c */
[----:B------:R-:W-:Y:S02]  /*ef10*/  WARPGROUP.DEPBAR.LE gsb0, 0x0 ;  /* 0x00008000000079c5 */ /* 0x000fe40000010000 */
        /* <DEDUP_REMOVED lines=11> */
[----:B-1----:R-:W4:Y:S04]  /*efd0*/  LDL.LU.128 R136, [R1+0x1050] ;  /* 0x0010500001887983 */ /* 0x002f280000300c00 */
[----:B--2---:R-:W2:Y:S04]  /*efe0*/  LDL.LU.128 R140, [R1+0x1060] ;  /* 0x00106000018c7983 */ /* 0x004ea80000300c00 */
[----:B---3--:R-:W2:Y:S04]  /*eff0*/  LDL.LU.128 R144, [R1+0x1070] ;  /* 0x0010700001907983 */ /* 0x008ea80000300c00 */
[----:B----4-:R-:W2:Y:S04]  /*f000*/  LDL.LU.128 R148, [R1+0x1080] ;  /* 0x0010800001947983 */ /* 0x010ea80000300c00 */
[----:B------:R-:W2:Y:S04]  /*f010*/  LDL.LU.128 R132, [R1+0x1040] ;  /* 0x0010400001847983 */ /* 0x000ea80000300c00 */
[----:B------:R-:W2:Y:S04]  /*f020*/  LDL.LU.128 R128, [R1+0x1030] ;  /* 0x0010300001807983 */ /* 0x000ea80000300c00 */
[----:B------:R-:W2:Y:S04]  /*f030*/  LDL.LU.128 R124, [R1+0x1020] ;  /* 0x00102000017c7983 */ /* 0x000ea80000300c00 */
[----:B------:R-:W2:Y:S04]  /*f040*/  LDL.LU.128 R120, [R1+0x1010] ;  /* 0x0010100001787983 */ /* 0x000ea80000300c00 */
[----:B------:R-:W2:Y:S04]  /*f050*/  LDL.LU.128 R116, [R1+0x1000] ;  /* 0x0010000001747983 */ /* 0x000ea80000300c00 */
[----:B------:R-:W2:Y:S04]  /*f060*/  LDL.LU.128 R112, [R1+0xff0] ;  /* 0x000ff00001707983 */ /* 0x000ea80000300c00 */
[----:B------:R-:W2:Y:S01]  /*f070*/  LDL.LU.128 R108, [R1+0xfe0] ;  /* 0x000fe000016c7983 */ /* 0x000ea20000300c00 */
[----:B------:R-:W-:Y:S01]  /*f080*/  UIADD3 UR16, UR15, 0x140, URZ ;  /* 0x000001400f107890 */ /* 0x000fe2000fffe03f */
[----:B------:R-:W-:-:S02]  /*f090*/  UMOV UR17, 0x8 ;  /* 0x0000000800117882 */ /* 0x000fc40000000000 */
        /* <DEDUP_REMOVED lines=88> */
[----:B------:R-:W-:-:S02]  /*f620*/  UIADD3 UR18, UR32, 0x100, UR26 ;  /* 0x0000010020127890 */ /* 0x000fc4000fffe01a */
[----:B------:R-:W-:Y:S01]  /*f630*/  UIADD3 UR16, UR15, 0x200, URZ ;  /* 0x000002000f107890 */ /* 0x000fe2000fffe03f */
[----:B------:R-:W-:Y:S01]  /*f640*/  UMOV UR19, 0x40000040 ;  /* 0x4000004000137882 */ /* 0x000fe20000000000 */
[----:B------:R-:W-:Y:S01]  /*f650*/  UMOV UR17, 0x8 ;  /* 0x0000000800117882 */ /* 0x000fe20000000000 */
[----:B--2---:R-:W-:-:S06]  /*f660*/  WARPGROUP.ARRIVE ;  /* 0x00000000000079c5 */ /* 0x004fcc0000000000 */
[----:B------:R-:W-:Y:S03]  /*f670*/  HGMMA.64x256x16.F32 R24, gdesc[UR16].tnspA.tnspB, R24, gsb0 ;  /* 0x63e00000101879f0 */ /* 0x000fe60008000818 */
[----:B------:R-:W-:Y:S02]  /*f680*/  WARPGROUP.DEPBAR.LE gsb0, 0x0 ;  /* 0x00008000000079c5 */ /* 0x000fe40000010000 */
        /* <DEDUP_REMOVED lines=54> */
[----:B------:R-:W-:Y:S01]  /*f9f0*/  IMAD.MOV.U32 R165, RZ, RZ, R81 ;  /* 0x000000ffffa57224 */ /* 0x000fe200078e0051 */
[----:B------:R-:W2:Y:S01]  /*fa00*/  LDL.LU.128 R76, [R1+0xeb0] ;  /* 0x000eb000014c7983 */ /* 0x000ea20000300c00 */
[----:B------:R-:W-:-:S02]  /*fa10*/  IMAD.MOV.U32 R166, RZ, RZ, R82 ;  /* 0x000000ffffa67224 */ /* 0x000fc400078e0052 */
[----:B------:R-:W-:Y:S01]  /*fa20*/  IMAD.MOV.U32 R167, RZ, RZ, R83 ;  /* 0x000000ffffa77224 */ /* 0x000fe200078e0053 */
[----:B------:R-:W2:Y:S01]  /*fa30*/  LDL.LU.128 R72, [R1+0xea0] ;  /* 0x000ea00001487983 */ /* 0x000ea20000300c00 */
[----:B------:R-:W-:Y:S02]  /*fa40*/  IMAD.MOV.U32 R169, RZ, RZ, R85 ;  /* 0x000000ffffa97224 */ /* 0x000fe400078e0055 */
[----:B------:R-:W-:Y:S01]  /*fa50*/  IMAD.MOV.U32 R170, RZ, RZ, R86 ;  /* 0x000000ffffaa7224 */ /* 0x000fe200078e0056 */
[----:B------:R-:W2:Y:S01]  /*fa60*/  LDL.LU.128 R80, [R1+0xec0] ;  /* 0x000ec00001507983 */ /* 0x000ea20000300c00 */
        /* <DEDUP_REMOVED lines=50> */
[----:B-1----:R-:W2:Y:S01]  /*fd90*/  LDL.LU.128 R44, [R1+0xe30] ;  /* 0x000e3000012c7983 */ /* 0x002ea20000300c00 */
        /* <DEDUP_REMOVED lines=29> */
[----:B------:R-:W2:Y:S04]  /*ff70*/  LDL.LU.128 R28, [R1+0xdf0] ;  /* 0x000df000011c7983 */ /* 0x000ea80000300c00 */
[----:B------:R-:W2:Y:S04]  /*ff80*/  LDL.LU.128 R148, [R1+0xfd0] ;  /* 0x000fd00001947983 */ /* 0x000ea80000300c00 */
[----:B------:R-:W2:Y:S01]  /*ff90*/  LDL.LU.128 R24, [R1+0xde0] ;  /* 0x000de00001187983 */ /* 0x000ea20000300c00 */
[----:B------:R-:W-:Y:S01]  /*ffa0*/  UIADD3 UR16, UR15, 0x240, URZ ;  /* 0x000002400f107890 */ /* 0x000fe2000fffe03f */
[----:B------:R-:W-:Y:S01]  /*ffb0*/  UMOV UR17, 0x8 ;  /* 0x0000000800117882 */ /* 0x000fe20000000000 */
[----:B--2---:R-:W-:-:S07]  /*ffc0*/  WARPGROUP.ARRIVE ;  /* 0x00000000000079c5 */ /* 0x004fce0000000000 */
[----:B------:R-:W-:Y:S03]  /*ffd0*/  HGMMA.64x256x16.F32 R24, gdesc[UR16].tnspA.tnspB, R24, gsb0 ;  /* 0x63e00000101879f0 */ /* 0x000fe60008000818 */
        /* <DEDUP_REMOVED lines=28> */
[----:B------:R-:W-:-:S02]  /*101a0*/  IMAD.MOV.U32 R129, RZ, RZ, R235 ;  /* 0x000000ffff817224 */ /* 0x000fc400078e00eb */
[----:B------:R-:W-:Y:S01]  /*101b0*/  IMAD.MOV.U32 R130, RZ, RZ, R234 ;  /* 0x000000ffff827224 */ /* 0x000fe200078e00ea */
[----:B------:R1:W-:Y:S01]  /*101c0*/  STL.128 [R1+0xdd0], R148 ;  /* 0x000dd09401007387 */ /* 0x0003e20000100c00 */
[----:B------:R-:W-:-:S03]  /*101d0*/  IMAD.MOV.U32 R131, RZ, RZ, R233 ;  /* 0x000000ffff837224 */ /* 0x000fc600078e00e9 */
[----:B------:R3:W-:Y:S01]  /*101e0*/  STL.128 [R1+0xdc0], R144 ;  /* 0x000dc09001007387 */ /* 0x0007e20000100c00 */
[----:B------:R-:W-:-:S03]  /*101f0*/  IMAD.MOV.U32 R233, RZ, RZ, R3 ;  /* 0x000000ffffe97224 */ /* 0x000fc600078e0003 */
[----:B------:R4:W-:Y:S01]  /*10200*/  STL.128 [R1+0xdb0], R140 ;  /* 0x000db08c01007387 */ /* 0x0009e20000100c00 */
[----:B------:R-:W-:-:S03]  /*10210*/  IMAD.MOV.U32 R234, RZ, RZ, R2 ;  /* 0x000000ffffea7224 */ /* 0x000fc600078e0002 */
[----:B------:R4:W-:Y:S01]  /*10220*/  STL.128 [R1+0xda0], R136 ;  /* 0x000da08801007387 */ /* 0x0009e20000100c00 */
[----:B------:R-:W-:-:S03]  /*10230*/  IMAD.MOV.U32 R235, RZ, RZ, R0 ;  /* 0x000000ffffeb7224 */ /* 0x000fc600078e0000 */
[----:B------:R4:W-:Y:S01]  /*10240*/  STL.128 [R1+0xd90], R132 ;  /* 0x000d908401007387 */ /* 0x0009e20000100c00 */
[----:B-1----:R-:W-:Y:S01]  /*10250*/  IMAD.MOV.U32 R148, RZ, RZ, R216 ;  /* 0x000000ffff947224 */ /* 0x002fe200078e00d8 */
[----:B------:R-:W-:Y:S01]  /*10260*/  MOV R151, R213 ;  /* 0x000000d500977202 */ /* 0x000fe20000000f00 */
[----:B------:R-:W-:Y:S01]  /*10270*/  IMAD.MOV.U32 R149, RZ, RZ, R215 ;  /* 0x000000ffff957224 */ /* 0x000fe200078e00d7 */
[----:B---3--:R-:W-:Y:S01]  /*10280*/  MOV R145, R219 ;  /* 0x000000db00917202 */ /* 0x008fe20000000f00 */
[----:B------:R-:W-:Y:S02]  /*10290*/  IMAD.MOV.U32 R144, RZ, RZ, R220 ;  /* 0x000000ffff907224 */ /* 0x000fe400078e00dc */
[----:B------:R-:W-:Y:S01]  /*102a0*/  IMAD.MOV.U32 R146, RZ, RZ, R218 ;  /* 0x000000ffff927224 */ /* 0x000fe200078e00da */
[----:B------:R-:W-:Y:S01]  /*102b0*/  MOV R218, R18 ;  /* 0x0000001200da7202 */ /* 0x000fe20000000f00 */
[----:B----4-:R-:W-:Y:S01]  /*102c0*/  IMAD.MOV.U32 R140, RZ, RZ, R224 ;  /* 0x000000ffff8c7224 */ /* 0x010fe200078e00e0 */
[----:B------:R-:W-:Y:S01]  /*102d0*/  MOV R224, R12 ;  /* 0x0000000c00e07202 */ /* 0x000fe20000000f00 */
[----:B------:R-:W-:Y:S01]  /*102e0*/  IMAD.MOV.U32 R141, RZ, RZ, R223 ;  /* 0x000000ffff8d7224 */ /* 0x000fe200078e00df */
[----:B------:R-:W-:Y:S01]  /*102f0*/  MOV R139, R225 ;  /* 0x000000e1008b7202 */ /* 0x000fe20000000f00 */
[----:B------:R-:W-:-:S02]  /*10300*/  IMAD.MOV.U32 R136, RZ, RZ, R228 ;  /* 0x000000ffff887224 */ /* 0x000fc400078e00e4 */
[----:B------:R-:W-:Y:S01]  /*10310*/  IMAD.MOV.U32 R137, RZ, RZ, R227 ;  /* 0x000000ffff897224 */ /* 0x000fe200078e00e3 */
[----:B------:R-:W-:Y:S01]  /*10320*/  MOV R133, R231 ;  /* 0x000000e700857202 */ /* 0x000fe20000000f00 */
        /* <DEDUP_REMOVED lines=145> */
[----:B------:R-:W-:-:S02]  /*10c40*/  UIADD3 UR18, UR25, UR26, URZ ;  /* 0x0000001a19127290 */ /* 0x000fc4000fffe03f */
[----:B------:R-:W-:Y:S01]  /*10c50*/  UIADD3 UR16, UR15, 0x400, URZ ;  /* 0x000004000f107890 */ /* 0x000fe2000fffe03f */
[----:B------:R-:W-:Y:S01]  /*10c60*/  UMOV UR19, 0x40000040 ;  /* 0x4000004000137882 */ /* 0x000fe20000000000 */
[----:B------:R-:W-:Y:S01]  /*10c70*/  UMOV UR17, 0x8 ;  /* 0x0000000800117882 */ /* 0x000fe20000000000 */
[----:B--2---:R-:W-:-:S06]  /*10c80*/  WARPGROUP.ARRIVE ;  /* 0x00000000000079c5 */ /* 0x004fcc0000000000 */
[----:B------:R-:W-:Y:S03]  /*10c90*/  HGMMA.64x256x16.F32 R24, gdesc[UR16].tnspA.tnspB, R24, gsb0 ;  /* 0x63e00000101879f0 */ /* 0x000fe60008000818 */
        /* <DEDUP_REMOVED lines=143> */
[----:B------:R-:W-:-:S03]  /*11590*/  IMAD.MOV.U32 R0, RZ, RZ, R151 ;  /* 0x000000ffff007224 */ /* 0x000fc600078e0097 */
        /* <DEDUP_REMOVED lines=38> */
[----:B------:R-:W-:-:S03]  /*11800*/  IMAD.MOV.U32 R233, RZ, RZ, R3 ;  /* 0x000000ffffe97224 */ /* 0x000fc600078e0003 */
[----:B------:R3:W-:Y:S01]  /*11810*/  STL.128 [R1+0xb10], R144 ;  /* 0x000b109001007387 */ /* 0x0007e20000100c00 */
[----:B------:R-:W-:-:S03]  /*11820*/  IMAD.MOV.U32 R234, RZ, RZ, R2 ;  /* 0x000000ffffea7224 */ /* 0x000fc600078e0002 */
[----:B------:R4:W-:Y:S01]  /*11830*/  STL.128 [R1+0xb00], R140 ;  /* 0x000b008c01007387 */ /* 0x0009e20000100c00 */
[----:B------:R-:W-:-:S03]  /*11840*/  IMAD.MOV.U32 R235, RZ, RZ, R0 ;  /* 0x000000ffffeb7224 */ /* 0x000fc600078e0000 */
[----:B------:R4:W-:Y:S04]  /*11850*/  STL.128 [R1+0xaf0], R136 ;  /* 0x000af08801007387 */ /* 0x0009e80000100c00 */
[----:B------:R4:W-:Y:S01]  /*11860*/  STL.128 [R1+0xae0], R132 ;  /* 0x000ae08401007387 */ /* 0x0009e20000100c00 */
[----:B-1----:R-:W-:Y:S01]  /*11870*/  MOV R148, R216 ;  /* 0x000000d800947202 */ /* 0x002fe20000000f00 */
[----:B------:R-:W-:Y:S01]  /*11880*/  IMAD.MOV.U32 R149, RZ, RZ, R215 ;  /* 0x000000ffff957224 */ /* 0x000fe200078e00d7 */
[----:B------:R-:W-:Y:S01]  /*11890*/  MOV R215, R21 ;  /* 0x0000001500d77202 */ /* 0x000fe20000000f00 */
[----:B---3--:R-:W-:Y:S02]  /*118a0*/  IMAD.MOV.U32 R144, RZ, RZ, R220 ;  /* 0x000000ffff907224 */ /* 0x008fe400078e00dc */
[----:B------:R-:W-:-:S02]  /*118b0*/  IMAD.MOV.U32 R145, RZ, RZ, R219 ;  /* 0x000000ffff917224 */ /* 0x000fc400078e00db */
[----:B----4-:R-:W-:Y:S01]  /*118c0*/  IMAD.MOV.U32 R140, RZ, RZ, R224 ;  /* 0x000000ffff8c7224 */ /* 0x010fe200078e00e0 */
[----:B------:R-:W-:Y:S01]  /*118d0*/  MOV R142, R222 ;  /* 0x000000de008e7202 */ /* 0x000fe20000000f00 */
[----:B------:R-:W-:Y:S01]  /*118e0*/  IMAD.MOV.U32 R141, RZ, RZ, R223 ;  /* 0x000000ffff8d7224 */ /* 0x000fe200078e00df */
[----:B------:R-:W-:Y:S01]  /*118f0*/  MOV R136, R228 ;  /* 0x000000e400887202 */ /* 0x000fe20000000f00 */
[----:B------:R-:W-:Y:S01]  /*11900*/  IMAD.MOV.U32 R137, RZ, RZ, R227 ;  /* 0x000000ffff897224 */ /* 0x000fe200078e00e3 */
[----:B------:R-:W-:Y:S01]  /*11910*/  MOV R227, R9 ;  /* 0x0000000900e37202 */ /* 0x000fe20000000f00 */
        /* <DEDUP_REMOVED lines=28> */
[----:B------:R-:W-:Y:S01]  /*11ae0*/  IMAD.MOV.U32 R231, RZ, RZ, R5 ;  /* 0x000000ffffe77224 */ /* 0x000fe200078e0005 */
[----:B------:R-:W-:-:S02]  /*11af0*/  UIADD3 UR18, UR25, 0x80, UR26 ;  /* 0x0000008019127890 */ /* 0x000fc4000fffe01a */
        /* <DEDUP_REMOVED lines=184> */
[----:B------:R1:W-:Y:S01]  /*12680*/  STL [R1+0x150], R44 ;  /* 0x0001502c01007387 */ /* 0x0003e20000100800 */
        /* <DEDUP_REMOVED lines=74> */
[----:B-1----:R-:W2:Y:S01]  /*12b30*/  LDL.LU.128 R44, [R1+0x8d0] ;  /* 0x0008d000012c7983 */ /* 0x002ea20000300c00 */
[----:B------:R-:W-:Y:S02]  /*12b40*/  IMAD.MOV.U32 R5, RZ, RZ, R148 ;  /* 0x000000ffff057224 */ /* 0x000fe400078e0094 */
[----:B------:R-:W-:Y:S01]  /*12b50*/  IMAD.MOV.U32 R4, RZ, RZ, R149 ;  /* 0x000000ffff047224 */ /* 0x000fe200078e0095 */
[----:B------:R-:W2:Y:S01]  /*12b60*/  LDL.LU.128 R144, [R1+0xa60] ;  /* 0x000a600001907983 */ /* 0x000ea20000300c00 */
[----:B------:R-:W-:-:S03]  /*12b70*/  IMAD.MOV.U32 R2, RZ, RZ, R150 ;  /* 0x000000ffff027224 */ /* 0x000fc600078e0096 */
[----:B------:R-:W2:Y:S04]  /*12b80*/  LDL.LU.128 R148, [R1+0xa70] ;  /* 0x000a700001947983 */ /* 0x000ea80000300c00 */
[----:B------:R-:W2:Y:S04]  /*12b90*/  LDL.LU.128 R40, [R1+0x8c0] ;  /* 0x0008c00001287983 */ /* 0x000ea80000300c00 */
[----:B------:R-:W2:Y:S04]  /*12ba0*/  LDL.LU.128 R36, [R1+0x8b0] ;  /* 0x0008b00001247983 */ /* 0x000ea80000300c00 */
        /* <DEDUP_REMOVED lines=35> */
[----:B------:R-:W-:-:S03]  /*12de0*/  IMAD.MOV.U32 R129, RZ, RZ, R17 ;  /* 0x000000ffff817224 */ /* 0x000fc600078e0011 */
[----:B------:R1:W-:Y:S01]  /*12df0*/  STL.128 [R1+0x860], R148 ;  /* 0x0008609401007387 */ /* 0x0003e20000100c00 */
[----:B------:R-:W-:-:S03]  /*12e00*/  IMAD.MOV.U32 R130, RZ, RZ, R16 ;  /* 0x000000ffff827224 */ /* 0x000fc600078e0010 */
[----:B------:R3:W-:Y:S01]  /*12e10*/  STL.128 [R1+0x850], R144 ;  /* 0x0008509001007387 */ /* 0x0007e20000100c00 */
[----:B------:R-:W-:-:S03]  /*12e20*/  IMAD.MOV.U32 R131, RZ, RZ, R3 ;  /* 0x000000ffff837224 */ /* 0x000fc600078e0003 */
[----:B------:R4:W-:Y:S04]  /*12e30*/  STL.128 [R1+0x840], R140 ;  /* 0x0008408c01007387 */ /* 0x0009e80000100c00 */
[----:B------:R4:W-:Y:S04]  /*12e40*/  STL.128 [R1+0x830], R136 ;  /* 0x0008308801007387 */ /* 0x0009e80000100c00 */
[----:B------:R4:W-:Y:S01]  /*12e50*/  STL.128 [R1+0x820], R132 ;  /* 0x0008208401007387 */ /* 0x0009e20000100c00 */
[----:B-1----:R-:W-:Y:S01]  /*12e60*/  MOV R148, R219 ;  /* 0x000000db00947202 */ /* 0x002fe20000000f00 */
[----:B------:R-:W-:-:S02]  /*12e70*/  IMAD.MOV.U32 R149, RZ, RZ, R218 ;  /* 0x000000ffff957224 */ /* 0x000fc400078e00da */
[----:B---3--:R-:W-:Y:S01]  /*12e80*/  IMAD.MOV.U32 R144, RZ, RZ, R223 ;  /* 0x000000ffff907224 */ /* 0x008fe200078e00df */
[----:B------:R-:W-:Y:S01]  /*12e90*/  UIADD3 UR18, UR25, 0x180, UR26 ;  /* 0x0000018019127890 */ /* 0x000fe2000fffe01a */
[----:B------:R-:W-:Y:S01]  /*12ea0*/  IMAD.MOV.U32 R145, RZ, RZ, R222 ;  /* 0x000000ffff917224 */ /* 0x000fe200078e00de */
[----:B------:R-:W-:Y:S01]  /*12eb0*/  MOV R222, R15 ;  /* 0x0000000f00de7202 */ /* 0x000fe20000000f00 */
[----:B----4-:R-:W-:Y:S01]  /*12ec0*/  IMAD.MOV.U32 R140, RZ, RZ, R227 ;  /* 0x000000ffff8c7224 */ /* 0x010fe200078e00e3 */
[----:B------:R-:W-:Y:S01]  /*12ed0*/  MOV R143, R224 ;  /* 0x000000e0008f7202 */ /* 0x000fe20000000f00 */
[----:B------:R-:W-:Y:S01]  /*12ee0*/  IMAD.MOV.U32 R141, RZ, RZ, R226 ;  /* 0x000000ffff8d7224 */ /* 0x000fe200078e00e2 */
[----:B------:R-:W-:Y:S01]  /*12ef0*/  MOV R227, R10 ;  /* 0x0000000a00e37202 */ /* 0x000fe20000000f00 */
[----:B------:R-:W-:Y:S01]  /*12f00*/  IMAD.MOV.U32 R136, RZ, RZ, R231 ;  /* 0x000000ffff887224 */ /* 0x000fe200078e00e7 */
[----:B------:R-:W-:Y:S01]  /*12f10*/  MOV R138, R229 ;  /* 0x000000e5008a7202 */ /* 0x000fe20000000f00 */
[----:B------:R-:W-:Y:S01]  /*12f20*/  IMAD.MOV.U32 R137, RZ, RZ, R230 ;  /* 0x000000ffff897224 */ /* 0x000fe200078e00e6 */
[----:B------:R-:W-:Y:S01]  /*12f30*/  UIADD3 UR16, UR15, 0x700, URZ ;  /* 0x000007000f107890 */ /* 0x000fe2000fffe03f */
[----:B------:R-:W-:Y:S01]  /*12f40*/  IMAD.MOV.U32 R132, RZ, RZ, R235 ;  /* 0x000000ffff847224 */ /* 0x000fe200078e00eb */
[----:B------:R-:W-:Y:S01]  /*12f50*/  MOV R133, R234 ;  /* 0x000000ea00857202 */ /* 0x000fe20000000f00 */
[----:B------:R-:W-:Y:S01]  /*12f60*/  IMAD.MOV.U32 R134, RZ, RZ, R233 ;  /* 0x000000ffff867224 */ /* 0x000fe200078e00e9 */
[----:B------:R-:W-:Y:S01]  /*12f70*/  UMOV UR19, 0x40000040 ;  /* 0x4000004000137882 */ /* 0x000fe20000000000 */
[----:B------:R-:W-:Y:S01]  /*12f80*/  IMAD.MOV.U32 R135, RZ, RZ, R232 ;  /* 0x000000ffff877224 */ /* 0x000fe200078e00e8 */
[----:B------:R-:W-:Y:S01]  /*12f90*/  MOV R232, R5 ;  /* 0x0000000500e87202 */ /* 0x000fe20000000f00 */
[----:B------:R-:W-:Y:S01]  /*12fa0*/  IMAD.MOV.U32 R139, RZ, RZ, R228 ;  /* 0x000000ffff8b7224 */ /* 0x000fe200078e00e4 */
[----:B------:R-:W-:Y:S01]  /*12fb0*/  UMOV UR17, 0x8 ;  /* 0x0000000800117882 */ /* 0x000fe20000000000 */
[----:B------:R-:W-:Y:S01]  /*12fc0*/  IMAD.MOV.U32 R142, RZ, RZ, R225 ;  /* 0x000000ffff8e7224 */ /* 0x000fe200078e00e1 */
[----:B------:R1:W5:Y:S01]  /*12fd0*/  LDL.LU R17, [R1+0x878] ;  /* 0x0008780001117983 */ /* 0x0003620000300800 */
[----:B------:R-:W-:-:S02]  /*12fe0*/  IMAD.MOV.U32 R146, RZ, RZ, R221 ;  /* 0x000000ffff927224 */ /* 0x000fc400078e00dd */
[----:B------:R-:W-:Y:S01]  /*12ff0*/  IMAD.MOV.U32 R147, RZ, RZ, R220 ;  /* 0x000000ffff937224 */ /* 0x000fe200078e00dc */
[----:B------:R1:W5:Y:S01]  /*13000*/  LDL.LU R16, [R1+0x874] ;  /* 0x0008740001107983 */ /* 0x0003620000300800 */
[----:B------:R-:W-:Y:S01]  /*13010*/  IMAD.MOV.U32 R150, RZ, RZ, R217 ;  /* 0x000000ffff967224 */ /* 0x000fe200078e00d9 */
[----:B------:R-:W-:Y:S01]  /*13020*/  MOV R217, R22 ;  /* 0x0000001600d97202 */ /* 0x000fe20000000f00 */
[----:B------:R-:W-:Y:S01]  /*13030*/  IMAD.MOV.U32 R151, RZ, RZ, R216 ;  /* 0x000000ffff977224 */ /* 0x000fe200078e00d8 */
[----:B------:R1:W5:Y:S01]  /*13040*/  LDL.LU R3, [R1+0x870] ;  /* 0x0008700001037983 */ /* 0x0003620000300800 */
        /* <DEDUP_REMOVED lines=30> */
[----:B--2---:R-:W2:Y:S04]  /*13230*/  LDL.LU.128 R136, [R1+0x830] ;  /* 0x0008300001887983 */ /* 0x004ea80000300c00 */
[----:B---3--:R-:W2:Y:S04]  /*13240*/  LDL.LU.128 R140, [R1+0x840] ;  /* 0x00084000018c7983 */ /* 0x008ea80000300c00 */
[----:B----4-:R-:W2:Y:S04]  /*13250*/  LDL.LU.128 R144, [R1+0x850] ;  /* 0x0008500001907983 */ /* 0x010ea80000300c00 */
[----:B-1----:R-:W2:Y:S04]  /*13260*/  LDL.LU.128 R148, [R1+0x860] ;  /* 0x0008600001947983 */ /* 0x002ea80000300c00 */
        /* <DEDUP_REMOVED lines=9> */
[----:B------:R1:W-:Y:S04]  /*13300*/  STL.128 [R1+0x1b0], R152 ;  /* 0x0001b09801007387 */ /* 0x0003e80000100c00 */
[----:B------:R3:W-:Y:S04]  /*13310*/  STL.128 [R1+0x1c0], R156 ;  /* 0x0001c09c01007387 */ /* 0x0007e80000100c00 */
        /* <DEDUP_REMOVED lines=19> */
[----:B-1----:R-:W2:Y:S04]  /*13450*/  LDL.LU.128 R152, [R1+0x5b0] ;  /* 0x0005b00001987983 */ /* 0x002ea80000300c00 */
[----:B---3--:R-:W3:Y:S04]  /*13460*/  LDL.LU.128 R156, [R1+0x5c0] ;  /* 0x0005c000019c7983 */ /* 0x008ee80000300c00 */
[----:B----4-:R-:W3:Y:S01]  /*13470*/  LDL.LU.128 R160, [R1+0x5d0] ;  /* 0x0005d00001a07983 */ /* 0x010ee20000300c00 */
        /* <DEDUP_REMOVED lines=14> */
[----:B-1----:R-:W3:Y:S04]  /*13560*/  LDL.LU.128 R120, [R1+0x530] ;  /* 0x0005300001787983 */ /* 0x002ee80000300c00 */
[----:B--2---:R-:W3:Y:S04]  /*13570*/  LDL.LU.128 R116, [R1+0x520] ;  /* 0x0005200001747983 */ /* 0x004ee80000300c00 */
[----:B----4-:R-:W3:Y:S04]  /*13580*/  LDL.LU.128 R112, [R1+0x510] ;  /* 0x0005100001707983 */ /* 0x010ee80000300c00 */
        /* <DEDUP_REMOVED lines=26> */
[----:B------:R-:W-:-:S02]  /*13730*/  ULOP3.LUT UR14, UR14, 0x80000, URZ, 0xfc, !UPT ;  /* 0x000800000e0e7892 */ /* 0x000fc4000f8efc3f */
[----:B------:R-:W-:Y:S02]  /*13740*/  ULEA UR24, UR24, UR31, 0xc ;  /* 0x0000001f18187291 */ /* 0x000fe4000f8e603f */
[----:B------:R-:W-:Y:S01]  /*13750*/  UIADD3 UR16, UR14, 0x400, URZ ;  /* 0x000004000e107890 */ /* 0x000fe2000fffe03f */
[----:B------:R-:W-:Y:S01]  /*13760*/  UMOV UR19, 0x40000040 ;  /* 0x4000004000137882 */ /* 0x000fe20000000000 */
[----:B------:R-:W-:-:S03]  /*13770*/  UMOV UR17, 0x80 ;  /* 0x0000008000117882 */ /* 0x000fc60000000000 */
        /* <DEDUP_REMOVED lines=71> */
[----:B-1----:R1:W5:Y:S04]  /*13bf0*/  LDL.LU.128 R136, [R1+0x780] ;  /* 0x0007800001887983 */ /* 0x0023680000300c00 */
[----:B--2---:R1:W5:Y:S04]  /*13c00*/  LDL.LU.128 R140, [R1+0x790] ;  /* 0x00079000018c7983 */ /* 0x0043680000300c00 */
[----:B---3--:R1:W5:Y:S04]  /*13c10*/  LDL.LU.128 R144, [R1+0x7a0] ;  /* 0x0007a00001907983 */ /* 0x0083680000300c00 */
[----:B----4-:R1:W5:Y:S04]  /*13c20*/  LDL.LU.128 R148, [R1+0x7b0] ;  /* 0x0007b00001947983 */ /* 0x0103680000300c00 */
[----:B------:R1:W5:Y:S04]  /*13c30*/  LDL.LU.128 R132, [R1+0x770] ;  /* 0x0007700001847983 */ /* 0x0003680000300c00 */
[----:B------:R1:W5:Y:S04]  /*13c40*/  LDL.LU.128 R128, [R1+0x760] ;  /* 0x0007600001807983 */ /* 0x0003680000300c00 */
[----:B------:R1:W5:Y:S04]  /*13c50*/  LDL.LU.128 R124, [R1+0x750] ;  /* 0x00075000017c7983 */ /* 0x0003680000300c00 */
[----:B------:R1:W5:Y:S04]  /*13c60*/  LDL.LU.128 R120, [R1+0x740] ;  /* 0x0007400001787983 */ /* 0x0003680000300c00 */
[----:B------:R1:W5:Y:S04]  /*13c70*/  LDL.LU.128 R116, [R1+0x730] ;  /* 0x0007300001747983 */ /* 0x0003680000300c00 */
[----:B------:R1:W5:Y:S04]  /*13c80*/  LDL.LU.128 R112, [R1+0x720] ;  /* 0x0007200001707983 */ /* 0x0003680000300c00 */
[----:B------:R1:W5:Y:S01]  /*13c90*/  LDL.LU.128 R108, [R1+0x710] ;  /* 0x00071000016c7983 */ /* 0x0003620000300c00 */
[----:B------:R-:W-:-:S02]  /*13ca0*/  UISETP.NE.AND UP0, UPT, UR12, 0x3, UPT ;  /* 0x000000030c00788c */ /* 0x000fc4000bf05270 */
[----:B------:R-:W-:Y:S01]  /*13cb0*/  USHF.L.U32 UR14, UR37, 0x1, URZ ;  /* 0x00000001250e7899 */ /* 0x000fe2000800063f */
        /* <DEDUP_REMOVED lines=21> */
[----:B------:R-:W-:Y:S01]  /*13e10*/  ULOP3.LUT UR30, UR14, 0xfffffffe, UR30, 0xe2, !UPT ;  /* 0xfffffffe0e1e7892 */ /* 0x000fe2000f8ee21e */
[----:B------:R-:W-:-:S03]  /*13e20*/  PLOP3.LUT P1, PT, PT, PT, UP0, 0x80, 0x0 ;  /* 0x000000000000781c */ /* 0x000fc60003f2f008 */
[----:B------:R-:W-:-:S09]  /*13e30*/  ULEA UR30, UR30, UR27, 0x3 ;  /* 0x0000001b1e1e7291 */ /* 0x000fd2000f8e183f */
[----:B------:R-:W-:Y:S01]  /*13e40*/  SYNCS.ARRIVE.TRANS64.A1T0 RZ, [UR30], RZ ;  /* 0x000000ffffff79a7 */ /* 0x000fe2000810001e */
[----:B------:R-:W-:Y:S05]  /*13e50*/  @!P1 BRA `(.L_x_35) ;  /* 0x0000000000049947 */ /* 0x000fea0003800000 */
[----:B------:R-:W-:Y:S01]  /*13e60*/  BPT.TRAP 0x1 ;  /* 0x000000040000795c */ /* 0x000fe20000300000 */
.L_x_35:
[----:B------:R-:W-:Y:S01]  /*13e70*/  ULEA UR18, UR6, UR36, 0x3 ;  /* 0x0000002406127291 */ /* 0x000fe2000f8e183f */
[----:B------:R-:W-:-:S05]  /*13e80*/  IMAD.U32 R0, RZ, RZ, UR13 ;  /* 0x0000000dff007e24 */ /* 0x000fca000f8e00ff */
[----:B------:R-:W-:-:S04]  /*13e90*/  SHF.L.U32 R0, R0, 0x1f, RZ ;  /* 0x0000001f00007819 */ /* 0x000fc800000006ff */
[----:B------:R-:W2:Y:S02]  /*13ea0*/  SYNCS.PHASECHK.TRANS64.TRYWAIT P2, [UR18+0xa8890], R0 ;  /* 0x0a889000ff0075a7 */ /* 0x000ea40008040152 */
[----:B--2---:R-:W-:Y:S05]  /*13eb0*/  @!P2 BRA `(.L_x_36) ;  /* 0x000000dc0080a947 */ /* 0x004fea0003800000 */
.L_x_169:
[----:B--2---:R-:W2:Y:S01]  /*13ec0*/  LDL R2, [R1+0x704] ;  /* 0x0007040001027983 */ /* 0x004ea20000100800 */
[----:B------:R-:W3:Y:S01]  /*13ed0*/  S2UR UR16, SR_SWINHI ;  /* 0x00000000001079c3 */ /* 0x000ee20000002f00 */
[----:B------:R-:W-:Y:S02]  /*13ee0*/  USHF.L.U32 UR14, UR6, 0xf, URZ ;  /* 0x0000000f060e7899 */ /* 0x000fe4000800063f */
[----:B-1----:R-:W4:Y:S02]  /*13ef0*/  LDL.LU R221, [R1+0x100] ;  /* 0x0001000001dd7983 */ /* 0x002f240000300800 */
[----:B------:R-:W-:Y:S02]  /*13f00*/  USHF.R.S32.HI UR17, URZ, 0x1f, UR14 ;  /* 0x0000001f3f117899 */ /* 0x000fe4000801140e */
        /* <DEDUP_REMOVED lines=60> */
[----:B-----5:R1:W-:Y:S04]  /*142d0*/  STL.64 [R1+0x710], R150 ;  /* 0x0007109601007387 */ /* 0x0203e80000100a00 */
[----:B------:R-:W4:Y:S04]  /*142e0*/  LDL.LU R155, [R1+0x1f0] ;  /* 0x0001f000019b7983 */ /* 0x000f280000300800 */
[----:B------:R3:W-:Y:S04]  /*142f0*/  STL.64 [R1+0x718], R148 ;  /* 0x0007189401007387 */ /* 0x0007e80000100a00 */
[----:B-1----:R-:W4:Y:S04]  /*14300*/  LDL.LU R151, [R1+0x1f8] ;  /* 0x0001f80001977983 */ /* 0x002f280000300800 */
[----:B------:R-:W4:Y:S04]  /*14310*/  LDL.LU R150, [R1+0x1fc] ;  /* 0x0001fc0001967983 */ /* 0x000f280000300800 */
[----:B---3--:R-:W3:Y:S04]  /*14320*/  LDL.LU R149, [R1+0x200] ;  /* 0x0002000001957983 */ /* 0x008ee80000300800 */
[----:B------:R-:W3:Y:S04]  /*14330*/  LDL.LU R148, [R1+0x204] ;  /* 0x0002040001947983 */ /* 0x000ee80000300800 */
[----:B------:R1:W-:Y:S04]  /*14340*/  STL.64 [R1+0x730], R142 ;  /* 0x0007308e01007387 */ /* 0x0003e80000100a00 */
[----:B------:R1:W-:Y:S04]  /*14350*/  STL.64 [R1+0x738], R140 ;  /* 0x0007388c01007387 */ /* 0x0003e80000100a00 */
[----:B------:R2:W-:Y:S04]  /*14360*/  STL.64 [R1+0x750], R134 ;  /* 0x0007508601007387 */ /* 0x0005e80000100a00 */
[----:B-1----:R-:W3:Y:S04]  /*14370*/  LDL.LU R143, [R1+0x208] ;  /* 0x00020800018f7983 */ /* 0x002ee80000300800 */
[----:B------:R-:W3:Y:S04]  /*14380*/  LDL.LU R142, [R1+0x20c] ;  /* 0x00020c00018e7983 */ /* 0x000ee80000300800 */
[----:B------:R-:W3:Y:S01]  /*14390*/  LDL.LU R141, [R1+0x210] ;  /* 0x00021000018d7983 */ /* 0x000ee20000300800 */
[C---:B--2---:R-:W-:Y:S01]  /*143a0*/  IADD3 R0, P2, R2.reuse, UR14, RZ ;  /* 0x0000000e02007c10 */ /* 0x044fe2000ff5e0ff */
[----:B------:R-:W-:Y:S01]  /*143b0*/  UMOV UR14, UR36 ;  /* 0x00000024000e7c82 */ /* 0x000fe20008000000 */
[----:B------:R-:W-:Y:S01]  /*143c0*/  UMOV UR15, UR16 ;  /* 0x00000010000f7c82 */ /* 0x000fe20008000000 */
[----:B------:R-:W2:Y:S01]  /*143d0*/  LDL.LU R140, [R1+0x214] ;  /* 0x00021400018c7983 */ /* 0x000ea20000300800 */
[----:B------:R-:W-:-:S02]  /*143e0*/  LEA.HI.X.SX32 R4, R2, UR17, 0x1, P2 ;  /* 0x0000001102047c11 */ /* 0x000fc400090f0eff */
[C---:B------:R-:W-:Y:S01]  /*143f0*/  LEA R2, P2, R0.reuse, UR14, 0x2 ;  /* 0x0000000e00027c11 */ /* 0x040fe2000f8410ff */
[----:B------:R1:W-:Y:S03]  /*14400*/  STL.64 [R1+0x758], R132 ;  /* 0x0007588401007387 */ /* 0x0003e60000100a00 */
[----:B------:R-:W-:Y:S01]  /*14410*/  LEA.HI.X R0, R0, UR15, R4, 0x2, P2 ;  /* 0x0000000f00007c11 */ /* 0x000fe200090f1404 */
[----:B------:R-:W2:Y:S01]  /*14420*/  LDL.LU R135, [R1+0x218] ;  /* 0x0002180001877983 */ /* 0x000ea20000300800 */
[----:B------:R-:W-:-:S03]  /*14430*/  IADD3 R4, P2, R2, 0x68000, RZ ;  /* 0x0006800002047810 */ /* 0x000fc60007f5e0ff */
[----:B------:R-:W2:Y:S01]  /*14440*/  LDL.LU R134, [R1+0x21c] ;  /* 0x00021c0001867983 */ /* 0x000ea20000300800 */
[----:B------:R-:W-:-:S03]  /*14450*/  LOP3.LUT R5, R4, 0x380, RZ, 0xc0, !PT ;  /* 0x0000038004057812 */ /* 0x000fc600078ec0ff */
[----:B------:R4:W-:Y:S01]  /*14460*/  STL.64 [R1+0x770], R126 ;  /* 0x0007707e01007387 */ /* 0x0009e20000100a00 */
[----:B------:R-:W-:-:S03]  /*14470*/  SHF.R.U64 R5, R5, 0x3, RZ ;  /* 0x0000000305057819 */ /* 0x000fc600000012ff */
[----:B-1----:R-:W2:Y:S01]  /*14480*/  LDL.LU R133, [R1+0x220] ;  /* 0x0002200001857983 */ /* 0x002ea20000300800 */
[----:B------:R-:W-:Y:S02]  /*14490*/  LOP3.LUT R4, R5, R4, RZ, 0x3c, !PT ;  /* 0x0000000405047212 */ /* 0x000fe400078e3cff */
[----:B------:R-:W-:Y:S01]  /*144a0*/  IADD3.X R5, RZ, R0, RZ, P2, !PT ;  /* 0x00000000ff057210 */ /* 0x000fe200017fe4ff */
[----:B------:R-:W2:Y:S04]  /*144b0*/  LDL.LU R132, [R1+0x224] ;  /* 0x0002240001847983 */ /* 0x000ea80000300800 */
[----:B----4-:R-:W-:Y:S04]  /*144c0*/  ST.E desc[UR28][R4.64], R221 ;  /* 0x000000dd04007985 */ /* 0x010fe8000c10191c */
[----:B------:R1:W-:Y:S04]  /*144d0*/  ST.E desc[UR28][R4.64+0x4], R220 ;  /* 0x000004dc04007985 */ /* 0x0003e8000c10191c */
[----:B------:R4:W-:Y:S04]  /*144e0*/  STL.64 [R1+0x778], R124 ;  /* 0x0007787c01007387 */ /* 0x0009e80000100a00 */
[----:B------:R-:W2:Y:S01]  /*144f0*/  LDL.LU R127, [R1+0x228] ;  /* 0x00022800017f7983 */ /* 0x000ea20000300800 */
[----:B-1----:R-:W-:-:S03]  /*14500*/  IADD3 R4, P2, R2, 0x6a000, RZ ;  /* 0x0006a00002047810 */ /* 0x002fc60007f5e0ff */
[----:B------:R-:W2:Y:S01]  /*14510*/  LDL.LU R126, [R1+0x22c] ;  /* 0x00022c00017e7983 */ /* 0x000ea20000300800 */
[----:B------:R-:W-:-:S03]  /*14520*/  LOP3.LUT R5, R4, 0x380, RZ, 0xc0, !PT ;  /* 0x0000038004057812 */ /* 0x000fc600078ec0ff */
[----:B----4-:R-:W4:Y:S01]  /*14530*/  LDL.LU R125, [R1+0x230] ;  /* 0x00023000017d7983 */ /* 0x010f220000300800 */
[----:B------:R-:W-:-:S03]  /*14540*/  SHF.R.U64 R5, R5, 0x3, RZ ;  /* 0x0000000305057819 */ /* 0x000fc600000012ff */
[----:B------:R-:W4:Y:S01]  /*14550*/  LDL.LU R124, [R1+0x234] ;  /* 0x00023400017c7983 */ /* 0x000f220000300800 */
[----:B------:R-:W-:Y:S01]  /*14560*/  LOP3.LUT R4, R5, R4, RZ, 0x3c, !PT ;  /* 0x0000000405047212 */ /* 0x000fe200078e3cff */
[----:B------:R-:W-:Y:S02]  /*14570*/  IMAD.X R5, RZ, RZ, R0, P2 ;  /* 0x000000ffff057224 */ /* 0x000fe400010e0600 */
[----:B------:R1:W-:Y:S04]  /*14580*/  STL.64 [R1+0x760], R130 ;  /* 0x0007608201007387 */ /* 0x0003e80000100a00 */
[----:B------:R-:W-:Y:S04]  /*14590*/  ST.E desc[UR28][R4.64], R219 ;  /* 0x000000db04007985 */ /* 0x000fe8000c10191c */
[----:B------:R1:W-:Y:S04]  /*145a0*/  ST.E desc[UR28][R4.64+0x4], R218 ;  /* 0x000004da04007985 */ /* 0x0003e8000c10191c */
[----:B-1----:R-:W4:Y:S04]  /*145b0*/  LDL.LU R131, [R1+0x238] ;  /* 0x0002380001837983 */ /* 0x002f280000300800 */
[----:B------:R-:W4:Y:S01]  /*145c0*/  LDL.LU R130, [R1+0x23c] ;  /* 0x00023c0001827983 */ /* 0x000f220000300800 */
[----:B------:R-:W-:-:S03]  /*145d0*/  IADD3 R4, P2, R2, 0x68020, RZ ;  /* 0x0006802002047810 */ /* 0x000fc60007f5e0ff */
[----:B------:R1:W-:Y:S01]  /*145e0*/  STL.64 [R1+0x768], R128 ;  /* 0x0007688001007387 */ /* 0x0003e20000100a00 */
[----:B------:R-:W-:-:S03]  /*145f0*/  LOP3.LUT R5, R4, 0x380, RZ, 0xc0, !PT ;  /* 0x0000038004057812 */ /* 0x000fc600078ec0ff */
[----:B------:R1:W-:Y:S01]  /*14600*/  STL.64 [R1+0x740], R138 ;  /* 0x0007408a01007387 */ /* 0x0003e20000100a00 */
[----:B------:R-:W-:-:S03]  /*14610*/  SHF.R.U64 R5, R5, 0x3, RZ ;  /* 0x0000000305057819 */ /* 0x000fc600000012ff */
[----:B------:R-:W-:Y:S01]  /*14620*/  STL.64 [R1+0x748], R136 ;  /* 0x0007488801007387 */ /* 0x000fe20000100a00 */
[----:B------:R-:W-:Y:S01]  /*14630*/  LOP3.LUT R4, R5, R4, RZ, 0x3c, !PT ;  /* 0x0000000405047212 */ /* 0x000fe200078e3cff */
[----:B------:R-:W-:Y:S02]  /*14640*/  IMAD.X R5, RZ, RZ, R0, P2 ;  /* 0x000000ffff057224 */ /* 0x000fe400010e0600 */
[----:B-1----:R-:W4:Y:S04]  /*14650*/  LDL.LU R129, [R1+0x240] ;  /* 0x0002400001817983 */ /* 0x002f280000300800 */
[----:B------:R-:W-:Y:S04]  /*14660*/  ST.E desc[UR28][R4.64], R217 ;  /* 0x000000d904007985 */ /* 0x000fe8000c10191c */
[----:B------:R1:W-:Y:S04]  /*14670*/  ST.E desc[UR28][R4.64+0x4], R216 ;  /* 0x000004d804007985 */ /* 0x0003e8000c10191c */
[----:B------:R-:W4:Y:S04]  /*14680*/  LDL.LU R128, [R1+0x244] ;  /* 0x0002440001807983 */ /* 0x000f280000300800 */
[----:B------:R-:W4:Y:S01]  /*14690*/  LDL.LU R139, [R1+0x248] ;  /* 0x00024800018b7983 */ /* 0x000f220000300800 */
[----:B-1----:R-:W-:-:S03]  /*146a0*/  IADD3 R4, P2, R2, 0x6a020, RZ ;  /* 0x0006a02002047810 */ /* 0x002fc60007f5e0ff */
[----:B------:R-:W4:Y:S01]  /*146b0*/  LDL.LU R138, [R1+0x24c] ;  /* 0x00024c00018a7983 */ /* 0x000f220000300800 */
[----:B------:R-:W-:-:S03]  /*146c0*/  LOP3.LUT R5, R4, 0x380, RZ, 0xc0, !PT ;  /* 0x0000038004057812 */ /* 0x000fc600078ec0ff */
[----:B------:R-:W4:Y:S01]  /*146d0*/  LDL.LU R137, [R1+0x250] ;  /* 0x0002500001897983 */ /* 0x000f220000300800 */
        /* <DEDUP_REMOVED lines=12> */
[----:B------:R-:W-:Y:S01]  /*147a0*/  STL.64 [R1+0x708], R16 ;  /* 0x0007081001007387 */ /* 0x000fe20000100a00 */
[----:B------:R-:W-:-:S03]  /*147b0*/  SHF.R.U64 R5, R5, 0x3, RZ ;  /* 0x0000000305057819 */ /* 0x000fc600000012ff */
[----:B------:R-:W4:Y:S01]  /*147c0*/  LDL.LU R205, [R1+0x268] ;  /* 0x0002680001cd7983 */ /* 0x000f220000300800 */
        /* <DEDUP_REMOVED lines=13> */
[----:B------:R-:W-:-:S03]  /*148a0*/  LOP3.LUT R4, R5, R4, RZ, 0x3c, !PT ;  /* 0x0000000405047212 */ /* 0x000fc600078e3cff */
[----:B------:R-:W4:Y:S01]  /*148b0*/  LDL.LU R202, [R1+0x27c] ;  /* 0x00027c0001ca7983 */ /* 0x000f220000300800 */
[----:B------:R-:W-:-:S03]  /*148c0*/  IADD3.X R5, RZ, R0, RZ, P2, !PT ;  /* 0x00000000ff057210 */ /* 0x000fc600017fe4ff */
[----:B------:R-:W4:Y:S04]  /*148d0*/  LDL.LU R201, [R1+0x280] ;  /* 0x0002800001c97983 */ /* 0x000f280000300800 */
        /* <DEDUP_REMOVED lines=41> */
[----:B------:R-:W4:Y:S01]  /*14b70*/  LDL.LU R183, [R1+0x2d4] ;  /* 0x0002d40001b77983 */ /* 0x000f220000300800 */
[----:B-1----:R-:W-:-:S04]  /*14b80*/  IADD3 R4, P2, R2, 0x6a400, RZ ;  /* 0x0006a40002047810 */ /* 0x002fc80007f5e0ff */
[----:B------:R-:W-:-:S04]  /*14b90*/  LOP3.LUT R5, R4, 0x380, RZ, 0xc0, !PT ;  /* 0x0000038004057812 */ /* 0x000fc800078ec0ff */
[----:B------:R-:W-:-:S04]  /*14ba0*/  SHF.R.U64 R5, R5, 0x3, RZ ;  /* 0x0000000305057819 */ /* 0x000fc800000012ff */
[----:B------:R-:W-:Y:S01]  /*14bb0*/  LOP3.LUT R4, R5, R4, RZ, 0x3c, !PT ;  /* 0x0000000405047212 */ /* 0x000fe200078e3cff */
[----:B------:R-:W-:-:S05]  /*14bc0*/  IMAD.X R5, RZ, RZ, R0, P2 ;  /* 0x000000ffff057224 */ /* 0x000fca00010e0600 */
[----:B------:R-:W-:Y:S04]  /*14bd0*/  ST.E desc[UR28][R4.64], R179 ;  /* 0x000000b304007985 */ /* 0x000fe8000c10191c */
[----:B------:R1:W-:Y:S02]  /*14be0*/  ST.E desc[UR28][R4.64+0x4], R178 ;  /* 0x000004b204007985 */ /* 0x0003e4000c10191c */
[----:B-1----:R-:W-:-:S04]  /*14bf0*/  IADD3 R4, P2, R2, 0x68420, RZ ;  /* 0x0006842002047810 */ /* 0x002fc80007f5e0ff */
[----:B------:R-:W-:-:S04]  /*14c00*/  LOP3.LUT R5, R4, 0x380, RZ, 0xc0, !PT ;  /* 0x0000038004057812 */ /* 0x000fc800078ec0ff */
[----:B------:R-:W-:-:S04]  /*14c10*/  SHF.R.U64 R5, R5, 0x3, RZ ;  /* 0x0000000305057819 */ /* 0x000fc800000012ff */
[----:B------:R-:W-:Y:S02]  /*14c20*/  LOP3.LUT R4, R5, R4, RZ, 0x3c, !PT ;  /* 0x0000000405047212 */ /* 0x000fe400078e3cff */
[----:B------:R-:W-:-:S05]  /*14c30*/  IADD3.X R5, RZ, R0, RZ, P2, !PT ;  /* 0x00000000ff057210 */ /* 0x000fca00017fe4ff */
[----:B------:R-:W-:Y:S04]  /*14c40*/  ST.E desc[UR28][R4.64], R177 ;  /* 0x000000b104007985 */ /* 0x000fe8000c10191c */
[----:B------:R1:W-:Y:S02]  /*14c50*/  ST.E desc[UR28][R4.64+0x4], R176 ;  /* 0x000004b004007985 */ /* 0x0003e4000c10191c */
        /* <DEDUP_REMOVED lines=33> */
[----:B------:R1:W-:Y:S04]  /*14e70*/  ST.E desc[UR28][R4.64], R6 ;  /* 0x0000000604007985 */ /* 0x0003e8000c10191c */
[----:B------:R3:W-:Y:S01]  /*14e80*/  ST.E desc[UR28][R4.64+0x4], R7 ;  /* 0x0000040704007985 */ /* 0x0007e2000c10191c */
[----:B-1----:R-:W-:-:S04]  /*14e90*/  IADD3 R6, P2, R2, 0x68800, RZ ;  /* 0x0006880002067810 */ /* 0x002fc80007f5e0ff */
[----:B---3--:R-:W-:Y:S02]  /*14ea0*/  LOP3.LUT R7, R6, 0x380, RZ, 0xc0, !PT ;  /* 0x0000038006077812 */ /* 0x008fe400078ec0ff */
[----:B------:R-:W-:Y:S02]  /*14eb0*/  IADD3 R4, P3, R2, 0x6a800, RZ ;  /* 0x0006a80002047810 */ /* 0x000fe40007f7e0ff */
[----:B------:R-:W-:Y:S02]  /*14ec0*/  SHF.R.U64 R7, R7, 0x3, RZ ;  /* 0x0000000307077819 */ /* 0x000fe400000012ff */
[----:B------:R-:W-:Y:S02]  /*14ed0*/  LOP3.LUT R5, R4, 0x380, RZ, 0xc0, !PT ;  /* 0x0000038004057812 */ /* 0x000fe400078ec0ff */
[----:B------:R-:W-:Y:S01]  /*14ee0*/  LOP3.LUT R6, R7, R6, RZ, 0x3c, !PT ;  /* 0x0000000607067212 */ /* 0x000fe200078e3cff */
[----:B------:R-:W-:Y:S01]  /*14ef0*/  IMAD.X R7, RZ, RZ, R0, P2 ;  /* 0x000000ffff077224 */ /* 0x000fe200010e0600 */
[----:B------:R-:W-:-:S04]  /*14f00*/  SHF.R.U64 R5, R5, 0x3, RZ ;  /* 0x0000000305057819 */ /* 0x000fc800000012ff */
[----:B------:R1:W-:Y:S01]  /*14f10*/  ST.E desc[UR28][R6.64], R8 ;  /* 0x0000000806007985 */ /* 0x0003e2000c10191c */
[----:B------:R-:W-:Y:S01]  /*14f20*/  LOP3.LUT R4, R5, R4, RZ, 0x3c, !PT ;  /* 0x0000000405047212 */ /* 0x000fe200078e3cff */
[----:B------:R-:W-:Y:S02]  /*14f30*/  IMAD.X R5, RZ, RZ, R0, P3 ;  /* 0x000000ffff057224 */ /* 0x000fe400018e0600 */
[----:B------:R3:W-:Y:S01]  /*14f40*/  ST.E desc[UR28][R6.64+0x4], R9 ;  /* 0x0000040906007985 */ /* 0x0007e2000c10191c */
[----:B-1----:R-:W-:-:S03]  /*14f50*/  IADD3 R8, P4, R2, 0x68820, RZ ;  /* 0x0006882002087810 */ /* 0x002fc60007f9e0ff */
[----:B------:R-:W-:Y:S01]  /*14f60*/  ST.E desc[UR28][R4.64], R19 ;  /* 0x0000001304007985 */ /* 0x000fe2000c10191c */
[----:B---3--:R-:W-:Y:S02]  /*14f70*/  IADD3 R6, P2, R2, 0x6a820, RZ ;  /* 0x0006a82002067810 */ /* 0x008fe40007f5e0ff */
[----:B------:R-:W-:Y:S02]  /*14f80*/  LOP3.LUT R9, R8, 0x380, RZ, 0xc0, !PT ;  /* 0x0000038008097812 */ /* 0x000fe400078ec0ff */
[C---:B------:R-:W-:Y:S01]  /*14f90*/  IADD3 R7, P6, R2.reuse, 0x68840, RZ ;  /* 0x0006884002077810 */ /* 0x040fe20007fde0ff */
[----:B------:R1:W-:Y:S01]  /*14fa0*/  ST.E desc[UR28][R4.64+0x4], R18 ;  /* 0x0000041204007985 */ /* 0x0003e2000c10191c */
[----:B------:R-:W-:Y:S02]  /*14fb0*/  SHF.R.U64 R9, R9, 0x3, RZ ;  /* 0x0000000309097819 */ /* 0x000fe400000012ff */
[----:B------:R-:W-:Y:S02]  /*14fc0*/  IADD3 R152, P3, R2, 0x6a860, RZ ;  /* 0x0006a86002987810 */ /* 0x000fe40007f7e0ff */
[----:B------:R-:W-:Y:S01]  /*14fd0*/  LOP3.LUT R8, R9, R8, RZ, 0x3c, !PT ;  /* 0x0000000809087212 */ /* 0x000fe200078e3cff */
[----:B------:R-:W-:Y:S01]  /*14fe0*/  IMAD.X R9, RZ, RZ, R0, P4 ;  /* 0x000000ffff097224 */ /* 0x000fe200020e0600 */
[----:B-1----:R-:W-:-:S02]  /*14ff0*/  LOP3.LUT R4, R6, 0x380, RZ, 0xc0, !PT ;  /* 0x0000038006047812 */ /* 0x002fc400078ec0ff */
[----:B------:R-:W-:Y:S02]  /*15000*/  LOP3.LUT R5, R7, 0x380, RZ, 0xc0, !PT ;  /* 0x0000038007057812 */ /* 0x000fe400078ec0ff */
[----:B------:R-:W-:Y:S02]  /*15010*/  SHF.R.U64 R4, R4, 0x3, RZ ;  /* 0x0000000304047819 */ /* 0x000fe400000012ff */
[----:B------:R-:W-:Y:S02]  /*15020*/  SHF.R.U64 R5, R5, 0x3, RZ ;  /* 0x0000000305057819 */ /* 0x000fe400000012ff */
[----:B------:R-:W-:Y:S02]  /*15030*/  IADD3 R20, P5, R2, 0x6a840, RZ ;  /* 0x0006a84002147810 */ /* 0x000fe40007fbe0ff */
[----:B------:R-:W-:Y:S02]  /*15040*/  LOP3.LUT R153, R152, 0x380, RZ, 0xc0, !PT ;  /* 0x0000038098997812 */ /* 0x000fe400078ec0ff */
[----:B------:R-:W-:Y:S01]  /*15050*/  LOP3.LUT R6, R4, R6, RZ, 0x3c, !PT ;  /* 0x0000000604067212 */ /* 0x000fe200078e3cff */
[----:B------:R1:W-:Y:S01]  /*15060*/  ST.E desc[UR28][R8.64+0x4], R14 ;  /* 0x0000040e08007985 */ /* 0x0003e2000c10191c */
[----:B------:R-:W-:-:S02]  /*15070*/  LOP3.LUT R4, R5, R7, RZ, 0x3c, !PT ;  /* 0x0000000705047212 */ /* 0x000fc400078e3cff */
[----:B------:R-:W-:Y:S02]  /*15080*/  LOP3.LUT R21, R20, 0x380, RZ, 0xc0, !PT ;  /* 0x0000038014157812 */ /* 0x000fe400078ec0ff */
[C---:B------:R-:W-:Y:S02]  /*15090*/  IADD3 R18, P4, R2.reuse, 0x68860, RZ ;  /* 0x0006886002127810 */ /* 0x040fe40007f9e0ff */
[----:B------:R-:W-:Y:S02]  /*150a0*/  SHF.R.U64 R153, R153, 0x3, RZ ;  /* 0x0000000399997819 */ /* 0x000fe400000012ff */
[----:B------:R-:W-:Y:S02]  /*150b0*/  IADD3.X R5, RZ, R0, RZ, P6, !PT ;  /* 0x00000000ff057210 */ /* 0x000fe400037fe4ff */
[----:B-1----:R-:W-:Y:S01]  /*150c0*/  IADD3 R14, P6, R2, 0x6ac00, RZ ;  /* 0x0006ac00020e7810 */ /* 0x002fe20007fde0ff */
[----:B------:R1:W-:Y:S01]  /*150d0*/  ST.E desc[UR28][R8.64], R15 ;  /* 0x0000000f08007985 */ /* 0x0003e2000c10191c */
[----:B------:R-:W-:Y:S01]  /*150e0*/  SHF.R.U64 R21, R21, 0x3, RZ ;  /* 0x0000000315157819 */ /* 0x000fe200000012ff */
[----:B------:R-:W-:Y:S01]  /*150f0*/  IMAD.X R7, RZ, RZ, R0, P2 ;  /* 0x000000ffff077224 */ /* 0x000fe200010e0600 */
[----:B------:R-:W-:-:S02]  /*15100*/  LOP3.LUT R19, R18, 0x380, RZ, 0xc0, !PT ;  /* 0x0000038012137812 */ /* 0x000fc400078ec0ff */
[----:B------:R-:W-:Y:S01]  /*15110*/  LOP3.LUT R152, R153, R152, RZ, 0x3c, !PT ;  /* 0x0000009899987212 */ /* 0x000fe200078e3cff */
[--C-:B------:R-:W-:Y:S01]  /*15120*/  IMAD.X R153, RZ, RZ, R0.reuse, P3 ;  /* 0x000000ffff997224 */ /* 0x100fe200018e0600 */
[----:B------:R-:W-:Y:S01]  /*15130*/  LOP3.LUT R20, R21, R20, RZ, 0x3c, !PT ;  /* 0x0000001415147212 */ /* 0x000fe200078e3cff */
[----:B------:R3:W-:Y:S01]  /*15140*/  ST.E desc[UR28][R6.64+0x4], R12 ;  /* 0x0000040c06007985 */ /* 0x0007e2000c10191c */
[----:B------:R-:W-:Y:S02]  /*15150*/  SHF.R.U64 R19, R19, 0x3, RZ ;  /* 0x0000000313137819 */ /* 0x000fe400000012ff */
[----:B-1----:R-:W-:Y:S02]  /*15160*/  LOP3.LUT R15, R14, 0x380, RZ, 0xc0, !PT ;  /* 0x000003800e0f7812 */ /* 0x002fe400078ec0ff */
[----:B------:R-:W-:Y:S01]  /*15170*/  IADD3 R8, P3, R2, 0x68c40, RZ ;  /* 0x00068c4002087810 */ /* 0x000fe20007f7e0ff */
[----:B------:R-:W-:Y:S01]  /*15180*/  IMAD.X R21, RZ, RZ, R0, P5 ;  /* 0x000000ffff157224 */ /* 0x000fe200028e0600 */
[----:B------:R-:W-:-:S02]  /*15190*/  SHF.R.U64 R15, R15, 0x3, RZ ;  /* 0x000000030f0f7819 */ /* 0x000fc400000012ff */
[----:B------:R-:W-:Y:S02]  /*151a0*/  LOP3.LUT R9, R8, 0x380, RZ, 0xc0, !PT ;  /* 0x0000038008097812 */ /* 0x000fe400078ec0ff */
[C---:B---3--:R-:W-:Y:S01]  /*151b0*/  IADD3 R12, P5, R2.reuse, 0x68c20, RZ ;  /* 0x00068c20020c7810 */ /* 0x048fe20007fbe0ff */
[----:B------:R1:W-:Y:S01]  /*151c0*/  ST.E desc[UR28][R6.64], R13 ;  /* 0x0000000d06007985 */ /* 0x0003e2000c10191c */
[----:B------:R-:W-:Y:S01]  /*151d0*/  LOP3.LUT R18, R19, R18, RZ, 0x3c, !PT ;  /* 0x0000001213127212 */ /* 0x000fe200078e3cff */
[----:B------:R-:W-:Y:S01]  /*151e0*/  IMAD.X R19, RZ, RZ, R0, P4 ;  /* 0x000000ffff137224 */ /* 0x000fe200020e0600 */
[----:B------:R-:W-:Y:S01]  /*151f0*/  IADD3 R22, P2, R2, 0x68c00, RZ ;  /* 0x00068c0002167810 */ /* 0x000fe20007f5e0ff */
[----:B------:R-:W-:Y:S01]  /*15200*/  ST.E desc[UR28][R4.64], R11 ;  /* 0x0000000b04007985 */ /* 0x000fe2000c10191c */
[----:B------:R-:W-:Y:S02]  /*15210*/  LOP3.LUT R14, R15, R14, RZ, 0x3c, !PT ;  /* 0x0000000e0f0e7212 */ /* 0x000fe400078e3cff */
[----:B------:R-:W-:Y:S01]  /*15220*/  SHF.R.U64 R9, R9, 0x3, RZ ;  /* 0x0000000309097819 */ /* 0x000fe200000012ff */
[----:B------:R3:W-:Y:S01]  /*15230*/  ST.E desc[UR28][R4.64+0x4], R10 ;  /* 0x0000040a04007985 */ /* 0x0007e2000c10191c */
[----:B------:R-:W-:-:S02]  /*15240*/  IADD3.X R15, RZ, R0, RZ, P6, !PT ;  /* 0x00000000ff0f7210 */ /* 0x000fc400037fe4ff */
[----:B-1----:R-:W-:Y:S01]  /*15250*/  LOP3.LUT R13, R12, 0x380, RZ, 0xc0, !PT ;  /* 0x000003800c0d7812 */ /* 0x002fe200078ec0ff */
[----:B------:R-:W-:Y:S01]  /*15260*/  ST.E desc[UR28][R20.64], R173 ;  /* 0x000000ad14007985 */ /* 0x000fe2000c10191c */
[----:B------:R-:W-:Y:S02]  /*15270*/  LOP3.LUT R23, R22, 0x380, RZ, 0xc0, !PT ;  /* 0x0000038016177812 */ /* 0x000fe400078ec0ff */
[----:B------:R-:W-:Y:S01]  /*15280*/  SHF.R.U64 R13, R13, 0x3, RZ ;  /* 0x000000030d0d7819 */ /* 0x000fe200000012ff */
[----:B------:R1:W-:Y:S01]  /*15290*/  ST.E desc[UR28][R20.64+0x4], R172 ;  /* 0x000004ac14007985 */ /* 0x0003e2000c10191c */
[----:B---3--:R-:W-:-:S03]  /*152a0*/  IADD3 R4, P6, R2, 0x68c60, RZ ;  /* 0x00068c6002047810 */ /* 0x008fc60007fde0ff */
[----:B------:R-:W-:Y:S01]  /*152b0*/  ST.E desc[UR28][R18.64], R171 ;  /* 0x000000ab12007985 */ /* 0x000fe2000c10191c */
[----:B------:R-:W-:Y:S01]  /*152c0*/  LOP3.LUT R8, R9, R8, RZ, 0x3c, !PT ;  /* 0x0000000809087212 */ /* 0x000fe200078e3cff */
[----:B------:R-:W-:Y:S01]  /*152d0*/  IMAD.X R9, RZ, RZ, R0, P3 ;  /* 0x000000ffff097224 */ /* 0x000fe200018e0600 */
[----:B------:R-:W-:Y:S01]  /*152e0*/  LOP3.LUT R5, R4, 0x380, RZ, 0xc0, !PT ;  /* 0x0000038004057812 */ /* 0x000fe200078ec0ff */
[----:B------:R-:W-:Y:S01]  /*152f0*/  ST.E desc[UR28][R18.64+0x4], R170 ;  /* 0x000004aa12007985 */ /* 0x000fe2000c10191c */
[----:B------:R-:W-:-:S03]  /*15300*/  SHF.R.U64 R23, R23, 0x3, RZ ;  /* 0x0000000317177819 */ /* 0x000fc600000012ff */
[----:B------:R3:W-:Y:S01]  /*15310*/  ST.E desc[UR28][R152.64+0x4], R168 ;  /* 0x000004a898007985 */ /* 0x0007e2000c10191c */
[----:B------:R-:W-:Y:S01]  /*15320*/  LOP3.LUT R12, R13, R12, RZ, 0x3c, !PT ;  /* 0x0000000c0d0c7212 */ /* 0x000fe200078e3cff */
[--C-:B------:R-:W-:Y:S01]  /*15330*/  IMAD.X R13, RZ, RZ, R0.reuse, P5 ;  /* 0x000000ffff0d7224 */ /* 0x100fe200028e0600 */
[----:B------:R-:W-:Y:S01]  /*15340*/  SHF.R.U64 R5, R5, 0x3, RZ ;  /* 0x0000000305057819 */ /* 0x000fe200000012ff */
[----:B------:R2:W-:Y:S01]  /*15350*/  ST.E desc[UR28][R152.64], R169 ;  /* 0x000000a998007985 */ /* 0x0005e2000c10191c */
[C---:B-1----:R-:W-:Y:S02]  /*15360*/  IADD3 R20, P5, R2.reuse, 0x6ac60, RZ ;  /* 0x0006ac6002147810 */ /* 0x042fe40007fbe0ff */
[----:B------:R-:W-:Y:S02]  /*15370*/  LOP3.LUT R22, R23, R22, RZ, 0x3c, !PT ;  /* 0x0000001617167212 */ /* 0x000fe400078e3cff */
[----:B---3--:R-:W-:Y:S01]  /*15380*/  IADD3 R168, P3, R2, 0x6b000, RZ ;  /* 0x0006b00002a87810 */ /* 0x008fe20007f7e0ff */
[----:B------:R-:W-:-:S03]  /*15390*/  IMAD.X R23, RZ, RZ, R0, P2 ;  /* 0x000000ffff177224 */ /* 0x000fc600010e0600 */
[----:B--2---:R-:W-:Y:S02]  /*153a0*/  LOP3.LUT R169, R168, 0x380, RZ, 0xc0, !PT ;  /* 0x00000380a8a97812 */ /* 0x004fe400078ec0ff */
[----:B------:R-:W-:Y:S02]  /*153b0*/  IADD3 R6, P2, R2, 0x6ac40, RZ ;  /* 0x0006ac4002067810 */ /* 0x000fe40007f5e0ff */
[----:B------:R-:W-:Y:S02]  /*153c0*/  LOP3.LUT R4, R5, R4, RZ, 0x3c, !PT ;  /* 0x0000000405047212 */ /* 0x000fe400078e3cff */
[----:B------:R-:W-:Y:S02]  /*153d0*/  LOP3.LUT R21, R20, 0x380, RZ, 0xc0, !PT ;  /* 0x0000038014157812 */ /* 0x000fe400078ec0ff */
[----:B------:R-:W-:Y:S02]  /*153e0*/  IADD3.X R5, RZ, R0, RZ, P6, !PT ;  /* 0x00000000ff057210 */ /* 0x000fe400037fe4ff */
[----:B------:R-:W-:-:S02]  /*153f0*/  SHF.R.U64 R169, R169, 0x3, RZ ;  /* 0x00000003a9a97819 */ /* 0x000fc400000012ff */
[C---:B------:R-:W-:Y:S02]  /*15400*/  IADD3 R10, P4, R2.reuse, 0x6ac20, RZ ;  /* 0x0006ac20020a7810 */ /* 0x040fe40007f9e0ff */
[----:B------:R-:W-:Y:S02]  /*15410*/  IADD3 R180, P6, R2, 0x6b020, RZ ;  /* 0x0006b02002b47810 */ /* 0x000fe40007fde0ff */
[----:B------:R-:W-:Y:S02]  /*15420*/  LOP3.LUT R7, R6, 0x380, RZ, 0xc0, !PT ;  /* 0x0000038006077812 */ /* 0x000fe400078ec0ff */
[----:B------:R-:W-:Y:S02]  /*15430*/  SHF.R.U64 R21, R21, 0x3, RZ ;  /* 0x0000000315157819 */ /* 0x000fe400000012ff */
[----:B------:R-:W-:Y:S01]  /*15440*/  LOP3.LUT R168, R169, R168, RZ, 0x3c, !PT ;  /* 0x000000a8a9a87212 */ /* 0x000fe200078e3cff */
[----:B------:R-:W-:Y:S01]  /*15450*/  IMAD.X R169, RZ, RZ, R0, P3 ;  /* 0x000000ffffa97224 */ /* 0x000fe200018e0600 */
[----:B------:R-:W-:-:S02]  /*15460*/  LOP3.LUT R11, R10, 0x380, RZ, 0xc0, !PT ;  /* 0x000003800a0b7812 */ /* 0x000fc400078ec0ff */
[----:B------:R-:W-:Y:S02]  /*15470*/  LOP3.LUT R181, R180, 0x380, RZ, 0xc0, !PT ;  /* 0x00000380b4b57812 */ /* 0x000fe400078ec0ff */
[----:B------:R-:W-:Y:S02]  /*15480*/  IADD3 R174, P3, R2, 0x69060, RZ ;  /* 0x0006906002ae7810 */ /* 0x000fe40007f7e0ff */
[----:B------:R-:W-:Y:S02]  /*15490*/  SHF.R.U64 R7, R7, 0x3, RZ ;  /* 0x0000000307077819 */ /* 0x000fe400000012ff */
[----:B------:R-:W-:Y:S01]  /*154a0*/  LOP3.LUT R20, R21, R20, RZ, 0x3c, !PT ;  /* 0x0000001415147212 */ /* 0x000fe200078e3cff */
[----:B------:R-:W-:Y:S01]  /*154b0*/  IMAD.X R21, RZ, RZ, R0, P5 ;  /* 0x000000ffff157224 */ /* 0x000fe200028e0600 */
[----:B------:R-:W-:Y:S02]  /*154c0*/  SHF.R.U64 R11, R11, 0x3, RZ ;  /* 0x000000030b0b7819 */ /* 0x000fe400000012ff */
[----:B------:R-:W-:-:S02]  /*154d0*/  SHF.R.U64 R181, R181, 0x3, RZ ;  /* 0x00000003b5b57819 */ /* 0x000fc400000012ff */
[----:B------:R-:W-:Y:S02]  /*154e0*/  IADD3 R178, P5, R2, 0x69040, RZ ;  /* 0x0006904002b27810 */ /* 0x000fe40007fbe0ff */
[----:B------:R-:W-:Y:S01]  /*154f0*/  LOP3.LUT R175, R174, 0x380, RZ, 0xc0, !PT ;  /* 0x00000380aeaf7812 */ /* 0x000fe200078ec0ff */
[----:B------:R1:W-:Y:S01]  /*15500*/  ST.E desc[UR28][R22.64+0x4], R166 ;  /* 0x000004a616007985 */ /* 0x0003e2000c10191c */
[----:B------:R-:W-:Y:S01]  /*15510*/  LOP3.LUT R6, R7, R6, RZ, 0x3c, !PT ;  /* 0x0000000607067212 */ /* 0x000fe200078e3cff */
[--C-:B------:R-:W-:Y:S01]  /*15520*/  IMAD.X R7, RZ, RZ, R0.reuse, P2 ;  /* 0x000000ffff077224 */ /* 0x100fe200010e0600 */
[----:B------:R-:W-:Y:S01]  /*15530*/  LOP3.LUT R10, R11, R10, RZ, 0x3c, !PT ;  /* 0x0000000a0b0a7212 */ /* 0x000fe200078e3cff */
[----:B------:R-:W-:Y:S01]  /*15540*/  IMAD.X R11, RZ, RZ, R0, P4 ;  /* 0x000000ffff0b7224 */ /* 0x000fe200020e0600 */
[----:B------:R-:W-:Y:S02]  /*15550*/  LOP3.LUT R180, R181, R180, RZ, 0x3c, !PT ;  /* 0x000000b4b5b47212 */ /* 0x000fe400078e3cff */
[----:B------:R-:W-:-:S02]  /*15560*/  LOP3.LUT R179, R178, 0x380, RZ, 0xc0, !PT ;  /* 0x00000380b2b37812 */ /* 0x000fc400078ec0ff */
[----:B------:R-:W-:Y:S02]  /*15570*/  IADD3.X R181, RZ, R0, RZ, P6, !PT ;  /* 0x00000000ffb57210 */ /* 0x000fe400037fe4ff */
[----:B------:R-:W-:Y:S02]  /*15580*/  SHF.R.U64 R175, R175, 0x3, RZ ;  /* 0x00000003afaf7819 */ /* 0x000fe400000012ff */
[C---:B-1----:R-:W-:Y:S01]  /*15590*/  IADD3 R166, P2, R2.reuse, 0x69020, RZ ;  /* 0x0006902002a67810 */ /* 0x042fe20007f5e0ff */
[----:B------:R1:W-:Y:S01]  /*155a0*/  ST.E desc[UR28][R22.64], R167 ;  /* 0x000000a716007985 */ /* 0x0003e2000c10191c */
[----:B------:R-:W-:Y:S02]  /*155b0*/  IADD3 R170, P6, R2, 0x69400, RZ ;  /* 0x0006940002aa7810 */ /* 0x000fe40007fde0ff */
[----:B------:R-:W-:Y:S01]  /*155c0*/  SHF.R.U64 R179, R179, 0x3, RZ ;  /* 0x00000003b3b37819 */ /* 0x000fe200000012ff */
[----:B------:R-:W-:Y:S01]  /*155d0*/  ST.E desc[UR28][R14.64], R165 ;  /* 0x000000a50e007985 */ /* 0x000fe2000c10191c */
[----:B------:R-:W-:Y:S01]  /*155e0*/  LOP3.LUT R174, R175, R174, RZ, 0x3c, !PT ;  /* 0x000000aeafae7212 */ /* 0x000fe200078e3cff */
[----:B------:R-:W-:-:S02]  /*155f0*/  IMAD.X R175, RZ, RZ, R0, P3 ;  /* 0x000000ffffaf7224 */ /* 0x000fc400018e0600 */
[----:B------:R2:W-:Y:S01]  /*15600*/  ST.E desc[UR28][R14.64+0x4], R164 ;  /* 0x000004a40e007985 */ /* 0x0005e2000c10191c */
[----:B------:R-:W-:Y:S02]  /*15610*/  LOP3.LUT R171, R170, 0x380, RZ, 0xc0, !PT ;  /* 0x00000380aaab7812 */ /* 0x000fe400078ec0ff */
[----:B-1----:R-:W-:Y:S01]  /*15620*/  LOP3.LUT R167, R166, 0x380, RZ, 0xc0, !PT ;  /* 0x00000380a6a77812 */ /* 0x002fe200078ec0ff */
[----:B------:R-:W-:Y:S04]  /*15630*/  ST.E desc[UR28][R12.64], R163 ;  /* 0x000000a30c007985 */ /* 0x000fe8000c10191c */
[----:B------:R-:W-:Y:S01]  /*15640*/  ST.E desc[UR28][R12.64+0x4], R162 ;  /* 0x000004a20c007985 */ /* 0x000fe2000c10191c */
[----:B------:R-:W-:-:S03]  /*15650*/  SHF.R.U64 R167, R167, 0x3, RZ ;  /* 0x00000003a7a77819 */ /* 0x000fc600000012ff */
[----:B------:R1:W-:Y:S01]  /*15660*/  ST.E desc[UR28][R10.64+0x4], R160 ;  /* 0x000004a00a007985 */ /* 0x0003e2000c10191c */
[----:B------:R-:W-:Y:S01]  /*15670*/  LOP3.LUT R178, R179, R178, RZ, 0x3c, !PT ;  /* 0x000000b2b3b27212 */ /* 0x000fe200078e3cff */
[----:B------:R-:W-:Y:S01]  /*15680*/  IMAD.X R179, RZ, RZ, R0, P5 ;  /* 0x000000ffffb37224 */ /* 0x000fe200028e0600 */
[----:B------:R-:W-:Y:S01]  /*15690*/  SHF.R.U64 R171, R171, 0x3, RZ ;  /* 0x00000003abab7819 */ /* 0x000fe200000012ff */
[----:B------:R3:W-:Y:S01]  /*156a0*/  ST.E desc[UR28][R10.64], R161 ;  /* 0x000000a10a007985 */ /* 0x0007e2000c10191c */
[C---:B------:R-:W-:Y:S02]  /*156b0*/  IADD3 R18, P4, R2.reuse, 0x69000, RZ ;  /* 0x0006900002127810 */ /* 0x040fe40007f9e0ff */
[C---:B--2---:R-:W-:Y:S02]  /*156c0*/  IADD3 R164, P5, R2.reuse, 0x6b400, RZ ;  /* 0x0006b40002a47810 */ /* 0x044fe40007fbe0ff */
[----:B-1----:R-:W-:Y:S02]  /*156d0*/  IADD3 R160, P3, R2, 0x6b420, RZ ;  /* 0x0006b42002a07810 */ /* 0x002fe40007f7e0ff */
[----:B------:R-:W-:-:S02]  /*156e0*/  LOP3.LUT R166, R167, R166, RZ, 0x3c, !PT ;  /* 0x000000a6a7a67212 */ /* 0x000fc400078e3cff */
[----:B---3--:R-:W-:Y:S01]  /*156f0*/  LOP3.LUT R161, R160, 0x380, RZ, 0xc0, !PT ;  /* 0x00000380a0a17812 */ /* 0x008fe200078ec0ff */
[----:B------:R-:W-:Y:S01]  /*15700*/  IMAD.X R167, RZ, RZ, R0, P2 ;  /* 0x000000ffffa77224 */ /* 0x000fe200010e0600 */
[----:B------:R-:W-:Y:S01]  /*15710*/  IADD3 R172, P2, R2, 0x6b060, RZ ;  /* 0x0006b06002ac7810 */ /* 0x000fe20007f5e0ff */
[----:B------:R-:W-:Y:S01]  /*15720*/  ST.E desc[UR28][R8.64], R159 ;  /* 0x0000009f08007985 */ /* 0x000fe2000c10191c */
[----:B------:R-:W-:Y:S02]  /*15730*/  LOP3.LUT R170, R171, R170, RZ, 0x3c, !PT ;  /* 0x000000aaabaa7212 */ /* 0x000fe400078e3cff */
[----:B------:R-:W-:Y:S01]  /*15740*/  LOP3.LUT R19, R18, 0x380, RZ, 0xc0, !PT ;  /* 0x0000038012137812 */ /* 0x000fe200078ec0ff */
[----:B------:R-:W-:Y:S01]  /*15750*/  ST.E desc[UR28][R8.64+0x4], R158 ;  /* 0x0000049e08007985 */ /* 0x000fe2000c10191c */
[----:B------:R-:W-:Y:S02]  /*15760*/  LOP3.LUT R165, R164, 0x380, RZ, 0xc0, !PT ;  /* 0x00000380a4a57812 */ /* 0x000fe400078ec0ff */
[----:B------:R-:W-:Y:S01]  /*15770*/  SHF.R.U64 R161, R161, 0x3, RZ ;  /* 0x00000003a1a17819 */ /* 0x000fe200000012ff */
[----:B------:R1:W-:Y:S01]  /*15780*/  ST.E desc[UR28][R6.64+0x4], R156 ;  /* 0x0000049c06007985 */ /* 0x0003e2000c10191c */
[----:B------:R-:W-:-:S02]  /*15790*/  IADD3.X R171, RZ, R0, RZ, P6, !PT ;  /* 0x00000000ffab7210 */ /* 0x000fc400037fe4ff */
[----:B------:R-:W-:Y:S01]  /*157a0*/  LOP3.LUT R173, R172, 0x380, RZ, 0xc0, !PT ;  /* 0x00000380acad7812 */ /* 0x000fe200078ec0ff */
[----:B------:R2:W-:Y:S01]  /*157b0*/  ST.E desc[UR28][R6.64], R157 ;  /* 0x0000009d06007985 */ /* 0x0005e2000c10191c */
[----:B------:R-:W-:Y:S02]  /*157c0*/  SHF.R.U64 R19, R19, 0x3, RZ ;  /* 0x0000000313137819 */ /* 0x000fe400000012ff */
[----:B------:R-:W-:Y:S02]  /*157d0*/  SHF.R.U64 R165, R165, 0x3, RZ ;  /* 0x00000003a5a57819 */ /* 0x000fe400000012ff */
[----:B------:R-:W-:Y:S02]  /*157e0*/  LOP3.LUT R160, R161, R160, RZ, 0x3c, !PT ;  /* 0x000000a0a1a07212 */ /* 0x000fe400078e3cff */
[C---:B-1----:R-:W-:Y:S01]  /*157f0*/  IADD3 R156, P6, R2.reuse, 0x6b440, RZ ;  /* 0x0006b440029c7810 */ /* 0x042fe20007fde0ff */
[----:B------:R-:W-:Y:S01]  /*15800*/  IMAD.X R161, RZ, RZ, R0, P3 ;  /* 0x000000ffffa17224 */ /* 0x000fe200018e0600 */
[----:B------:R-:W-:-:S02]  /*15810*/  IADD3 R22, P3, R2, 0x69800, RZ ;  /* 0x0006980002167810 */ /* 0x000fc40007f7e0ff */
[----:B--2---:R-:W-:Y:S02]  /*15820*/  LOP3.LUT R157, R156, 0x380, RZ, 0xc0, !PT ;  /* 0x000003809c9d7812 */ /* 0x004fe400078ec0ff */
[----:B------:R-:W-:Y:S01]  /*15830*/  SHF.R.U64 R173, R173, 0x3, RZ ;  /* 0x00000003adad7819 */ /* 0x000fe200000012ff */
[----:B------:R1:W-:Y:S01]  /*15840*/  ST.E desc[UR28][R4.64+0x4], R154 ;  /* 0x0000049a04007985 */ /* 0x0003e2000c10191c */
[----:B------:R-:W-:Y:S01]  /*15850*/  LOP3.LUT R18, R19, R18, RZ, 0x3c, !PT ;  /* 0x0000001213127212 */ /* 0x000fe200078e3cff */
[--C-:B------:R-:W-:Y:S01]  /*15860*/  IMAD.X R19, RZ, RZ, R0.reuse, P4 ;  /* 0x000000ffff137224 */ /* 0x100fe200020e0600 */
[----:B------:R-:W-:Y:S01]  /*15870*/  LOP3.LUT R164, R165, R164, RZ, 0x3c, !PT ;  /* 0x000000a4a5a47212 */ /* 0x000fe200078e3cff */
[----:B------:R-:W-:Y:S01]  /*15880*/  IMAD.X R165, RZ, RZ, R0, P5 ;  /* 0x000000ffffa57224 */ /* 0x000fe200028e0600 */
[----:B------:R-:W-:Y:S02]  /*15890*/  SHF.R.U64 R157, R157, 0x3, RZ ;  /* 0x000000039d9d7819 */ /* 0x000fe400000012ff */
[----:B------:R-:W-:Y:S01]  /*158a0*/  LOP3.LUT R23, R22, 0x380, RZ, 0xc0, !PT ;  /* 0x0000038016177812 */ /* 0x000fe200078ec0ff */
[----:B------:R2:W-:Y:S01]  /*158b0*/  ST.E desc[UR28][R4.64], R155 ;  /* 0x0000009b04007985 */ /* 0x0005e2000c10191c */
[----:B------:R-:W-:-:S02]  /*158c0*/  IADD3 R176, P4, R2, 0x6b040, RZ ;  /* 0x0006b04002b07810 */ /* 0x000fc40007f9e0ff */
[----:B------:R-:W-:Y:S02]  /*158d0*/  LOP3.LUT R172, R173, R172, RZ, 0x3c, !PT ;  /* 0x000000acadac7212 */ /* 0x000fe400078e3cff */
[C---:B-1----:R-:W-:Y:S01]  /*158e0*/  IADD3 R154, P5, R2.reuse, 0x69460, RZ ;  /* 0x00069460029a7810 */ /* 0x042fe20007fbe0ff */
[----:B------:R-:W-:Y:S01]  /*158f0*/  IMAD.X R173, RZ, RZ, R0, P2 ;  /* 0x000000ffffad7224 */ /* 0x000fe200010e0600 */
[----:B------:R-:W-:Y:S01]  /*15900*/  IADD3 R158, P2, R2, 0x69440, RZ ;  /* 0x00069440029e7810 */ /* 0x000fe20007f5e0ff */
[----:B------:R-:W-:Y:S01]  /*15910*/  ST.E desc[UR28][R20.64], R151 ;  /* 0x0000009714007985 */ /* 0x000fe2000c10191c */
[----:B------:R-:W-:Y:S02]  /*15920*/  LOP3.LUT R156, R157, R156, RZ, 0x3c, !PT ;  /* 0x0000009c9d9c7212 */ /* 0x000fe400078e3cff */
[----:B------:R-:W-:Y:S01]  /*15930*/  SHF.R.U64 R23, R23, 0x3, RZ ;  /* 0x0000000317177819 */ /* 0x000fe200000012ff */
[----:B------:R-:W-:Y:S01]  /*15940*/  ST.E desc[UR28][R20.64+0x4], R150 ;  /* 0x0000049614007985 */ /* 0x000fe2000c10191c */
[----:B--2---:R-:W-:-:S02]  /*15950*/  LOP3.LUT R155, R154, 0x380, RZ, 0xc0, !PT ;  /* 0x000003809a9b7812 */ /* 0x004fc400078ec0ff */
[----:B------:R-:W-:Y:S01]  /*15960*/  IADD3.X R157, RZ, R0, RZ, P6, !PT ;  /* 0x00000000ff9d7210 */ /* 0x000fe200037fe4ff */
[----:B------:R-:W-:Y:S01]  /*15970*/  ST.E desc[UR28][R18.64], R149 ;  /* 0x0000009512007985 */ /* 0x000fe2000c10191c */
[----:B------:R-:W-:-:S03]  /*15980*/  LOP3.LUT R177, R176, 0x380, RZ, 0xc0, !PT ;  /* 0x00000380b0b17812 */ /* 0x000fc600078ec0ff */
[----:B------:R1:W-:Y:S01]  /*15990*/  ST.E desc[UR28][R18.64+0x4], R148 ;  /* 0x0000049412007985 */ /* 0x0003e2000c10191c */
[----:B------:R-:W-:Y:S02]  /*159a0*/  LOP3.LUT R159, R158, 0x380, RZ, 0xc0, !PT ;  /* 0x000003809e9f7812 */ /* 0x000fe400078ec0ff */
[----:B------:R-:W-:Y:S02]  /*159b0*/  SHF.R.U64 R155, R155, 0x3, RZ ;  /* 0x000000039b9b7819 */ /* 0x000fe400000012ff */
[----:B------:R-:W-:Y:S01]  /*159c0*/  LOP3.LUT R22, R23, R22, RZ, 0x3c, !PT ;  /* 0x0000001617167212 */ /* 0x000fe200078e3cff */
[----:B------:R-:W-:Y:S01]  /*159d0*/  IMAD.X R23, RZ, RZ, R0, P3 ;  /* 0x000000ffff177224 */ /* 0x000fe200018e0600 */
[----:B------:R-:W-:Y:S02]  /*159e0*/  SHF.R.U64 R177, R177, 0x3, RZ ;  /* 0x00000003b1b17819 */ /* 0x000fe400000012ff */
[C---:B-1----:R-:W-:Y:S02]  /*159f0*/  IADD3 R18, P6, R2.reuse, 0x69820, RZ ;  /* 0x0006982002127810 */ /* 0x042fe40007fde0ff */
[----:B------:R-:W-:-:S02]  /*15a00*/  IADD3 R10, P3, R2, 0x6b840, RZ ;  /* 0x0006b840020a7810 */ /* 0x000fc40007f7e0ff */
[----:B------:R-:W-:Y:S02]  /*15a10*/  LOP3.LUT R19, R18, 0x380, RZ, 0xc0, !PT ;  /* 0x0000038012137812 */ /* 0x000fe400078ec0ff */
[----:B------:R-:W-:Y:S02]  /*15a20*/  SHF.R.U64 R159, R159, 0x3, RZ ;  /* 0x000000039f9f7819 */ /* 0x000fe400000012ff */
[----:B------:R-:W-:Y:S01]  /*15a30*/  LOP3.LUT R154, R155, R154, RZ, 0x3c, !PT ;  /* 0x0000009a9b9a7212 */ /* 0x000fe200078e3cff */
[--C-:B------:R-:W-:Y:S01]  /*15a40*/  IMAD.X R155, RZ, RZ, R0.reuse, P5 ;  /* 0x000000ffff9b7224 */ /* 0x100fe200028e0600 */
[----:B------:R-:W-:Y:S01]  /*15a50*/  LOP3.LUT R176, R177, R176, RZ, 0x3c, !PT ;  /* 0x000000b0b1b07212 */ /* 0x000fe200078e3cff */
[----:B------:R-:W-:Y:S01]  /*15a60*/  IMAD.X R177, RZ, RZ, R0, P4 ;  /* 0x000000ffffb17224 */ /* 0x000fe200020e0600 */
[----:B------:R-:W-:Y:S02]  /*15a70*/  SHF.R.U64 R19, R19, 0x3, RZ ;  /* 0x0000000313137819 */ /* 0x000fe400000012ff */
[----:B------:R-:W-:-:S02]  /*15a80*/  IADD3 R14, P5, R2, 0x6b820, RZ ;  /* 0x0006b820020e7810 */ /* 0x000fc40007fbe0ff */
[----:B------:R-:W-:Y:S02]  /*15a90*/  LOP3.LUT R11, R10, 0x380, RZ, 0xc0, !PT ;  /* 0x000003800a0b7812 */ /* 0x000fe400078ec0ff */
[C---:B------:R-:W-:Y:S02]  /*15aa0*/  IADD3 R162, P4, R2.reuse, 0x69420, RZ ;  /* 0x0006942002a27810 */ /* 0x040fe40007f9e0ff */
[----:B------:R-:W-:Y:S01]  /*15ab0*/  LOP3.LUT R158, R159, R158, RZ, 0x3c, !PT ;  /* 0x0000009e9f9e7212 */ /* 0x000fe200078e3cff */
[----:B------:R-:W-:Y:S01]  /*15ac0*/  IMAD.X R159, RZ, RZ, R0, P2 ;  /* 0x000000ffff9f7224 */ /* 0x000fe200010e0600 */
[----:B------:R-:W-:Y:S02]  /*15ad0*/  IADD3 R20, P2, R2, 0x6b800, RZ ;  /* 0x0006b80002147810 */ /* 0x000fe40007f5e0ff */
[----:B------:R-:W-:Y:S02]  /*15ae0*/  LOP3.LUT R18, R19, R18, RZ, 0x3c, !PT ;  /* 0x0000001213127212 */ /* 0x000fe400078e3cff */
[----:B------:R-:W-:-:S02]  /*15af0*/  LOP3.LUT R15, R14, 0x380, RZ, 0xc0, !PT ;  /* 0x000003800e0f7812 */ /* 0x000fc400078ec0ff */
[----:B------:R-:W-:Y:S02]  /*15b00*/  IADD3.X R19, RZ, R0, RZ, P6, !PT ;  /* 0x00000000ff137210 */ /* 0x000fe400037fe4ff */
[----:B------:R-:W-:Y:S02]  /*15b10*/  SHF.R.U64 R11, R11, 0x3, RZ ;  /* 0x000000030b0b7819 */ /* 0x000fe400000012ff */
[----:B------:R-:W-:Y:S02]  /*15b20*/  LOP3.LUT R163, R162, 0x380, RZ, 0xc0, !PT ;  /* 0x00000380a2a37812 */ /* 0x000fe400078ec0ff */
[----:B------:R-:W-:Y:S01]  /*15b30*/  IADD3 R6, P6, R2, 0x6b860, RZ ;  /* 0x0006b86002067810 */ /* 0x000fe20007fde0ff */
[----:B------:R-:W-:Y:S01]  /*15b40*/  ST.E desc[UR28][R168.64], R143 ;  /* 0x0000008fa8007985 */ /* 0x000fe2000c10191c */
[----:B------:R-:W-:Y:S02]  /*15b50*/  LOP3.LUT R21, R20, 0x380, RZ, 0xc0, !PT ;  /* 0x0000038014157812 */ /* 0x000fe400078ec0ff */
[----:B------:R-:W-:Y:S01]  /*15b60*/  SHF.R.U64 R15, R15, 0x3, RZ ;  /* 0x000000030f0f7819 */ /* 0x000fe200000012ff */
[----:B------:R-:W-:Y:S01]  /*15b70*/  ST.E desc[UR28][R168.64+0x4], R142 ;  /* 0x0000048ea8007985 */ /* 0x000fe2000c10191c */
[----:B------:R-:W-:Y:S01]  /*15b80*/  LOP3.LUT R10, R11, R10, RZ, 0x3c, !PT ;  /* 0x0000000a0b0a7212 */ /* 0x000fe200078e3cff */
[----:B------:R-:W-:Y:S01]  /*15b90*/  IMAD.X R11, RZ, RZ, R0, P3 ;  /* 0x000000ffff0b7224 */ /* 0x000fe200018e0600 */
[----:B------:R-:W-:Y:S01]  /*15ba0*/  SHF.R.U64 R163, R163, 0x3, RZ ;  /* 0x00000003a3a37819 */ /* 0x000fe200000012ff */
[----:B------:R-:W-:Y:S01]  /*15bb0*/  ST.E desc[UR28][R166.64], R141 ;  /* 0x0000008da6007985 */ /* 0x000fe2000c10191c */
[----:B------:R-:W-:-:S03]  /*15bc0*/  LOP3.LUT R7, R6, 0x380, RZ, 0xc0, !PT ;  /* 0x0000038006077812 */ /* 0x000fc600078ec0ff */
[----:B------:R1:W-:Y:S01]  /*15bd0*/  ST.E desc[UR28][R166.64+0x4], R140 ;  /* 0x0000048ca6007985 */ /* 0x0003e2000c10191c */
[----:B------:R-:W-:Y:S02]  /*15be0*/  SHF.R.U64 R21, R21, 0x3, RZ ;  /* 0x0000000315157819 */ /* 0x000fe400000012ff */
[----:B------:R-:W-:Y:S01]  /*15bf0*/  LOP3.LUT R14, R15, R14, RZ, 0x3c, !PT ;  /* 0x0000000e0f0e7212 */ /* 0x000fe200078e3cff */
[--C-:B------:R-:W-:Y:S01]  /*15c00*/  IMAD.X R15, RZ, RZ, R0.reuse, P5 ;  /* 0x000000ffff0f7224 */ /* 0x100fe200028e0600 */
[----:B------:R-:W-:Y:S01]  /*15c10*/  LOP3.LUT R162, R163, R162, RZ, 0x3c, !PT ;  /* 0x000000a2a3a27212 */ /* 0x000fe200078e3cff */
[----:B------:R-:W-:Y:S01]  /*15c20*/  IMAD.X R163, RZ, RZ, R0, P4 ;  /* 0x000000ffffa37224 */ /* 0x000fe200020e0600 */
[----:B------:R-:W-:Y:S02]  /*15c30*/  SHF.R.U64 R7, R7, 0x3, RZ ;  /* 0x0000000307077819 */ /* 0x000fe400000012ff */
[C---:B-1----:R-:W-:Y:S02]  /*15c40*/  IADD3 R166, P3, R2.reuse, 0x69c20, RZ ;  /* 0x00069c2002a67810 */ /* 0x042fe40007f7e0ff */
        /* <DEDUP_REMOVED lines=9> */
[----:B------:R-:W-:Y:S01]  /*15ce0*/  SHF.R.U64 R167, R167, 0x3, RZ ;  /* 0x00000003a7a77819 */ /* 0x000fe200000012ff */
[----:B------:R-:W-:Y:S01]  /*15cf0*/  ST.E desc[UR28][R180.64], R135 ;  /* 0x00000087b4007985 */ /* 0x000fe2000c10191c */
[----:B------:R-:W-:Y:S02]  /*15d00*/  LOP3.LUT R153, R152, 0x380, RZ, 0xc0, !PT ;  /* 0x0000038098997812 */ /* 0x000fe400078ec0ff */
[----:B------:R-:W-:Y:S01]  /*15d10*/  IADD3 R228, P6, R2, 0x69c40, RZ ;  /* 0x00069c4002e47810 */ /* 0x000fe20007fde0ff */
[----:B------:R1:W-:Y:S01]  /*15d20*/  ST.E desc[UR28][R180.64+0x4], R134 ;  /* 0x00000486b4007985 */ /* 0x0003e2000c10191c */
[----:B------:R-:W-:Y:S02]  /*15d30*/  LOP3.LUT R9, R8, 0x380, RZ, 0xc0, !PT ;  /* 0x0000038008097812 */ /* 0x000fe400078ec0ff */
[----:B------:R-:W-:Y:S01]  /*15d40*/  SHF.R.U64 R5, R5, 0x3, RZ ;  /* 0x0000000305057819 */ /* 0x000fe200000012ff */
[----:B------:R-:W-:Y:S01]  /*15d50*/  ST.E desc[UR28][R178.64], R133 ;  /* 0x00000085b2007985 */ /* 0x000fe2000c10191c */
[----:B------:R-:W-:Y:S01]  /*15d60*/  LOP3.LUT R166, R167, R166, RZ, 0x3c, !PT ;  /* 0x000000a6a7a67212 */ /* 0x000fe200078e3cff */
[----:B------:R-:W-:-:S02]  /*15d70*/  IMAD.X R167, RZ, RZ, R0, P3 ;  /* 0x000000ffffa77224 */ /* 0x000fc400018e0600 */
[----:B------:R-:W-:Y:S01]  /*15d80*/  ST.E desc[UR28][R178.64+0x4], R132 ;  /* 0x00000484b2007985 */ /* 0x000fe2000c10191c */
[----:B------:R-:W-:Y:S02]  /*15d90*/  SHF.R.U64 R153, R153, 0x3, RZ ;  /* 0x0000000399997819 */ /* 0x000fe400000012ff */
[----:B------:R-:W-:Y:S01]  /*15da0*/  LOP3.LUT R229, R228, 0x380, RZ, 0xc0, !PT ;  /* 0x00000380e4e57812 */ /* 0x000fe200078ec0ff */
[----:B------:R-:W-:Y:S01]  /*15db0*/  ST.E desc[UR28][R176.64], R127 ;  /* 0x0000007fb0007985 */ /* 0x000fe2000c10191c */
[----:B------:R-:W-:-:S03]  /*15dc0*/  SHF.R.U64 R9, R9, 0x3, RZ ;  /* 0x0000000309097819 */ /* 0x000fc600000012ff */
[----:B------:R-:W-:Y:S01]  /*15dd0*/  ST.E desc[UR28][R176.64+0x4], R126 ;  /* 0x0000047eb0007985 */ /* 0x000fe2000c10191c */
[----:B------:R-:W-:-:S03]  /*15de0*/  LOP3.LUT R4, R5, R4, RZ, 0x3c, !PT ;  /* 0x0000000405047212 */ /* 0x000fc600078e3cff */
[----:B----4-:R-:W-:Y:S04]  /*15df0*/  ST.E desc[UR28][R174.64], R125 ;  /* 0x0000007dae007985 */ /* 0x010fe8000c10191c */
[----:B------:R2:W-:Y:S01]  /*15e00*/  ST.E desc[UR28][R174.64+0x4], R124 ;  /* 0x0000047cae007985 */ /* 0x0005e2000c10191c */
[----:B------:R-:W-:Y:S01]  /*15e10*/  LOP3.LUT R152, R153, R152, RZ, 0x3c, !PT ;  /* 0x0000009899987212 */ /* 0x000fe200078e3cff */
[--C-:B------:R-:W-:Y:S01]  /*15e20*/  IMAD.X R5, RZ, RZ, R0.reuse, P5 ;  /* 0x000000ffff057224 */ /* 0x100fe200028e0600 */
[----:B------:R-:W-:Y:S01]  /*15e30*/  SHF.R.U64 R229, R229, 0x3, RZ ;  /* 0x00000003e5e57819 */ /* 0x000fe200000012ff */
[----:B------:R-:W-:Y:S01]  /*15e40*/  IMAD.X R153, RZ, RZ, R0, P4 ;  /* 0x000000ffff997224 */ /* 0x000fe200020e0600 */
[C---:B------:R-:W-:Y:S01]  /*15e50*/  IADD3 R226, P5, R2.reuse, 0x6bc40, RZ ;  /* 0x0006bc4002e27810 */ /* 0x040fe20007fbe0ff */
[----:B-1----:R-:W3:Y:S01]  /*15e60*/  LDL.LU R180, [R1+0x2c8] ;  /* 0x0002c80001b47983 */ /* 0x002ee20000300800 */
[----:B------:R-:W-:-:S03]  /*15e70*/  IADD3 R12, P4, R2, 0x69840, RZ ;  /* 0x00069840020c7810 */ /* 0x000fc60007f9e0ff */
[----:B------:R-:W4:Y:S01]  /*15e80*/  LDL.LU R181, [R1+0x2d0] ;  /* 0x0002d00001b57983 */ /* 0x000f220000300800 */
[----:B--2---:R-:W-:Y:S02]  /*15e90*/  IADD3 R174, P3, R2, 0x6bc60, RZ ;  /* 0x0006bc6002ae7810 */ /* 0x004fe40007f7e0ff */
[----:B------:R-:W-:Y:S02]  /*15ea0*/  LOP3.LUT R8, R9, R8, RZ, 0x3c, !PT ;  /* 0x0000000809087212 */ /* 0x000fe400078e3cff */
[----:B------:R-:W-:Y:S01]  /*15eb0*/  LOP3.LUT R176, R174, 0x380, RZ, 0xc0, !PT ;  /* 0x00000380aeb07812 */ /* 0x000fe200078ec0ff */
[----:B------:R-:W-:Y:S01]  /*15ec0*/  IMAD.X R9, RZ, RZ, R0, P2 ;  /* 0x000000ffff097224 */ /* 0x000fe200010e0600 */
[----:B------:R-:W-:Y:S01]  /*15ed0*/  IADD3 R230, P2, R2, 0x6bc20, RZ ;  /* 0x0006bc2002e67810 */ /* 0x000fe20007f5e0ff */
[----:B------:R-:W-:Y:S01]  /*15ee0*/  ST.E desc[UR28][R172.64], R131 ;  /* 0x00000083ac007985 */ /* 0x000fe2000c10191c */
[----:B------:R-:W-:Y:S02]  /*15ef0*/  LOP3.LUT R228, R229, R228, RZ, 0x3c, !PT ;  /* 0x000000e4e5e47212 */ /* 0x000fe400078e3cff */
[----:B------:R-:W-:Y:S01]  /*15f00*/  LOP3.LUT R227, R226, 0x380, RZ, 0xc0, !PT ;  /* 0x00000380e2e37812 */ /* 0x000fe200078ec0ff */
[----:B------:R1:W-:Y:S01]  /*15f10*/  ST.E desc[UR28][R172.64+0x4], R130 ;  /* 0x00000482ac007985 */ /* 0x0003e2000c10191c */
[----:B------:R-:W-:-:S02]  /*15f20*/  SHF.R.U64 R176, R176, 0x3, RZ ;  /* 0x00000003b0b07819 */ /* 0x000fc400000012ff */
[----:B------:R-:W-:Y:S02]  /*15f30*/  IADD3.X R229, RZ, R0, RZ, P6, !PT ;  /* 0x00000000ffe57210 */ /* 0x000fe400037fe4ff */
[----:B------:R-:W-:Y:S02]  /*15f40*/  LOP3.LUT R13, R12, 0x380, RZ, 0xc0, !PT ;  /* 0x000003800c0d7812 */ /* 0x000fe400078ec0ff */
[----:B------:R-:W-:Y:S02]  /*15f50*/  LOP3.LUT R231, R230, 0x380, RZ, 0xc0, !PT ;  /* 0x00000380e6e77812 */ /* 0x000fe400078ec0ff */
[----:B------:R-:W-:Y:S02]  /*15f60*/  SHF.R.U64 R227, R227, 0x3, RZ ;  /* 0x00000003e3e37819 */ /* 0x000fe400000012ff */
[----:B-1----:R-:W-:Y:S02]  /*15f70*/  IADD3 R172, P6, R2, 0x7a000, RZ ;  /* 0x0007a00002ac7810 */ /* 0x002fe40007fde0ff */
[----:B------:R-:W-:-:S02]  /*15f80*/  LOP3.LUT R124, R176, R174, RZ, 0x3c, !PT ;  /* 0x000000aeb07c7212 */ /* 0x000fc400078e3cff */
[----:B------:R-:W-:Y:S02]  /*15f90*/  SHF.R.U64 R13, R13, 0x3, RZ ;  /* 0x000000030d0d7819 */ /* 0x000fe400000012ff */
[----:B------:R-:W-:Y:S02]  /*15fa0*/  LOP3.LUT R174, R172, 0x380, RZ, 0xc0, !PT ;  /* 0x00000380acae7812 */ /* 0x000fe400078ec0ff */
[----:B------:R-:W-:Y:S01]  /*15fb0*/  SHF.R.U64 R231, R231, 0x3, RZ ;  /* 0x00000003e7e77819 */ /* 0x000fe200000012ff */
[----:B------:R-:W-:Y:S01]  /*15fc0*/  ST.E desc[UR28][R170.64], R129 ;  /* 0x00000081aa007985 */ /* 0x000fe2000c10191c */
[----:B------:R-:W-:Y:S01]  /*15fd0*/  LOP3.LUT R226, R227, R226, RZ, 0x3c, !PT ;  /* 0x000000e2e3e27212 */ /* 0x000fe200078e3cff */
[--C-:B------:R-:W-:Y:S01]  /*15fe0*/  IMAD.X R227, RZ, RZ, R0.reuse, P5 ;  /* 0x000000ffffe37224 */ /* 0x100fe200028e0600 */
[----:B------:R-:W-:Y:S01]  /*15ff0*/  LOP3.LUT R12, R13, R12, RZ, 0x3c, !PT ;  /* 0x0000000c0d0c7212 */ /* 0x000fe200078e3cff */
[----:B------:R1:W-:Y:S01]  /*16000*/  ST.E desc[UR28][R170.64+0x4], R128 ;  /* 0x00000480aa007985 */ /* 0x0003e2000c10191c */
[----:B------:R-:W-:Y:S01]  /*16010*/  SHF.R.U64 R174, R174, 0x3, RZ ;  /* 0x00000003aeae7819 */ /* 0x000fe200000012ff */
[----:B------:R-:W-:Y:S01]  /*16020*/  IMAD.X R13, RZ, RZ, R0, P4 ;  /* 0x000000ffff0d7224 */ /* 0x000fe200020e0600 */
[----:B------:R-:W-:-:S02]  /*16030*/  IADD3 R168, P4, R2, 0x6bc00, RZ ;  /* 0x0006bc0002a87810 */ /* 0x000fc40007f9e0ff */
[----:B------:R-:W-:Y:S01]  /*16040*/  LOP3.LUT R230, R231, R230, RZ, 0x3c, !PT ;  /* 0x000000e6e7e67212 */ /* 0x000fe200078e3cff */
[--C-:B------:R-:W-:Y:S01]  /*16050*/  IMAD.X R231, RZ, RZ, R0.reuse, P2 ;  /* 0x000000ffffe77224 */ /* 0x100fe200010e0600 */
[C---:B------:R-:W-:Y:S02]  /*16060*/  IADD3 R175, P2, R2.reuse, 0x78000, RZ ;  /* 0x0007800002af7810 */ /* 0x040fe40007f5e0ff */
[----:B-1----:R-:W-:Y:S02]  /*16070*/  IADD3 R170, P5, R2, 0x78020, RZ ;  /* 0x0007802002aa7810 */ /* 0x002fe40007fbe0ff */
[----:B------:R-:W-:Y:S02]  /*16080*/  LOP3.LUT R128, R174, R172, RZ, 0x3c, !PT ;  /* 0x000000acae807212 */ /* 0x000fe400078e3cff */
[----:B------:R-:W-:Y:S02]  /*16090*/  LOP3.LUT R172, R170, 0x380, RZ, 0xc0, !PT ;  /* 0x00000380aaac7812 */ /* 0x000fe400078ec0ff */
[----:B------:R-:W-:Y:S01]  /*160a0*/  LOP3.LUT R169, R168, 0x380, RZ, 0xc0, !PT ;  /* 0x00000380a8a97812 */ /* 0x000fe200078ec0ff */
[----:B------:R-:W-:Y:S01]  /*160b0*/  ST.E desc[UR28][R164.64], R139 ;  /* 0x0000008ba4007985 */ /* 0x000fe2000c10191c */
[----:B------:R-:W-:Y:S01]  /*160c0*/  SHF.R.U64 R172, R172, 0x3, RZ ;  /* 0x00000003acac7819 */ /* 0x000fe200000012ff */
[----:B------:R-:W-:Y:S01]  /*160d0*/  IMAD.X R127, RZ, RZ, R0, P2 ;  /* 0x000000ffff7f7224 */ /* 0x000fe200010e0600 */
[----:B------:R-:W-:Y:S01]  /*160e0*/  SHF.R.U64 R169, R169, 0x3, RZ ;  /* 0x00000003a9a97819 */ /* 0x000fe200000012ff */
[----:B------:R1:W-:Y:S01]  /*160f0*/  ST.E desc[UR28][R164.64+0x4], R138 ;  /* 0x0000048aa4007985 */ /* 0x0003e2000c10191c */
[----:B------:R-:W-:-:S02]  /*16100*/  LOP3.LUT R130, R172, R170, RZ, 0x3c, !PT ;  /* 0x000000aaac827212 */ /* 0x000fc400078e3cff */
[----:B------:R-:W-:Y:S01]  /*16110*/  LOP3.LUT R168, R169, R168, RZ, 0x3c, !PT ;  /* 0x000000a8a9a87212 */ /* 0x000fe200078e3cff */
[----:B------:R-:W-:Y:S01]  /*16120*/  IMAD.X R169, RZ, RZ, R0, P4 ;  /* 0x000000ffffa97224 */ /* 0x000fe200020e0600 */
[C---:B------:R-:W-:Y:S02]  /*16130*/  IADD3 R224, P4, R2.reuse, 0x69c60, RZ ;  /* 0x00069c6002e07810 */ /* 0x040fe40007f9e0ff */
[----:B-1----:R-:W-:Y:S01]  /*16140*/  IADD3 R164, P2, R2, 0x7a040, RZ ;  /* 0x0007a04002a47810 */ /* 0x002fe20007f5e0ff */
[----:B------:R-:W-:Y:S03]  /*16150*/  ST.E desc[UR28][R162.64], R137 ;  /* 0x00000089a2007985 */ /* 0x000fe6000c10191c */
[----:B------:R-:W-:Y:S01]  /*16160*/  LOP3.LUT R170, R164, 0x380, RZ, 0xc0, !PT ;  /* 0x00000380a4aa7812 */ /* 0x000fe200078ec0ff */
[----:B------:R1:W-:Y:S01]  /*16170*/  ST.E desc[UR28][R162.64+0x4], R136 ;  /* 0x00000488a2007985 */ /* 0x0003e2000c10191c */
[----:B------:R-:W-:-:S02]  /*16180*/  IADD3.X R129, RZ, R0, RZ, P6, !PT ;  /* 0x00000000ff817210 */ /* 0x000fc400037fe4ff */
[----:B------:R-:W-:Y:S01]  /*16190*/  SHF.R.U64 R170, R170, 0x3, RZ ;  /* 0x00000003aaaa7819 */ /* 0x000fe200000012ff */
[----:B------:R-:W-:Y:S01]  /*161a0*/  IMAD.X R125, RZ, RZ, R0, P3 ;  /* 0x000000ffff7d7224 */ /* 0x000fe200018e0600 */
[----:B------:R-:W-:Y:S01]  /*161b0*/  LOP3.LUT R225, R224, 0x380, RZ, 0xc0, !PT ;  /* 0x00000380e0e17812 */ /* 0x000fe200078ec0ff */
[----:B------:R-:W2:Y:S01]  /*161c0*/  LDL.LU R172, [R1+0x2e4] ;  /* 0x0002e40001ac7983 */ /* 0x000ea20000300800 */
[C---:B------:R-:W-:Y:S02]  /*161d0*/  IADD3 R173, P3, R2.reuse, 0x78040, RZ ;  /* 0x0007804002ad7810 */ /* 0x040fe40007f7e0ff */
[----:B-1----:R-:W-:Y:S02]  /*161e0*/  IADD3 R162, P6, R2, 0x78060, RZ ;  /* 0x0007806002a27810 */ /* 0x002fe40007fde0ff */
[----:B------:R-:W-:Y:S02]  /*161f0*/  LOP3.LUT R136, R170, R164, RZ, 0x3c, !PT ;  /* 0x000000a4aa887212 */ /* 0x000fe400078e3cff */
[----:B------:R-:W-:-:S02]  /*16200*/  LOP3.LUT R164, R162, 0x380, RZ, 0xc0, !PT ;  /* 0x00000380a2a47812 */ /* 0x000fc400078ec0ff */
[----:B------:R-:W-:Y:S01]  /*16210*/  SHF.R.U64 R225, R225, 0x3, RZ ;  /* 0x00000003e1e17819 */ /* 0x000fe200000012ff */
[----:B------:R-:W-:Y:S01]  /*16220*/  ST.E desc[UR28][R160.64], R147 ;  /* 0x00000093a0007985 */ /* 0x000fe2000c10191c */
[----:B------:R-:W-:Y:S01]  /*16230*/  SHF.R.U64 R164, R164, 0x3, RZ ;  /* 0x00000003a4a47819 */ /* 0x000fe200000012ff */
[--C-:B------:R-:W-:Y:S01]  /*16240*/  IMAD.X R135, RZ, RZ, R0.reuse, P3 ;  /* 0x000000ffff877224 */ /* 0x100fe200018e0600 */
[----:B------:R-:W-:Y:S01]  /*16250*/  LOP3.LUT R224, R225, R224, RZ, 0x3c, !PT ;  /* 0x000000e0e1e07212 */ /* 0x000fe200078e3cff */
[----:B------:R1:W-:Y:S01]  /*16260*/  ST.E desc[UR28][R160.64+0x4], R146 ;  /* 0x00000492a0007985 */ /* 0x0003e2000c10191c */
[----:B------:R-:W-:Y:S01]  /*16270*/  IMAD.X R225, RZ, RZ, R0, P4 ;  /* 0x000000ffffe17224 */ /* 0x000fe200020e0600 */
[----:B------:R-:W-:Y:S02]  /*16280*/  LOP3.LUT R177, R175, 0x380, RZ, 0xc0, !PT ;  /* 0x00000380afb17812 */ /* 0x000fe400078ec0ff */
[----:B------:R-:W-:Y:S02]  /*16290*/  IADD3 R171, P4, R2, 0x7a020, RZ ;  /* 0x0007a02002ab7810 */ /* 0x000fe40007f9e0ff */
[----:B------:R-:W-:-:S02]  /*162a0*/  LOP3.LUT R138, R164, R162, RZ, 0x3c, !PT ;  /* 0x000000a2a48a7212 */ /* 0x000fc400078e3cff */
[----:B-1----:R-:W-:Y:S02]  /*162b0*/  IADD3 R160, P3, R2, 0x7a400, RZ ;  /* 0x0007a40002a07810 */ /* 0x002fe40007f7e0ff */
[----:B------:R-:W-:Y:S01]  /*162c0*/  SHF.R.U64 R177, R177, 0x3, RZ ;  /* 0x00000003b1b17819 */ /* 0x000fe200000012ff */
[----:B------:R-:W-:Y:S01]  /*162d0*/  ST.E desc[UR28][R158.64], R145 ;  /* 0x000000919e007985 */ /* 0x000fe2000c10191c */
[----:B------:R-:W-:Y:S02]  /*162e0*/  LOP3.LUT R162, R160, 0x380, RZ, 0xc0, !PT ;  /* 0x00000380a0a27812 */ /* 0x000fe400078ec0ff */
[----:B------:R-:W-:Y:S01]  /*162f0*/  LOP3.LUT R174, R171, 0x380, RZ, 0xc0, !PT ;  /* 0x00000380abae7812 */ /* 0x000fe200078ec0ff */
[----:B------:R1:W-:Y:S01]  /*16300*/  ST.E desc[UR28][R158.64+0x4], R144 ;  /* 0x000004909e007985 */ /* 0x0003e2000c10191c */
[--C-:B------:R-:W-:Y:S01]  /*16310*/  IMAD.X R137, RZ, RZ, R0.reuse, P2 ;  /* 0x000000ffff897224 */ /* 0x100fe200010e0600 */
[----:B------:R-:W-:Y:S02]  /*16320*/  IADD3.X R139, RZ, R0, RZ, P6, !PT ;  /* 0x00000000ff8b7210 */ /* 0x000fe400037fe4ff */
[----:B------:R-:W-:Y:S01]  /*16330*/  SHF.R.U64 R162, R162, 0x3, RZ ;  /* 0x00000003a2a27819 */ /* 0x000fe200000012ff */
[----:B------:R-:W-:Y:S01]  /*16340*/  IMAD.X R133, RZ, RZ, R0, P4 ;  /* 0x000000ffff857224 */ /* 0x000fe200020e0600 */
[----:B------:R-:W-:Y:S01]  /*16350*/  LOP3.LUT R126, R177, R175, RZ, 0x3c, !PT ;  /* 0x000000afb17e7212 */ /* 0x000fe200078e3cff */
[----:B------:R-:W2:Y:S01]  /*16360*/  LDL.LU R164, [R1+0x2f4] ;  /* 0x0002f40001a47983 */ /* 0x000ea20000300800 */
[----:B------:R-:W-:-:S02]  /*16370*/  SHF.R.U64 R174, R174, 0x3, RZ ;  /* 0x00000003aeae7819 */ /* 0x000fc400000012ff */
[----:B------:R-:W-:Y:S02]  /*16380*/  LOP3.LUT R175, R173, 0x380, RZ, 0xc0, !PT ;  /* 0x00000380adaf7812 */ /* 0x000fe400078ec0ff */
[C---:B-1----:R-:W-:Y:S02]  /*16390*/  IADD3 R158, P2, R2.reuse, 0x78420, RZ ;  /* 0x00078420029e7810 */ /* 0x042fe40007f5e0ff */
[C---:B------:R-:W-:Y:S02]  /*163a0*/  IADD3 R159, P6, R2.reuse, 0x7a420, RZ ;  /* 0x0007a420029f7810 */ /* 0x040fe40007fde0ff */
[----:B------:R-:W-:Y:S02]  /*163b0*/  IADD3 R165, P4, R2, 0x78400, RZ ;  /* 0x0007840002a57810 */ /* 0x000fe40007f9e0ff */
[----:B------:R-:W-:Y:S02]  /*163c0*/  LOP3.LUT R144, R162, R160, RZ, 0x3c, !PT ;  /* 0x000000a0a2907212 */ /* 0x000fe400078e3cff */
[----:B------:R-:W-:-:S02]  /*163d0*/  LOP3.LUT R160, R158, 0x380, RZ, 0xc0, !PT ;  /* 0x000003809ea07812 */ /* 0x000fc400078ec0ff */
[----:B------:R-:W-:Y:S02]  /*163e0*/  LOP3.LUT R162, R159, 0x380, RZ, 0xc0, !PT ;  /* 0x000003809fa27812 */ /* 0x000fe400078ec0ff */
[----:B------:R-:W-:Y:S02]  /*163f0*/  LOP3.LUT R132, R174, R171, RZ, 0x3c, !PT ;  /* 0x000000abae847212 */ /* 0x000fe400078e3cff */
[----:B------:R-:W-:Y:S01]  /*16400*/  SHF.R.U64 R175, R175, 0x3, RZ ;  /* 0x00000003afaf7819 */ /* 0x000fe200000012ff */
[----:B------:R-:W2:Y:S01]  /*16410*/  LDL.LU R174, [R1+0x2dc] ;  /* 0x0002dc0001ae7983 */ /* 0x000ea20000300800 */
[----:B------:R-:W-:Y:S02]  /*16420*/  LOP3.LUT R171, R165, 0x380, RZ, 0xc0, !PT ;  /* 0x00000380a5ab7812 */ /* 0x000fe400078ec0ff */
[----:B------:R-:W-:Y:S02]  /*16430*/  SHF.R.U64 R160, R160, 0x3, RZ ;  /* 0x00000003a0a07819 */ /* 0x000fe400000012ff */
[----:B------:R-:W-:-:S02]  /*16440*/  SHF.R.U64 R162, R162, 0x3, RZ ;  /* 0x00000003a2a27819 */ /* 0x000fc400000012ff */
[----:B------:R-:W-:Y:S02]  /*16450*/  SHF.R.U64 R171, R171, 0x3, RZ ;  /* 0x00000003abab7819 */ /* 0x000fe400000012ff */
[----:B------:R-:W-:Y:S02]  /*16460*/  LOP3.LUT R134, R175, R173, RZ, 0x3c, !PT ;  /* 0x000000adaf867212 */ /* 0x000fe400078e3cff */
[----:B------:R-:W2:Y:S01]  /*16470*/  LDL.LU R175, [R1+0x2d8] ;  /* 0x0002d80001af7983 */ /* 0x000ea20000300800 */
[----:B------:R-:W-:Y:S02]  /*16480*/  LOP3.LUT R146, R160, R158, RZ, 0x3c, !PT ;  /* 0x0000009ea0927212 */ /* 0x000fe400078e3cff */
[----:B------:R-:W-:Y:S01]  /*16490*/  LOP3.LUT R148, R162, R159, RZ, 0x3c, !PT ;  /* 0x0000009fa2947212 */ /* 0x000fe200078e3cff */
[----:B------:R-:W2:Y:S01]  /*164a0*/  LDL.LU R173, [R1+0x2e0] ;  /* 0x0002e00001ad7983 */ /* 0x000ea20000300800 */
[----:B------:R-:W-:-:S03]  /*164b0*/  LOP3.LUT R142, R171, R165, RZ, 0x3c, !PT ;  /* 0x000000a5ab8e7212 */ /* 0x000fc600078e3cff */
[----:B------:R-:W2:Y:S04]  /*164c0*/  LDL.LU R160, [R1+0x2ec] ;  /* 0x0002ec0001a07983 */ /* 0x000ea80000300800 */
[----:B------:R-:W2:Y:S04]  /*164d0*/  LDL.LU R162, [R1+0x2e8] ;  /* 0x0002e80001a27983 */ /* 0x000ea80000300800 */
[----:B------:R-:W2:Y:S04]  /*164e0*/  LDL.LU R165, [R1+0x2f0] ;  /* 0x0002f00001a57983 */ /* 0x000ea80000300800 */
[----:B------:R-:W2:Y:S04]  /*164f0*/  LDL.LU R159, [R1+0x2f8] ;  /* 0x0002f800019f7983 */ /* 0x000ea80000300800 */
[----:B------:R-:W2:Y:S04]  /*16500*/  LDL.LU R158, [R1+0x2fc] ;  /* 0x0002fc00019e7983 */ /* 0x000ea80000300800 */
[----:B------:R-:W-:Y:S04]  /*16510*/  ST.E desc[UR28][R156.64], R205 ;  /* 0x000000cd9c007985 */ /* 0x000fe8000c10191c */
[----:B------:R1:W-:Y:S04]  /*16520*/  ST.E desc[UR28][R156.64+0x4], R204 ;  /* 0x000004cc9c007985 */ /* 0x0003e8000c10191c */
[----:B------:R-:W-:Y:S04]  /*16530*/  ST.E desc[UR28][R154.64], R17 ;  /* 0x000000119a007985 */ /* 0x000fe8000c10191c */
[----:B------:R1:W-:Y:S04]  /*16540*/  ST.E desc[UR28][R154.64+0x4], R16 ;  /* 0x000004109a007985 */ /* 0x0003e8000c10191c */
[----:B------:R-:W-:Y:S04]  /*16550*/  ST.E desc[UR28][R152.64], R203 ;  /* 0x000000cb98007985 */ /* 0x000fe8000c10191c */
        /* <DEDUP_REMOVED lines=19> */
[----:B------:R-:W-:Y:S01]  /*16690*/  ST.E desc[UR28][R168.64+0x4], R182 ;  /* 0x000004b6a8007985 */ /* 0x000fe2000c10191c */
[----:B------:R-:W-:Y:S01]  /*166a0*/  IMAD.X R131, RZ, RZ, R0, P5 ;  /* 0x000000ffff837224 */ /* 0x000fe200028e0600 */
[----:B------:R-:W-:-:S02]  /*166b0*/  IADD3 R163, P5, R2, 0x7a060, RZ ;  /* 0x0007a06002a37810 */ /* 0x000fc40007fbe0ff */
[----:B---3--:R-:W-:Y:S04]  /*166c0*/  ST.E desc[UR28][R168.64], R180 ;  /* 0x000000b4a8007985 */ /* 0x008fe8000c10191c */
[----:B----4-:R-:W-:Y:S04]  /*166d0*/  ST.E desc[UR28][R166.64], R181 ;  /* 0x000000b5a6007985 */ /* 0x010fe8000c10191c */
[----:B------:R-:W-:Y:S01]  /*166e0*/  ST.E desc[UR28][R166.64+0x4], R183 ;  /* 0x000004b7a6007985 */ /* 0x000fe2000c10191c */
[----:B------:R-:W-:Y:S01]  /*166f0*/  LOP3.LUT R170, R163, 0x380, RZ, 0xc0, !PT ;  /* 0x00000380a3aa7812 */ /* 0x000fe200078ec0ff */
[----:B------:R-:W-:Y:S01]  /*16700*/  IMAD.X R141, RZ, RZ, R0, P5 ;  /* 0x000000ffff8d7224 */ /* 0x000fe200028e0600 */
[----:B------:R-:W-:-:S02]  /*16710*/  IADD3 R161, P5, R2, 0x78440, RZ ;  /* 0x0007844002a17810 */ /* 0x000fc40007fbe0ff */
[----:B------:R-:W-:Y:S01]  /*16720*/  SHF.R.U64 R170, R170, 0x3, RZ ;  /* 0x00000003aaaa7819 */ /* 0x000fe200000012ff */
[----:B------:R-:W-:-:S03]  /*16730*/  IMAD.X R143, RZ, RZ, R0, P4 ;  /* 0x000000ffff8f7224 */ /* 0x000fc600020e0600 */
[----:B------:R-:W-:Y:S02]  /*16740*/  LOP3.LUT R140, R170, R163, RZ, 0x3c, !PT ;  /* 0x000000a3aa8c7212 */ /* 0x000fe400078e3cff */
[----:B------:R-:W-:Y:S01]  /*16750*/  LOP3.LUT R163, R161, 0x380, RZ, 0xc0, !PT ;  /* 0x00000380a1a37812 */ /* 0x000fe200078ec0ff */
[--C-:B------:R-:W-:Y:S01]  /*16760*/  IMAD.X R145, RZ, RZ, R0.reuse, P3 ;  /* 0x000000ffff917224 */ /* 0x100fe200018e0600 */
[----:B-1----:R-:W-:Y:S01]  /*16770*/  IADD3 R156, P4, R2, 0x7a440, RZ ;  /* 0x0007a440029c7810 */ /* 0x002fe20007f9e0ff */
[--C-:B------:R-:W-:Y:S01]  /*16780*/  IMAD.X R147, RZ, RZ, R0.reuse, P2 ;  /* 0x000000ffff937224 */ /* 0x100fe200010e0600 */
[----:B------:R-:W-:Y:S02]  /*16790*/  SHF.R.U64 R163, R163, 0x3, RZ ;  /* 0x00000003a3a37819 */ /* 0x000fe400000012ff */
[----:B------:R-:W-:Y:S01]  /*167a0*/  IADD3.X R149, RZ, R0, RZ, P6, !PT ;  /* 0x00000000ff957210 */ /* 0x000fe200037fe4ff */
[----:B------:R-:W-:Y:S01]  /*167b0*/  IMAD.X R151, RZ, RZ, R0, P5 ;  /* 0x000000ffff977224 */ /* 0x000fe200028e0600 */
[----:B------:R-:W-:-:S02]  /*167c0*/  LOP3.LUT R150, R163, R161, RZ, 0x3c, !PT ;  /* 0x000000a1a3967212 */ /* 0x000fc400078e3cff */
[----:B------:R-:W-:-:S04]  /*167d0*/  LOP3.LUT R154, R156, 0x380, RZ, 0xc0, !PT ;  /* 0x000003809c9a7812 */ /* 0x000fc800078ec0ff */
[----:B------:R-:W-:Y:S01]  /*167e0*/  SHF.R.U64 R154, R154, 0x3, RZ ;  /* 0x000000039a9a7819 */ /* 0x000fe200000012ff */
[----:B------:R-:W-:-:S03]  /*167f0*/  IMAD.X R17, RZ, RZ, R0, P4 ;  /* 0x000000ffff117224 */ /* 0x000fc600020e0600 */
[----:B------:R-:W-:Y:S01]  /*16800*/  LOP3.LUT R16, R154, R156, RZ, 0x3c, !PT ;  /* 0x0000009c9a107212 */ /* 0x000fe200078e3cff */
[----:B--2---:R-:W-:Y:S04]  /*16810*/  ST.E desc[UR28][R230.64+0x4], R174 ;  /* 0x000004aee6007985 */ /* 0x004fe8000c10191c */
        /* <DEDUP_REMOVED lines=8> */
[----:B------:R1:W-:Y:S04]  /*168a0*/  ST.E desc[UR28][R124.64+0x4], R158 ;  /* 0x0000049e7c007985 */ /* 0x0003e8000c10191c */
        /* <DEDUP_REMOVED lines=13> */
[----:B-1----:R-:W4:Y:S04]  /*16980*/  LDL.LU.64 R124, [R1+0x778] ;  /* 0x00077800017c7983 */ /* 0x002f280000300a00 */
[----:B------:R1:W-:Y:S04]  /*16990*/  ST.E desc[UR28][R138.64+0x4], R37 ;  /* 0x000004258a007985 */ /* 0x0003e8000c10191c */
[----:B--2---:R-:W2:Y:S04]  /*169a0*/  LDL.LU.64 R126, [R1+0x770] ;  /* 0x00077000017e7983 */ /* 0x004ea80000300a00 */
[----:B------:R-:W-:Y:S04]  /*169b0*/  ST.E desc[UR28][R140.64], R38 ;  /* 0x000000268c007985 */ /* 0x000fe8000c10191c */
[----:B---3--:R-:W3:Y:S04]  /*169c0*/  LDL.LU.64 R128, [R1+0x768] ;  /* 0x0007680001807983 */ /* 0x008ee80000300a00 */
[----:B------:R1:W-:Y:S04]  /*169d0*/  ST.E desc[UR28][R140.64+0x4], R39 ;  /* 0x000004278c007985 */ /* 0x0003e8000c10191c */
[----:B----4-:R-:W4:Y:S04]  /*169e0*/  LDL.LU.64 R130, [R1+0x760] ;  /* 0x0007600001827983 */ /* 0x010f280000300a00 */
[----:B------:R-:W-:Y:S04]  /*169f0*/  ST.E desc[UR28][R142.64], R40 ;  /* 0x000000288e007985 */ /* 0x000fe8000c10191c */
[----:B------:R-:W4:Y:S04]  /*16a00*/  LDL.LU.64 R132, [R1+0x758] ;  /* 0x0007580001847983 */ /* 0x000f280000300a00 */
[----:B------:R1:W-:Y:S04]  /*16a10*/  ST.E desc[UR28][R142.64+0x4], R41 ;  /* 0x000004298e007985 */ /* 0x0003e8000c10191c */
[----:B------:R-:W4:Y:S04]  /*16a20*/  LDL.LU.64 R134, [R1+0x750] ;  /* 0x0007500001867983 */ /* 0x000f280000300a00 */
[----:B------:R-:W-:Y:S04]  /*16a30*/  ST.E desc[UR28][R144.64], R42 ;  /* 0x0000002a90007985 */ /* 0x000fe8000c10191c */
[----:B------:R-:W4:Y:S04]  /*16a40*/  LDL.LU.64 R136, [R1+0x748] ;  /* 0x0007480001887983 */ /* 0x000f280000300a00 */
[----:B------:R1:W-:Y:S04]  /*16a50*/  ST.E desc[UR28][R144.64+0x4], R43 ;  /* 0x0000042b90007985 */ /* 0x0003e8000c10191c */
[----:B-1----:R-:W4:Y:S04]  /*16a60*/  LDL.LU.64 R138, [R1+0x740] ;  /* 0x00074000018a7983 */ /* 0x002f280000300a00 */
        /* <DEDUP_REMOVED lines=11> */
[----:B------:R-:W-:Y:S04]  /*16b20*/  ST.E desc[UR28][R16.64], R50 ;  /* 0x0000003210007985 */ /* 0x000fe8000c10191c */
[----:B-1----:R-:W4:Y:S04]  /*16b30*/  LDL.LU.64 R150, [R1+0x710] ;  /* 0x0007100001967983 */ /* 0x002f280000300a00 */
[----:B------:R1:W-:Y:S04]  /*16b40*/  ST.E desc[UR28][R16.64+0x4], R51 ;  /* 0x0000043310007985 */ /* 0x0003e8000c10191c */
[----:B-1----:R1:W5:Y:S01]  /*16b50*/  LDL.LU.64 R16, [R1+0x708] ;  /* 0x0007080001107983 */ /* 0x0023620000300a00 */
[----:B------:R-:W-:-:S02]  /*16b60*/  IADD3 R236, P3, R2, 0x78460, RZ ;  /* 0x0007846002ec7810 */ /* 0x000fc40007f7e0ff */
[C---:B------:R-:W-:Y:S02]  /*16b70*/  IADD3 R234, P2, R2.reuse, 0x7a460, RZ ;  /* 0x0007a46002ea7810 */ /* 0x040fe40007f5e0ff */
[C---:B------:R-:W-:Y:S02]  /*16b80*/  IADD3 R232, P6, R2.reuse, 0x78800, RZ ;  /* 0x0007880002e87810 */ /* 0x040fe40007fde0ff */
[----:B------:R-:W-:Y:S02]  /*16b90*/  IADD3 R222, P5, R2, 0x7a800, RZ ;  /* 0x0007a80002de7810 */ /* 0x000fe40007fbe0ff */
[----:B------:R-:W-:Y:S02]  /*16ba0*/  LOP3.LUT R237, R236, 0x380, RZ, 0xc0, !PT ;  /* 0x00000380eced7812 */ /* 0x000fe400078ec0ff */
[----:B------:R-:W-:Y:S02]  /*16bb0*/  IADD3 R220, P4, R2, 0x78820, RZ ;  /* 0x0007882002dc7810 */ /* 0x000fe40007f9e0ff */
[----:B------:R-:W-:-:S02]  /*16bc0*/  LOP3.LUT R235, R234, 0x380, RZ, 0xc0, !PT ;  /* 0x00000380eaeb7812 */ /* 0x000fc400078ec0ff */
[----:B------:R-:W-:Y:S02]  /*16bd0*/  LOP3.LUT R233, R232, 0x380, RZ, 0xc0, !PT ;  /* 0x00000380e8e97812 */ /* 0x000fe400078ec0ff */
[----:B------:R-:W-:Y:S02]  /*16be0*/  LOP3.LUT R223, R222, 0x380, RZ, 0xc0, !PT ;  /* 0x00000380dedf7812 */ /* 0x000fe400078ec0ff */
[----:B------:R-:W-:Y:S02]  /*16bf0*/  SHF.R.U64 R237, R237, 0x3, RZ ;  /* 0x00000003eded7819 */ /* 0x000fe400000012ff */
[----:B------:R-:W-:Y:S02]  /*16c00*/  LOP3.LUT R221, R220, 0x380, RZ, 0xc0, !PT ;  /* 0x00000380dcdd7812 */ /* 0x000fe400078ec0ff */
[----:B------:R-:W-:Y:S02]  /*16c10*/  SHF.R.U64 R235, R235, 0x3, RZ ;  /* 0x00000003ebeb7819 */ /* 0x000fe400000012ff */
[----:B------:R-:W-:-:S02]  /*16c20*/  SHF.R.U64 R233, R233, 0x3, RZ ;  /* 0x00000003e9e97819 */ /* 0x000fc400000012ff */
[----:B------:R-:W-:Y:S02]  /*16c30*/  SHF.R.U64 R223, R223, 0x3, RZ ;  /* 0x00000003dfdf7819 */ /* 0x000fe400000012ff */
[----:B------:R-:W-:Y:S01]  /*16c40*/  LOP3.LUT R236, R237, R236, RZ, 0x3c, !PT ;  /* 0x000000ecedec7212 */ /* 0x000fe200078e3cff */
[--C-:B------:R-:W-:Y:S01]  /*16c50*/  IMAD.X R237, RZ, RZ, R0.reuse, P3 ;  /* 0x000000ffffed7224 */ /* 0x100fe200018e0600 */
[----:B------:R-:W-:Y:S02]  /*16c60*/  SHF.R.U64 R221, R221, 0x3, RZ ;  /* 0x00000003dddd7819 */ /* 0x000fe400000012ff */
[----:B------:R-:W-:Y:S01]  /*16c70*/  LOP3.LUT R234, R235, R234, RZ, 0x3c, !PT ;  /* 0x000000eaebea7212 */ /* 0x000fe200078e3cff */
[----:B------:R-:W-:Y:S01]  /*16c80*/  IMAD.X R235, RZ, RZ, R0, P2 ;  /* 0x000000ffffeb7224 */ /* 0x000fe200010e0600 */
[----:B------:R-:W-:Y:S02]  /*16c90*/  LOP3.LUT R232, R233, R232, RZ, 0x3c, !PT ;  /* 0x000000e8e9e87212 */ /* 0x000fe400078e3cff */
[----:B------:R-:W-:-:S02]  /*16ca0*/  IADD3 R218, P3, R2, 0x7a820, RZ ;  /* 0x0007a82002da7810 */ /* 0x000fc40007f7e0ff */
[C---:B------:R-:W-:Y:S02]  /*16cb0*/  IADD3 R216, P2, R2.reuse, 0x78840, RZ ;  /* 0x0007884002d87810 */ /* 0x040fe40007f5e0ff */
[----:B------:R-:W-:Y:S01]  /*16cc0*/  LOP3.LUT R222, R223, R222, RZ, 0x3c, !PT ;  /* 0x000000dedfde7212 */ /* 0x000fe200078e3cff */
[--C-:B------:R-:W-:Y:S01]  /*16cd0*/  IMAD.X R223, RZ, RZ, R0.reuse, P5 ;  /* 0x000000ffffdf7224 */ /* 0x100fe200028e0600 */
[----:B------:R-:W-:Y:S02]  /*16ce0*/  IADD3.X R233, RZ, R0, RZ, P6, !PT ;  /* 0x00000000ffe97210 */ /* 0x000fe400037fe4ff */
[----:B------:R-:W-:Y:S01]  /*16cf0*/  LOP3.LUT R220, R221, R220, RZ, 0x3c, !PT ;  /* 0x000000dcdddc7212 */ /* 0x000fe200078e3cff */
[----:B------:R-:W-:Y:S01]  /*16d00*/  IMAD.X R221, RZ, RZ, R0, P4 ;  /* 0x000000ffffdd7224 */ /* 0x000fe200020e0600 */
[C---:B------:R-:W-:Y:S02]  /*16d10*/  IADD3 R214, P6, R2.reuse, 0x7a840, RZ ;  /* 0x0007a84002d67810 */ /* 0x040fe40007fde0ff */
[----:B------:R-:W-:-:S02]  /*16d20*/  IADD3 R212, P5, R2, 0x78860, RZ ;  /* 0x0007886002d47810 */ /* 0x000fc40007fbe0ff */
[----:B------:R-:W-:Y:S02]  /*16d30*/  LOP3.LUT R219, R218, 0x380, RZ, 0xc0, !PT ;  /* 0x00000380dadb7812 */ /* 0x000fe400078ec0ff */
[----:B------:R-:W-:Y:S02]  /*16d40*/  IADD3 R210, P4, R2, 0x7a860, RZ ;  /* 0x0007a86002d27810 */ /* 0x000fe40007f9e0ff */
[----:B------:R-:W-:Y:S02]  /*16d50*/  LOP3.LUT R217, R216, 0x380, RZ, 0xc0, !PT ;  /* 0x00000380d8d97812 */ /* 0x000fe400078ec0ff */
[----:B------:R-:W-:Y:S02]  /*16d60*/  LOP3.LUT R215, R214, 0x380, RZ, 0xc0, !PT ;  /* 0x00000380d6d77812 */ /* 0x000fe400078ec0ff */
[----:B------:R-:W-:Y:S02]  /*16d70*/  LOP3.LUT R213, R212, 0x380, RZ, 0xc0, !PT ;  /* 0x00000380d4d57812 */ /* 0x000fe400078ec0ff */
[----:B------:R-:W-:-:S02]  /*16d80*/  SHF.R.U64 R219, R219, 0x3, RZ ;  /* 0x00000003dbdb7819 */ /* 0x000fc400000012ff */
[----:B------:R-:W-:Y:S02]  /*16d90*/  LOP3.LUT R211, R210, 0x380, RZ, 0xc0, !PT ;  /* 0x00000380d2d37812 */ /* 0x000fe400078ec0ff */
[----:B------:R-:W-:Y:S02]  /*16da0*/  SHF.R.U64 R217, R217, 0x3, RZ ;  /* 0x00000003d9d97819 */ /* 0x000fe400000012ff */
[----:B------:R-:W-:Y:S02]  /*16db0*/  SHF.R.U64 R215, R215, 0x3, RZ ;  /* 0x00000003d7d77819 */ /* 0x000fe400000012ff */
[----:B------:R-:W-:Y:S02]  /*16dc0*/  SHF.R.U64 R213, R213, 0x3, RZ ;  /* 0x00000003d5d57819 */ /* 0x000fe400000012ff */
[----:B------:R-:W-:Y:S01]  /*16dd0*/  LOP3.LUT R218, R219, R218, RZ, 0x3c, !PT ;  /* 0x000000dadbda7212 */ /* 0x000fe200078e3cff */
[----:B------:R-:W-:Y:S01]  /*16de0*/  IMAD.X R219, RZ, RZ, R0, P3 ;  /* 0x000000ffffdb7224 */ /* 0x000fe200018e0600 */
[----:B------:R-:W-:-:S02]  /*16df0*/  SHF.R.U64 R211, R211, 0x3, RZ ;  /* 0x00000003d3d37819 */ /* 0x000fc400000012ff */
[----:B------:R-:W-:Y:S01]  /*16e00*/  LOP3.LUT R216, R217, R216, RZ, 0x3c, !PT ;  /* 0x000000d8d9d87212 */ /* 0x000fe200078e3cff */
[--C-:B------:R-:W-:Y:S01]  /*16e10*/  IMAD.X R217, RZ, RZ, R0.reuse, P2 ;  /* 0x000000ffffd97224 */ /* 0x100fe200010e0600 */
[C---:B------:R-:W-:Y:S02]  /*16e20*/  IADD3 R208, P3, R2.reuse, 0x78c00, RZ ;  /* 0x00078c0002d07810 */ /* 0x040fe40007f7e0ff */
[----:B------:R-:W-:Y:S02]  /*16e30*/  LOP3.LUT R214, R215, R214, RZ, 0x3c, !PT ;  /* 0x000000d6d7d67212 */ /* 0x000fe400078e3cff */
[----:B------:R-:W-:Y:S01]  /*16e40*/  LOP3.LUT R212, R213, R212, RZ, 0x3c, !PT ;  /* 0x000000d4d5d47212 */ /* 0x000fe200078e3cff */
[----:B------:R-:W-:Y:S01]  /*16e50*/  IMAD.X R213, RZ, RZ, R0, P5 ;  /* 0x000000ffffd57224 */ /* 0x000fe200028e0600 */
[----:B------:R-:W-:Y:S02]  /*16e60*/  IADD3 R206, P2, R2, 0x7ac00, RZ ;  /* 0x0007ac0002ce7810 */ /* 0x000fe40007f5e0ff */
[----:B------:R-:W-:-:S02]  /*16e70*/  IADD3.X R215, RZ, R0, RZ, P6, !PT ;  /* 0x00000000ffd77210 */ /* 0x000fc400037fe4ff */
[----:B------:R-:W-:Y:S01]  /*16e80*/  LOP3.LUT R210, R211, R210, RZ, 0x3c, !PT ;  /* 0x000000d2d3d27212 */ /* 0x000fe200078e3cff */
[----:B------:R-:W-:Y:S01]  /*16e90*/  IMAD.X R211, RZ, RZ, R0, P4 ;  /* 0x000000ffffd37224 */ /* 0x000fe200020e0600 */
        /* <DEDUP_REMOVED lines=19> */
[----:B------:R-:W-:Y:S01]  /*16fd0*/  LOP3.LUT R202, R203, R202, RZ, 0x3c, !PT ;  /* 0x000000cacbca7212 */ /* 0x000fe200078e3cff */
[--C-:B------:R-:W-:Y:S01]  /*16fe0*/  IMAD.X R203, RZ, RZ, R0.reuse, P5 ;  /* 0x000000ffffcb7224 */ /* 0x100fe200028e0600 */
[C---:B------:R-:W-:Y:S02]  /*16ff0*/  IADD3 R196, P2, R2.reuse, 0x78c60, RZ ;  /* 0x00078c6002c47810 */ /* 0x040fe40007f5e0ff */
        /* <DEDUP_REMOVED lines=20> */
[----:B------:R-:W-:Y:S02]  /*17140*/  LOP3.LUT R194, R195, R194, RZ, 0x3c, !PT ;  /* 0x000000c2c3c27212 */ /* 0x000fe400078e3cff */
[C---:B------:R-:W-:Y:S02]  /*17150*/  IADD3 R188, P3, R2.reuse, 0x79020, RZ ;  /* 0x0007902002bc7810 */ /* 0x040fe40007f7e0ff */
[----:B------:R-:W-:Y:S01]  /*17160*/  LOP3.LUT R192, R193, R192, RZ, 0x3c, !PT ;  /* 0x000000c0c1c07212 */ /* 0x000fe200078e3cff */
[----:B------:R-:W-:Y:S01]  /*17170*/  IMAD.X R193, RZ, RZ, R0, P5 ;  /* 0x000000ffffc17224 */ /* 0x000fe200028e0600 */
[----:B------:R-:W-:Y:S02]  /*17180*/  IADD3 R186, P2, R2, 0x7b020, RZ ;  /* 0x0007b02002ba7810 */ /* 0x000fe40007f5e0ff */
[----:B------:R-:W-:-:S02]  /*17190*/  IADD3.X R195, RZ, R0, RZ, P6, !PT ;  /* 0x00000000ffc37210 */ /* 0x000fc400037fe4ff */
[C---:B------:R-:W-:Y:S02]  /*171a0*/  IADD3 R184, P6, R2.reuse, 0x79040, RZ ;  /* 0x0007904002b87810 */ /* 0x040fe40007fde0ff */
[----:B------:R-:W-:Y:S01]  /*171b0*/  LOP3.LUT R190, R191, R190, RZ, 0x3c, !PT ;  /* 0x000000bebfbe7212 */ /* 0x000fe200078e3cff */
[----:B------:R-:W-:Y:S01]  /*171c0*/  IMAD.X R191, RZ, RZ, R0, P4 ;  /* 0x000000ffffbf7224 */ /* 0x000fe200020e0600 */
        /* <DEDUP_REMOVED lines=66> */
[----:B------:R-:W-:Y:S01]  /*175f0*/  LOP3.LUT R164, R165, R164, RZ, 0x3c, !PT ;  /* 0x000000a4a5a47212 */ /* 0x000fe200078e3cff */
[----:B------:R1:W-:Y:S01]  /*17600*/  ST.E desc[UR28][R236.64], R52 ;  /* 0x00000034ec007985 */ /* 0x0003e2000c10191c */
[----:B------:R-:W-:-:S02]  /*17610*/  IADD3 R158, P3, R2, 0x7b800, RZ ;  /* 0x0007b800029e7810 */ /* 0x000fc40007f7e0ff */
[----:B------:R-:W-:Y:S01]  /*17620*/  LOP3.LUT R162, R163, R162, RZ, 0x3c, !PT ;  /* 0x000000a2a3a27212 */ /* 0x000fe200078e3cff */
[----:B------:R1:W-:Y:S01]  /*17630*/  ST.E desc[UR28][R236.64+0x4], R53 ;  /* 0x00000435ec007985 */ /* 0x0003e2000c10191c */
[C---:B------:R-:W-:Y:S01]  /*17640*/  IADD3 R156, P2, R2.reuse, 0x79820, RZ ;  /* 0x00079820029c7810 */ /* 0x040fe20007f5e0ff */
[--C-:B------:R-:W-:Y:S01]  /*17650*/  IMAD.X R163, RZ, RZ, R0.reuse, P5 ;  /* 0x000000ffffa37224 */ /* 0x100fe200028e0600 */
[----:B------:R-:W-:Y:S01]  /*17660*/  IADD3.X R165, RZ, R0, RZ, P6, !PT ;  /* 0x00000000ffa57210 */ /* 0x000fe200037fe4ff */
[----:B------:R1:W-:Y:S01]  /*17670*/  ST.E desc[UR28][R234.64], R54 ;  /* 0x00000036ea007985 */ /* 0x0003e2000c10191c */
[----:B------:R-:W-:Y:S01]  /*17680*/  LOP3.LUT R160, R161, R160, RZ, 0x3c, !PT ;  /* 0x000000a0a1a07212 */ /* 0x000fe200078e3cff */
[----:B------:R-:W-:Y:S01]  /*17690*/  IMAD.X R161, RZ, RZ, R0, P4 ;  /* 0x000000ffffa17224 */ /* 0x000fe200020e0600 */
[C---:B------:R-:W-:Y:S01]  /*176a0*/  IADD3 R154, P6, R2.reuse, 0x7b820, RZ ;  /* 0x0007b820029a7810 */ /* 0x040fe20007fde0ff */
[----:B------:R1:W-:Y:S01]  /*176b0*/  ST.E desc[UR28][R234.64+0x4], R55 ;  /* 0x00000437ea007985 */ /* 0x0003e2000c10191c */
[----:B------:R-:W-:-:S02]  /*176c0*/  IADD3 R152, P5, R2, 0x79840, RZ ;  /* 0x0007984002987810 */ /* 0x000fc40007fbe0ff */
[----:B------:R-:W-:Y:S01]  /*176d0*/  LOP3.LUT R159, R158, 0x380, RZ, 0xc0, !PT ;  /* 0x000003809e9f7812 */ /* 0x000fe200078ec0ff */
[----:B------:R1:W-:Y:S01]  /*176e0*/  ST.E desc[UR28][R232.64], R56 ;  /* 0x00000038e8007985 */ /* 0x0003e2000c10191c */
[----:B------:R-:W-:-:S03]  /*176f0*/  IADD3 R26, P4, R2, 0x7b840, RZ ;  /* 0x0007b840021a7810 */ /* 0x000fc60007f9e0ff */
[----:B------:R1:W-:Y:S01]  /*17700*/  ST.E desc[UR28][R232.64+0x4], R57 ;  /* 0x00000439e8007985 */ /* 0x0003e2000c10191c */
[----:B------:R-:W-:-:S03]  /*17710*/  LOP3.LUT R157, R156, 0x380, RZ, 0xc0, !PT ;  /* 0x000003809c9d7812 */ /* 0x000fc600078ec0ff */
[----:B------:R1:W-:Y:S01]  /*17720*/  ST.E desc[UR28][R222.64], R58 ;  /* 0x0000003ade007985 */ /* 0x0003e2000c10191c */
[----:B------:R-:W-:-:S03]  /*17730*/  LOP3.LUT R155, R154, 0x380, RZ, 0xc0, !PT ;  /* 0x000003809a9b7812 */ /* 0x000fc600078ec0ff */
[----:B------:R1:W-:Y:S01]  /*17740*/  ST.E desc[UR28][R222.64+0x4], R59 ;  /* 0x0000043bde007985 */ /* 0x0003e2000c10191c */
[----:B------:R-:W-:-:S03]  /*17750*/  LOP3.LUT R153, R152, 0x380, RZ, 0xc0, !PT ;  /* 0x0000038098997812 */ /* 0x000fc600078ec0ff */
[----:B------:R1:W-:Y:S01]  /*17760*/  ST.E desc[UR28][R220.64], R60 ;  /* 0x0000003cdc007985 */ /* 0x0003e2000c10191c */
[----:B------:R-:W-:-:S03]  /*17770*/  SHF.R.U64 R159, R159, 0x3, RZ ;  /* 0x000000039f9f7819 */ /* 0x000fc600000012ff */
[----:B------:R1:W-:Y:S01]  /*17780*/  ST.E desc[UR28][R220.64+0x4], R61 ;  /* 0x0000043ddc007985 */ /* 0x0003e2000c10191c */
[----:B------:R-:W-:-:S03]  /*17790*/  LOP3.LUT R27, R26, 0x380, RZ, 0xc0, !PT ;  /* 0x000003801a1b7812 */ /* 0x000fc600078ec0ff */
[----:B------:R1:W-:Y:S01]  /*177a0*/  ST.E desc[UR28][R218.64], R62 ;  /* 0x0000003eda007985 */ /* 0x0003e2000c10191c */
[----:B------:R-:W-:-:S03]  /*177b0*/  SHF.R.U64 R157, R157, 0x3, RZ ;  /* 0x000000039d9d7819 */ /* 0x000fc600000012ff */
[----:B------:R1:W-:Y:S01]  /*177c0*/  ST.E desc[UR28][R218.64+0x4], R63 ;  /* 0x0000043fda007985 */ /* 0x0003e2000c10191c */
[----:B------:R-:W-:-:S03]  /*177d0*/  SHF.R.U64 R155, R155, 0x3, RZ ;  /* 0x000000039b9b7819 */ /* 0x000fc600000012ff */
[----:B------:R1:W-:Y:S04]  /*177e0*/  ST.E desc[UR28][R216.64], R64 ;  /* 0x00000040d8007985 */ /* 0x0003e8000c10191c */
[----:B------:R1:W-:Y:S01]  /*177f0*/  ST.E desc[UR28][R216.64+0x4], R65 ;  /* 0x00000441d8007985 */ /* 0x0003e2000c10191c */
[----:B------:R-:W-:-:S03]  /*17800*/  SHF.R.U64 R153, R153, 0x3, RZ ;  /* 0x0000000399997819 */ /* 0x000fc600000012ff */
[----:B------:R1:W-:Y:S04]  /*17810*/  ST.E desc[UR28][R214.64], R66 ;  /* 0x00000042d6007985 */ /* 0x0003e8000c10191c */
[----:B------:R1:W-:Y:S01]  /*17820*/  ST.E desc[UR28][R214.64+0x4], R67 ;  /* 0x00000443d6007985 */ /* 0x0003e2000c10191c */
[----:B------:R-:W-:-:S03]  /*17830*/  LOP3.LUT R158, R159, R158, RZ, 0x3c, !PT ;  /* 0x0000009e9f9e7212 */ /* 0x000fc600078e3cff */
[----:B------:R1:W-:Y:S01]  /*17840*/  ST.E desc[UR28][R212.64], R68 ;  /* 0x00000044d4007985 */ /* 0x0003e2000c10191c */
[----:B------:R-:W-:-:S03]  /*17850*/  SHF.R.U64 R27, R27, 0x3, RZ ;  /* 0x000000031b1b7819 */ /* 0x000fc600000012ff */
[----:B------:R1:W-:Y:S01]  /*17860*/  ST.E desc[UR28][R212.64+0x4], R69 ;  /* 0x00000445d4007985 */ /* 0x0003e2000c10191c */
[----:B------:R-:W-:-:S03]  /*17870*/  LOP3.LUT R156, R157, R156, RZ, 0x3c, !PT ;  /* 0x0000009c9d9c7212 */ /* 0x000fc600078e3cff */
[----:B------:R1:W-:Y:S01]  /*17880*/  ST.E desc[UR28][R210.64], R70 ;  /* 0x00000046d2007985 */ /* 0x0003e2000c10191c */
[----:B------:R-:W-:-:S03]  /*17890*/  IMAD.X R159, RZ, RZ, R0, P3 ;  /* 0x000000ffff9f7224 */ /* 0x000fc600018e0600 */
[----:B------:R1:W-:Y:S01]  /*178a0*/  ST.E desc[UR28][R210.64+0x4], R71 ;  /* 0x00000447d2007985 */ /* 0x0003e2000c10191c */
[----:B------:R-:W-:-:S03]  /*178b0*/  LOP3.LUT R154, R155, R154, RZ, 0x3c, !PT ;  /* 0x0000009a9b9a7212 */ /* 0x000fc600078e3cff */
[----:B------:R1:W-:Y:S01]  /*178c0*/  ST.E desc[UR28][R208.64], R72 ;  /* 0x00000048d0007985 */ /* 0x0003e2000c10191c */
[----:B------:R-:W-:-:S03]  /*178d0*/  IADD3 R24, P3, R2, 0x79860, RZ ;  /* 0x0007986002187810 */ /* 0x000fc60007f7e0ff */
[----:B------:R1:W-:Y:S01]  /*178e0*/  ST.E desc[UR28][R208.64+0x4], R73 ;  /* 0x00000449d0007985 */ /* 0x0003e2000c10191c */
[----:B------:R-:W-:-:S03]  /*178f0*/  IMAD.X R157, RZ, RZ, R0, P2 ;  /* 0x000000ffff9d7224 */ /* 0x000fc600010e0600 */
[----:B------:R1:W-:Y:S01]  /*17900*/  ST.E desc[UR28][R206.64], R74 ;  /* 0x0000004ace007985 */ /* 0x0003e2000c10191c */
[----:B------:R-:W-:-:S03]  /*17910*/  LOP3.LUT R152, R153, R152, RZ, 0x3c, !PT ;  /* 0x0000009899987212 */ /* 0x000fc600078e3cff */
[----:B------:R1:W-:Y:S01]  /*17920*/  ST.E desc[UR28][R206.64+0x4], R75 ;  /* 0x0000044bce007985 */ /* 0x0003e2000c10191c */
[----:B------:R-:W-:-:S03]  /*17930*/  IADD3 R22, P2, R2, 0x7b860, RZ ;  /* 0x0007b86002167810 */ /* 0x000fc60007f5e0ff */
[----:B------:R1:W-:Y:S01]  /*17940*/  ST.E desc[UR28][R204.64], R76 ;  /* 0x0000004ccc007985 */ /* 0x0003e2000c10191c */
[----:B------:R-:W-:-:S03]  /*17950*/  IADD3.X R155, RZ, R0, RZ, P6, !PT ;  /* 0x00000000ff9b7210 */ /* 0x000fc600037fe4ff */
[----:B------:R1:W-:Y:S01]  /*17960*/  ST.E desc[UR28][R204.64+0x4], R77 ;  /* 0x0000044dcc007985 */ /* 0x0003e2000c10191c */
[----:B------:R-:W-:Y:S01]  /*17970*/  IADD3 R20, P6, R2, 0x79c00, RZ ;  /* 0x00079c0002147810 */ /* 0x000fe20007fde0ff */
[----:B------:R-:W-:Y:S02]  /*17980*/  IMAD.X R153, RZ, RZ, R0, P5 ;  /* 0x000000ffff997224 */ /* 0x000fe400028e0600 */
[----:B------:R1:W-:Y:S01]  /*17990*/  ST.E desc[UR28][R202.64], R78 ;  /* 0x0000004eca007985 */ /* 0x0003e2000c10191c */
[----:B------:R-:W-:-:S03]  /*179a0*/  LOP3.LUT R26, R27, R26, RZ, 0x3c, !PT ;  /* 0x0000001a1b1a7212 */ /* 0x000fc600078e3cff */
[----:B------:R1:W-:Y:S01]  /*179b0*/  ST.E desc[UR28][R202.64+0x4], R79 ;  /* 0x0000044fca007985 */ /* 0x0003e2000c10191c */
[----:B------:R-:W-:Y:S01]  /*179c0*/  IADD3 R18, P5, R2, 0x7bc00, RZ ;  /* 0x0007bc0002127810 */ /* 0x000fe20007fbe0ff */
[----:B------:R-:W-:Y:S02]  /*179d0*/  IMAD.X R27, RZ, RZ, R0, P4 ;  /* 0x000000ffff1b7224 */ /* 0x000fe400020e0600 */
[----:B------:R1:W-:Y:S01]  /*179e0*/  ST.E desc[UR28][R200.64], R80 ;  /* 0x00000050c8007985 */ /* 0x0003e2000c10191c */
[----:B------:R-:W-:-:S03]  /*179f0*/  LOP3.LUT R25, R24, 0x380, RZ, 0xc0, !PT ;  /* 0x0000038018197812 */ /* 0x000fc600078ec0ff */
[----:B------:R1:W-:Y:S01]  /*17a00*/  ST.E desc[UR28][R200.64+0x4], R81 ;  /* 0x00000451c8007985 */ /* 0x0003e2000c10191c */
[----:B------:R-:W-:-:S03]  /*17a10*/  IADD3 R14, P4, R2, 0x79c20, RZ ;  /* 0x00079c20020e7810 */ /* 0x000fc60007f9e0ff */
[----:B------:R1:W-:Y:S01]  /*17a20*/  ST.E desc[UR28][R198.64], R82 ;  /* 0x00000052c6007985 */ /* 0x0003e2000c10191c */
[----:B------:R-:W-:-:S03]  /*17a30*/  LOP3.LUT R23, R22, 0x380, RZ, 0xc0, !PT ;  /* 0x0000038016177812 */ /* 0x000fc600078ec0ff */
[----:B------:R1:W-:Y:S01]  /*17a40*/  ST.E desc[UR28][R198.64+0x4], R83 ;  /* 0x00000453c6007985 */ /* 0x0003e2000c10191c */
[----:B------:R-:W-:-:S03]  /*17a50*/  LOP3.LUT R21, R20, 0x380, RZ, 0xc0, !PT ;  /* 0x0000038014157812 */ /* 0x000fc600078ec0ff */
[----:B------:R1:W-:Y:S04]  /*17a60*/  ST.E desc[UR28][R196.64], R84 ;  /* 0x00000054c4007985 */ /* 0x0003e8000c10191c */
[----:B------:R1:W-:Y:S01]  /*17a70*/  ST.E desc[UR28][R196.64+0x4], R85 ;  /* 0x00000455c4007985 */ /* 0x0003e2000c10191c */
[----:B------:R-:W-:-:S03]  /*17a80*/  LOP3.LUT R19, R18, 0x380, RZ, 0xc0, !PT ;  /* 0x0000038012137812 */ /* 0x000fc600078ec0ff */
[----:B------:R1:W-:Y:S04]  /*17a90*/  ST.E desc[UR28][R194.64], R86 ;  /* 0x00000056c2007985 */ /* 0x0003e8000c10191c */
[----:B------:R1:W-:Y:S01]  /*17aa0*/  ST.E desc[UR28][R194.64+0x4], R87 ;  /* 0x00000457c2007985 */ /* 0x0003e2000c10191c */
[----:B------:R-:W-:-:S03]  /*17ab0*/  SHF.R.U64 R25, R25, 0x3, RZ ;  /* 0x0000000319197819 */ /* 0x000fc600000012ff */
[----:B------:R1:W-:Y:S01]  /*17ac0*/  ST.E desc[UR28][R192.64], R88 ;  /* 0x00000058c0007985 */ /* 0x0003e2000c10191c */
[----:B------:R-:W-:-:S03]  /*17ad0*/  LOP3.LUT R15, R14, 0x380, RZ, 0xc0, !PT ;  /* 0x000003800e0f7812 */ /* 0x000fc600078ec0ff */
[----:B------:R1:W-:Y:S01]  /*17ae0*/  ST.E desc[UR28][R192.64+0x4], R89 ;  /* 0x00000459c0007985 */ /* 0x0003e2000c10191c */
[----:B------:R-:W-:-:S03]  /*17af0*/  SHF.R.U64 R23, R23, 0x3, RZ ;  /* 0x0000000317177819 */ /* 0x000fc600000012ff */
[----:B------:R1:W-:Y:S04]  /*17b00*/  ST.E desc[UR28][R190.64], R90 ;  /* 0x0000005abe007985 */ /* 0x0003e8000c10191c */
        /* <DEDUP_REMOVED lines=21> */
[----:B------:R-:W-:-:S03]  /*17c60*/  IADD3 R10, P2, R2, 0x79c40, RZ ;  /* 0x00079c40020a7810 */ /* 0x000fc60007f5e0ff */
[----:B------:R1:W-:Y:S01]  /*17c70*/  ST.E desc[UR28][R178.64+0x4], R103 ;  /* 0x00000467b2007985 */ /* 0x0003e2000c10191c */
[----:B------:R-:W-:-:S03]  /*17c80*/  LOP3.LUT R18, R19, R18, RZ, 0x3c, !PT ;  /* 0x0000001213127212 */ /* 0x000fc600078e3cff */
[----:B------:R1:W-:Y:S01]  /*17c90*/  ST.E desc[UR28][R176.64], R104 ;  /* 0x00000068b0007985 */ /* 0x0003e2000c10191c */
[----:B------:R-:W-:-:S03]  /*17ca0*/  IADD3.X R21, RZ, R0, RZ, P6, !PT ;  /* 0x00000000ff157210 */ /* 0x000fc600037fe4ff */
[----:B------:R1:W-:Y:S01]  /*17cb0*/  ST.E desc[UR28][R176.64+0x4], R105 ;  /* 0x00000469b0007985 */ /* 0x0003e2000c10191c */
[----:B------:R-:W-:Y:S01]  /*17cc0*/  LOP3.LUT R14, R15, R14, RZ, 0x3c, !PT ;  /* 0x0000000e0f0e7212 */ /* 0x000fe200078e3cff */
[----:B------:R-:W-:Y:S02]  /*17cd0*/  IMAD.X R19, RZ, RZ, R0, P5 ;  /* 0x000000ffff137224 */ /* 0x000fe400028e0600 */
[----:B------:R1:W-:Y:S01]  /*17ce0*/  ST.E desc[UR28][R174.64], R106 ;  /* 0x0000006aae007985 */ /* 0x0003e2000c10191c */
[----:B------:R-:W-:-:S03]  /*17cf0*/  IADD3 R8, P6, R2, 0x7bc40, RZ ;  /* 0x0007bc4002087810 */ /* 0x000fc60007fde0ff */
        /* <DEDUP_REMOVED lines=12> */
[----:B------:R1:W-:Y:S04]  /*17dc0*/  ST.E desc[UR28][R168.64+0x4], R113 ;  /* 0x00000471a8007985 */ /* 0x0003e8000c10191c */
[----:B------:R1:W-:Y:S04]  /*17dd0*/  ST.E desc[UR28][R166.64], R114 ;  /* 0x00000072a6007985 */ /* 0x0003e8000c10191c */
[----:B------:R1:W-:Y:S01]  /*17de0*/  ST.E desc[UR28][R166.64+0x4], R115 ;  /* 0x00000473a6007985 */ /* 0x0003e2000c10191c */
[----:B------:R-:W-:-:S03]  /*17df0*/  SHF.R.U64 R13, R13, 0x3, RZ ;  /* 0x000000030d0d7819 */ /* 0x000fc600000012ff */
[----:B------:R1:W-:Y:S01]  /*17e00*/  ST.E desc[UR28][R164.64], R116 ;  /* 0x00000074a4007985 */ /* 0x0003e2000c10191c */
[----:B------:R-:W-:-:S03]  /*17e10*/  LOP3.LUT R5, R4, 0x380, RZ, 0xc0, !PT ;  /* 0x0000038004057812 */ /* 0x000fc600078ec0ff */
[----:B------:R1:W-:Y:S01]  /*17e20*/  ST.E desc[UR28][R164.64+0x4], R117 ;  /* 0x00000475a4007985 */ /* 0x0003e2000c10191c */
[----:B------:R-:W-:-:S03]  /*17e30*/  LOP3.LUT R6, R2, 0x380, RZ, 0xc0, !PT ;  /* 0x0000038002067812 */ /* 0x000fc600078ec0ff */
[----:B------:R1:W-:Y:S01]  /*17e40*/  ST.E desc[UR28][R162.64], R118 ;  /* 0x00000076a2007985 */ /* 0x0003e2000c10191c */
[----:B------:R-:W-:-:S03]  /*17e50*/  SHF.R.U64 R11, R11, 0x3, RZ ;  /* 0x000000030b0b7819 */ /* 0x000fc600000012ff */
[----:B------:R1:W-:Y:S01]  /*17e60*/  ST.E desc[UR28][R162.64+0x4], R119 ;  /* 0x00000477a2007985 */ /* 0x0003e2000c10191c */
[----:B------:R-:W-:-:S03]  /*17e70*/  SHF.R.U64 R9, R9, 0x3, RZ ;  /* 0x0000000309097819 */ /* 0x000fc600000012ff */
[----:B------:R1:W-:Y:S04]  /*17e80*/  ST.E desc[UR28][R160.64], R120 ;  /* 0x00000078a0007985 */ /* 0x0003e8000c10191c */
[----:B------:R1:W-:Y:S04]  /*17e90*/  ST.E desc[UR28][R160.64+0x4], R121 ;  /* 0x00000479a0007985 */ /* 0x0003e8000c10191c */
[----:B------:R1:W-:Y:S04]  /*17ea0*/  ST.E desc[UR28][R158.64], R122 ;  /* 0x0000007a9e007985 */ /* 0x0003e8000c10191c */
[----:B------:R1:W-:Y:S01]  /*17eb0*/  ST.E desc[UR28][R158.64+0x4], R123 ;  /* 0x0000047b9e007985 */ /* 0x0003e2000c10191c */
[----:B------:R-:W-:-:S03]  /*17ec0*/  LOP3.LUT R12, R13, R12, RZ, 0x3c, !PT ;  /* 0x0000000c0d0c7212 */ /* 0x000fc600078e3cff */
[----:B------:R1:W-:Y:S01]  /*17ed0*/  ST.E desc[UR28][R156.64], R124 ;  /* 0x0000007c9c007985 */ /* 0x0003e2000c10191c */
[----:B------:R-:W-:-:S03]  /*17ee0*/  SHF.R.U64 R5, R5, 0x3, RZ ;  /* 0x0000000305057819 */ /* 0x000fc600000012ff */
[----:B------:R1:W-:Y:S01]  /*17ef0*/  ST.E desc[UR28][R156.64+0x4], R125 ;  /* 0x0000047d9c007985 */ /* 0x0003e2000c10191c */
[----:B------:R-:W-:-:S03]  /*17f00*/  SHF.R.U64 R6, R6, 0x3, RZ ;  /* 0x0000000306067819 */ /* 0x000fc600000012ff */
[----:B--2---:R1:W-:Y:S01]  /*17f10*/  ST.E desc[UR28][R154.64], R126 ;  /* 0x0000007e9a007985 */ /* 0x0043e2000c10191c */
[----:B------:R-:W-:-:S03]  /*17f20*/  LOP3.LUT R10, R11, R10, RZ, 0x3c, !PT ;  /* 0x0000000a0b0a7212 */ /* 0x000fc600078e3cff */
[----:B------:R1:W-:Y:S01]  /*17f30*/  ST.E desc[UR28][R154.64+0x4], R127 ;  /* 0x0000047f9a007985 */ /* 0x0003e2000c10191c */
[----:B------:R-:W-:-:S03]  /*17f40*/  IMAD.X R13, RZ, RZ, R0, P3 ;  /* 0x000000ffff0d7224 */ /* 0x000fc600018e0600 */
[----:B---3--:R1:W-:Y:S01]  /*17f50*/  ST.E desc[UR28][R152.64], R128 ;  /* 0x0000008098007985 */ /* 0x0083e2000c10191c */
[----:B------:R-:W-:-:S03]  /*17f60*/  LOP3.LUT R8, R9, R8, RZ, 0x3c, !PT ;  /* 0x0000000809087212 */ /* 0x000fc600078e3cff */
[----:B------:R1:W-:Y:S01]  /*17f70*/  ST.E desc[UR28][R152.64+0x4], R129 ;  /* 0x0000048198007985 */ /* 0x0003e2000c10191c */
[----:B------:R-:W-:-:S03]  /*17f80*/  IMAD.X R11, RZ, RZ, R0, P2 ;  /* 0x000000ffff0b7224 */ /* 0x000fc600010e0600 */
[----:B----4-:R1:W-:Y:S01]  /*17f90*/  ST.E desc[UR28][R26.64], R130 ;  /* 0x000000821a007985 */ /* 0x0103e2000c10191c */
[----:B------:R-:W-:-:S03]  /*17fa0*/  IADD3.X R9, RZ, R0, RZ, P6, !PT ;  /* 0x00000000ff097210 */ /* 0x000fc600037fe4ff */
[----:B------:R1:W-:Y:S01]  /*17fb0*/  ST.E desc[UR28][R26.64+0x4], R131 ;  /* 0x000004831a007985 */ /* 0x0003e2000c10191c */
[----:B------:R-:W-:-:S03]  /*17fc0*/  LOP3.LUT R4, R5, R4, RZ, 0x3c, !PT ;  /* 0x0000000405047212 */ /* 0x000fc600078e3cff */
[----:B------:R1:W-:Y:S01]  /*17fd0*/  ST.E desc[UR28][R24.64], R132 ;  /* 0x0000008418007985 */ /* 0x0003e2000c10191c */
[----:B------:R-:W-:-:S03]  /*17fe0*/  LOP3.LUT R6, R6, R2, RZ, 0x3c, !PT ;  /* 0x0000000206067212 */ /* 0x000fc600078e3cff */
[----:B------:R1:W-:Y:S01]  /*17ff0*/  ST.E desc[UR28][R24.64+0x4], R133 ;  /* 0x0000048518007985 */ /* 0x0003e2000c10191c */
[----:B------:R-:W-:-:S03]  /*18000*/  IMAD.X R7, RZ, RZ, R0, P4 ;  /* 0x000000ffff077224 */ /* 0x000fc600020e0600 */
[----:B------:R1:W-:Y:S01]  /*18010*/  ST.E desc[UR28][R22.64], R134 ;  /* 0x0000008616007985 */ /* 0x0003e2000c10191c */
[----:B------:R-:W-:-:S03]  /*18020*/  IMAD.X R5, RZ, RZ, R0, P5 ;  /* 0x000000ffff057224 */ /* 0x000fc600028e0600 */
[----:B------:R1:W-:Y:S04]  /*18030*/  ST.E desc[UR28][R22.64+0x4], R135 ;  /* 0x0000048716007985 */ /* 0x0003e8000c10191c */
        /* <DEDUP_REMOVED lines=15> */
[----:B------:R1:W-:Y:S01]  /*18130*/  ST.E desc[UR28][R4.64+0x4], R151 ;  /* 0x0000049704007985 */ /* 0x0003e2000c10191c */
[----:B------:R-:W-:Y:S01]  /*18140*/  @!PT LDS RZ, [RZ] ;  /* 0x00000000fffff984 */ /* 0x000fe20000000800 */
[----:B------:R-:W-:Y:S01]  /*18150*/  @!PT LDS RZ, [RZ] ;  /* 0x00000000fffff984 */ /* 0x000fe20000000800 */
[----:B------:R-:W-:Y:S01]  /*18160*/  @!PT LDS RZ, [RZ] ;  /* 0x00000000fffff984 */ /* 0x000fe20000000800 */
[----:B------:R-:W-:Y:S01]  /*18170*/  @!PT LDS RZ, [RZ] ;  /* 0x00000000fffff984 */ /* 0x000fe20000000800 */
[----:B------:R2:W-:Y:S06]  /*18180*/  MEMBAR.ALL.CTA ;  /* 0x0000000000007992 */ /* 0x0005ec0000008000 */
[----:B--2---:R-:W2:Y:S01]  /*18190*/  FENCE.VIEW.ASYNC.S ;  /* 0x00000000000073c6 */ /* 0x004ea20000000000 */
[----:B------:R-:W-:Y:S05]  /*181a0*/  @!P1 BRA `(.L_x_37) ;  /* 0x0000000000049947 */ /* 0x000fea0003800000 */
[----:B------:R-:W-:Y:S01]  /*181b0*/  BPT.TRAP 0x1 ;  /* 0x000000040000795c */ /* 0x000fe20000300000 */
.L_x_37:
[----:B--2---:R-:W-:Y:S01]  /*181c0*/  SYNCS.ARRIVE.TRANS64.A1T0 RZ, [UR18+0xa8880], RZ ;  /* 0x0a8880ffffff79a7 */ /* 0x004fe20008100012 */
[----:B------:R-:W-:-:S04]  /*181d0*/  UIADD3 UR37, UR37, 0x1, URZ ;  /* 0x0000000125257890 */ /* 0x000fc8000fffe03f */
[----:B------:R-:W-:-:S04]  /*181e0*/  UISETP.NE.AND UP0, UPT, UR37, 0x2, UPT ;  /* 0x000000022500788c */ /* 0x000fc8000bf05270 */
[----:B------:R-:W-:Y:S02]  /*181f0*/  USEL UR14, URZ, 0x1, UP0 ;  /* 0x000000013f0e7887 */ /* 0x000fe40008000000 */
[----:B------:R-:W-:Y:S02]  /*18200*/  USEL UR37, UR37, URZ, UP0 ;  /* 0x0000003f25257287 */ /* 0x000fe40008000000 */
[----:B------:R-:W-:-:S12]  /*18210*/  ULOP3.LUT UR21, UR21, UR14, URZ, 0x3c, !UPT ;  /* 0x0000000e15157292 */ /* 0x000fd8000f8e3c3f */
.L_x_33:
[----:B------:R-:W-:Y:S02]  /*18220*/  UIADD3 UR14, UR6, 0x1, URZ ;  /* 0x00000001060e7890 */ /* 0x000fe4000fffe03f */
[----:B------:R-:W-:Y:S02]  /*18230*/  UISETP.NE.AND UP1, UPT, UR6, 0x1, UPT ;  /* 0x000000010600788c */ /* 0x000fe4000bf25270 */
[----:B------:R-:W-:Y:S02]  /*18240*/  UISETP.NE.AND UP0, UPT, UR14, 0x2, UPT ;  /* 0x000000020e00788c */ /* 0x000fe4000bf05270 */
[----:B------:R-:W-:Y:S02]  /*18250*/  USEL UR6, URZ, 0x1, UP1 ;  /* 0x000000013f067887 */ /* 0x000fe40008800000 */
[----:B------:R-:W-:Y:S02]  /*18260*/  USEL UR14, UR14, URZ, UP0 ;  /* 0x0000003f0e0e7287 */ /* 0x000fe40008000000 */
[----:B------:R-:W-:Y:S01]  /*18270*/  ULOP3.LUT UR13, UR13, UR6, URZ, 0x3c, !UPT ;  /* 0x000000060d0d7292 */ /* 0x000fe2000f8e3c3f */
[----:B------:R-:W-:Y:S11]  /*18280*/  @!P0 BRA `(.L_x_38) ;  /* 0x0000000000048947 */ /* 0x000ff60003800000 */
[----:B------:R-:W-:Y:S01]  /*18290*/  BPT.TRAP 0x1 ;  /* 0x000000040000795c */ /* 0x000fe20000300000 */
.L_x_38:
[----:B------:R-:W-:Y:S02]  /*182a0*/  UISETP.GT.U32.AND UP0, UPT, UR5, 0x1, UPT ;  /* 0x000000010500788c */ /* 0x000fe4000bf04070 */
[----:B------:R-:W-:-:S04]  /*182b0*/  ULEA UR6, UR8, UR36, 0x3 ;  /* 0x0000002408067291 */ /* 0x000fc8000f8e183f */
[----:B------:R-:W-:Y:S01]  /*182c0*/  UIADD3 UR6, UR6, 0xa8820, URZ ;  /* 0x000a882006067890 */ /* 0x000fe2000fffe03f */
[----:B------:R-:W-:-:S03]  /*182d0*/  PLOP3.LUT P1, PT, PT, PT, UP0, 0x80, 0x0 ;  /* 0x000000000000781c */ /* 0x000fc60003f2f008 */
[----:B------:R-:W-:-:S09]  /*182e0*/  UPRMT UR6, URZ, 0x654, UR6 ;  /* 0x000006543f067896 */ /* 0x000fd20008000006 */
[----:B------:R-:W-:Y:S01]  /*182f0*/  SYNCS.ARRIVE.TRANS64.RED.A1T0 RZ, [UR6], RZ ;  /* 0x000000ffffff79a7 */ /* 0x000fe20008100406 */
[----:B------:R-:W-:Y:S05]  /*18300*/  @P1 BRA `(.L_x_39) ;  /* 0x0000000000041947 */ /* 0x000fea0003800000 */
[----:B------:R-:W-:Y:S01]  /*18310*/  BPT.TRAP 0x1 ;  /* 0x000000040000795c */ /* 0x000fe20000300000 */
.L_x_39:
[----:B------:R-:W-:-:S04]  /*18320*/  UIADD3 UR8, UR8, 0x1, URZ ;  /* 0x0000000108087890 */ /* 0x000fc8000fffe03f */
[----:B------:R-:W-:-:S04]  /*18330*/  UISETP.NE.AND UP0, UPT, UR8, 0x4, UPT ;  /* 0x000000040800788c */ /* 0x000fc8000bf05270 */
[----:B------:R-:W-:Y:S01]  /*18340*/  USEL UR8, UR8, URZ, UP0 ;  /* 0x0000003f08087287 */ /* 0x000fe20008000000 */
[----:B------:R-:W-:Y:S11]  /*18350*/  @!P0 BRA `(.L_x_40) ;  /* 0x0000000000048947 */ /* 0x000ff60003800000 */
[----:B------:R-:W-:Y:S01]  /*18360*/  BPT.TRAP 0x1 ;  /* 0x000000040000795c */ /* 0x000fe20000300000 */
.L_x_40:
[----:B------:R-:W-:-:S04]  /*18370*/  ULEA UR6, UR8, UR36, 0x3 ;  /* 0x0000002408067291 */ /* 0x000fc8000f8e183f */
[----:B------:R-:W-:-:S04]  /*18380*/  UIADD3 UR6, UR6, 0xa8820, URZ ;  /* 0x000a882006067890 */ /* 0x000fc8000fffe03f */
[----:B------:R-:W-:-:S09]  /*18390*/  UPRMT UR6, URZ, 0x654, UR6 ;  /* 0x000006543f067896 */ /* 0x000fd20008000006 */
[----:B------:R-:W-:Y:S01]  /*183a0*/  SYNCS.ARRIVE.TRANS64.RED.A1T0 RZ, [UR6], RZ ;  /* 0x000000ffffff79a7 */ /* 0x000fe20008100406 */
[----:B------:R-:W-:Y:S05]  /*183b0*/  @P1 BRA `(.L_x_41) ;  /* 0x0000000000041947 */ /* 0x000fea0003800000 */
[----:B------:R-:W-:Y:S01]  /*183c0*/  BPT.TRAP 0x1 ;  /* 0x000000040000795c */ /* 0x000fe20000300000 */
.L_x_41:
[----:B------:R-:W-:Y:S01]  /*183d0*/  UISETP.GT.AND UP2, UPT, UR11, 0x1, UPT ;  /* 0x000000010b00788c */ /* 0x000fe2000bf44270 */
[----:B------:R-:W-:Y:S01]  /*183e0*/  VIADD R3, R3, 0x80 ;  /* 0x0000008003037836 */ /* 0x000fe20000000000 */
[----:B------:R-:W-:Y:S02]  /*183f0*/  UIADD3 UR22, UR22, 0x1, URZ ;  /* 0x0000000116167890 */ /* 0x000fe4000fffe03f */
[----:B------:R-:W-:Y:S02]  /*18400*/  UIADD3 UR8, UR8, 0x1, URZ ;  /* 0x0000000108087890 */ /* 0x000fe4000fffe03f */
[----:B------:R-:W-:Y:S01]  /*18410*/  PLOP3.LUT P1, PT, PT, PT, UP2, 0x80, 0x0 ;  /* 0x000000000000781c */ /* 0x000fe20003f2f028 */
[----:B------:R-:W-:Y:S02]  /*18420*/  UISETP.NE.AND UP0, UPT, UR22, 0x4, UPT ;  /* 0x000000041600788c */ /* 0x000fe4000bf05270 */
[----:B------:R-:W-:Y:S02]  /*18430*/  UISETP.NE.AND UP1, UPT, UR8, 0x4, UPT ;  /* 0x000000040800788c */ /* 0x000fe4000bf25270 */
[----:B------:R-:W-:-:S02]  /*18440*/  USEL UR6, URZ, 0x1, UP0 ;  /* 0x000000013f067887 */ /* 0x000fc40008000000 */
[----:B------:R-:W-:Y:S02]  /*18450*/  UIADD3 UR7, UR7, 0x1, URZ ;  /* 0x0000000107077890 */ /* 0x000fe4000fffe03f */
[----:B------:R-:W-:Y:S02]  /*18460*/  ULOP3.LUT UR23, UR23, UR6, URZ, 0x3c, !UPT ;  /* 0x0000000617177292 */ /* 0x000fe4000f8e3c3f */
[----:B------:R-:W-:Y:S02]  /*18470*/  UIADD3 UR11, UR11, -0x1, URZ ;  /* 0xffffffff0b0b7890 */ /* 0x000fe4000fffe03f */
[----:B------:R-:W-:Y:S02]  /*18480*/  USEL UR8, UR8, URZ, UP1 ;  /* 0x0000003f08087287 */ /* 0x000fe40008800000 */
[----:B------:R-:W-:Y:S01]  /*18490*/  USEL UR24, UR22, URZ, UP0 ;  /* 0x0000003f16187287 */ /* 0x000fe20008000000 */
[----:B------:R-:W-:Y:S01]  /*184a0*/  UMOV UR6, UR14 ;  /* 0x0000000e00067c82 */ /* 0x000fe20008000000 */
[----:B------:R-:W-:Y:S10]  /*184b0*/  @P1 BRA `(.L_x_42) ;  /* 0xfffffe9c003c1947 */ /* 0x000ff4000383ffff */
.L_x_18:
[----:B------:R-:W-:Y:S05]  /*184c0*/  @!P0 BRA `(.L_x_43) ;  /* 0x0000000000048947 */ /* 0x000fea0003800000 */
[----:B------:R-:W-:Y:S01]  /*184d0*/  BPT.TRAP 0x1 ;  /* 0x000000040000795c */ /* 0x000fe20000300000 */
.L_x_43:
[----:B------:R-:W-:Y:S02]  /*184e0*/  UISETP.GT.U32.AND UP0, UPT, UR5, 0x1, UPT ;  /* 0x000000010500788c */ /* 0x000fe4000bf04070 */
[----:B------:R-:W-:-:S04]  /*184f0*/  UIADD3 UR7, UR9, 0xa8860, URZ ;  /* 0x000a886009077890 */ /* 0x000fc8000fffe03f */
[----:B------:R-:W-:Y:S01]  /*18500*/  PLOP3.LUT P1, PT, PT, PT, UP0, 0x80, 0x0 ;  /* 0x000000000000781c */ /* 0x000fe20003f2f008 */
[----:B------:R-:W-:-:S09]  /*18510*/  UPRMT UR7, URZ, 0x654, UR7 ;  /* 0x000006543f077896 */ /* 0x000fd20008000007 */
[----:B------:R-:W-:Y:S03]  /*18520*/  SYNCS.ARRIVE.TRANS64.RED.A1T0 RZ, [UR7], RZ ;  /* 0x000000ffffff79a7 */ /* 0x000fe60008100407 */
[----:B------:R-:W-:Y:S05]  /*18530*/  @P1 BRA `(.L_x_44) ;  /* 0x0000000000041947 */ /* 0x000fea0003800000 */
[----:B------:R-:W-:Y:S01]  /*18540*/  BPT.TRAP 0x1 ;  /* 0x000000040000795c */ /* 0x000fe20000300000 */
.L_x_44:
[----:B------:R-:W-:Y:S05]  /*18550*/  @!P0 BRA `(.L_x_45) ;  /* 0x0000000000048947 */ /* 0x000fea0003800000 */
[----:B------:R-:W-:Y:S01]  /*18560*/  BPT.TRAP 0x1 ;  /* 0x000000040000795c */ /* 0x000fe20000300000 */
.L_x_45:
[----:B------:R-:W-:-:S04]  /*18570*/  UIADD3 UR9, UR9, 0xa8868, URZ ;  /* 0x000a886809097890 */ /* 0x000fc8000fffe03f */
[----:B------:R-:W-:-:S09]  /*18580*/  UPRMT UR9, URZ, 0x654, UR9 ;  /* 0x000006543f097896 */ /* 0x000fd20008000009 */
[----:B------:R-:W-:Y:S01]  /*18590*/  SYNCS.ARRIVE.TRANS64.RED.A1T0 RZ, [UR9], RZ ;  /* 0x000000ffffff79a7 */ /* 0x000fe20008100409 */
[----:B------:R-:W-:Y:S05]  /*185a0*/  @P1 BRA `(.L_x_46) ;  /* 0x0000000000041947 */ /* 0x000fea0003800000 */
[----:B------:R-:W-:Y:S01]  /*185b0*/  BPT.TRAP 0x1 ;  /* 0x000000040000795c */ /* 0x000fe20000300000 */
.L_x_46:
[----:B------:R-:W-:-:S04]  /*185c0*/  ULOP3.LUT UR4, UR4, 0x2, URZ, 0xfc, !UPT ;  /* 0x0000000204047892 */ /* 0x000fc8000f8efc3f */
[----:B------:R-:W-:-:S06]  /*185d0*/  UISETP.NE.AND UP0, UPT, UR4, 0x3, UPT ;  /* 0x000000030400788c */ /* 0x000fcc000bf05270 */
[----:B------:R-:W-:-:S13]  /*185e0*/  PLOP3.LUT P1, PT, PT, PT, UP0, 0x80, 0x0 ;  /* 0x000000000000781c */ /* 0x000fda0003f2f008 */
[----:B------:R-:W-:Y:S05]  /*185f0*/  @!P1 BRA `(.L_x_47) ;  /* 0x0000000000049947 */ /* 0x000fea0003800000 */
[----:B------:R-:W-:Y:S01]  /*18600*/  BPT.TRAP 0x1 ;  /* 0x000000040000795c */ /* 0x000fe20000300000 */
.L_x_47:
[----:B------:R-:W-:Y:S01]  /*18610*/  ULEA UR4, UR6, UR36, 0x3 ;  /* 0x0000002406047291 */ /* 0x000fe2000f8e183f */
[----:B---3--:R-:W-:-:S05]  /*18620*/  IMAD.U32 R0, RZ, RZ, UR13 ;  /* 0x0000000dff007e24 */ /* 0x008fca000f8e00ff */
[----:B------:R-:W-:-:S04]  /*18630*/  SHF.L.U32 R0, R0, 0x1f, RZ ;  /* 0x0000001f00007819 */ /* 0x000fc800000006ff */
[----:B------:R-:W3:Y:S02]  /*18640*/  SYNCS.PHASECHK.TRANS64.TRYWAIT P0, [UR4+0xa8890], R0 ;  /* 0x0a889000ff0075a7 */ /* 0x000ee40008000144 */
[----:B---3--:R-:W-:Y:S05]  /*18650*/  @!P0 BRA `(.L_x_48) ;  /* 0x0000009400b08947 */ /* 0x008fea0003800000 */
.L_x_170:
[----:B------:R-:W-:Y:S05]  /*18660*/  @!P1 BRA `(.L_x_49) ;  /* 0x0000000000049947 */ /* 0x000fea0003800000 */
[----:B------:R-:W-:Y:S01]  /*18670*/  BPT.TRAP 0x1 ;  /* 0x000000040000795c */ /* 0x000fe20000300000 */
.L_x_49:
[----:B------:R-:W-:-:S04]  /*18680*/  UIADD3 UR6, UR6, 0x1, URZ ;  /* 0x0000000106067890 */ /* 0x000fc8000fffe03f */
[----:B------:R-:W-:-:S04]  /*18690*/  UISETP.NE.AND UP0, UPT, UR6, 0x2, UPT ;  /* 0x000000020600788c */ /* 0x000fc8000bf05270 */
[----:B------:R-:W-:Y:S02]  /*186a0*/  USEL UR4, URZ, 0x1, UP0 ;  /* 0x000000013f047887 */ /* 0x000fe40008000000 */
[----:B------:R-:W-:Y:S02]  /*186b0*/  USEL UR6, UR6, URZ, UP0 ;  /* 0x0000003f06067287 */ /* 0x000fe40008000000 */
[----:B------:R-:W-:Y:S02]  /*186c0*/  ULOP3.LUT UR4, UR13, UR4, URZ, 0x3c, !UPT ;  /* 0x000000040d047292 */ /* 0x000fe4000f8e3c3f */
[----:B------:R-:W-:-:S04]  /*186d0*/  ULEA UR6, UR6, UR36, 0x3 ;  /* 0x0000002406067291 */ /* 0x000fc8000f8e183f */
[----:B--2---:R-:W-:-:S04]  /*186e0*/  MOV R0, UR4 ;  /* 0x0000000400007c02 */ /* 0x004fc80008000f00 */
[----:B------:R-:W-:-:S04]  /*186f0*/  SHF.L.U32 R0, R0, 0x1f, RZ ;  /* 0x0000001f00007819 */ /* 0x000fc800000006ff */
[----:B------:R-:W2:Y:S02]  /*18700*/  SYNCS.PHASECHK.TRANS64.TRYWAIT P0, [UR6+0xa8890], R0 ;  /* 0x0a889000ff0075a7 */ /* 0x000ea40008000146 */
[----:B--2---:R-:W-:Y:S05]  /*18710*/  @!P0 BRA `(.L_x_50) ;  /* 0x0000009400988947 */ /* 0x004fea0003800000 */
.L_x_171:
[----:B------:R-:W-:Y:S01]  /*18720*/  ULEA UR4, UR37, UR38, 0x1 ;  /* 0x0000002625047291 */ /* 0x000fe2000f8e083f */
[----:B-1----:R-:W-:-:S03]  /*18730*/  IMAD.U32 R0, RZ, RZ, UR21 ;  /* 0x00000015ff007e24 */ /* 0x002fc6000f8e00ff */
[----:B------:R-:W-:Y:S02]  /*18740*/  ULEA UR4, UR4, UR36, 0x3 ;  /* 0x0000002404047291 */ /* 0x000fe4000f8e183f */
[----:B------:R-:W-:-:S07]  /*18750*/  SHF.L.U32 R0, R0, 0x1f, RZ ;  /* 0x0000001f00007819 */ /* 0x000fce00000006ff */
[----:B------:R-:W1:Y:S02]  /*18760*/  SYNCS.PHASECHK.TRANS64.TRYWAIT P0, [UR4+0xa88a0], R0 ;  /* 0x0a88a000ff0075a7 */ /* 0x000e640008000144 */
[----:B-1----:R-:W-:Y:S05]  /*18770*/  @!P0 BRA `(.L_x_51) ;  /* 0x0000009400988947 */ /* 0x002fea0003800000 */
.L_x_172:
[----:B-1----:R-:W-:-:S04]  /*18780*/  MOV R0, RZ ;  /* 0x000000ff00007202 */ /* 0x002fc80000000f00 */
[----:B------:R-:W-:-:S13]  /*18790*/  LOP3.LUT P0, RZ, R0, 0x1bf, RZ, 0xc0, !PT ;  /* 0x000001bf00ff7812 */ /* 0x000fda000780c0ff */
[----:B------:R-:W-:Y:S05]  /*187a0*/  @!P0 BRA `(.L_x_52) ;  /* 0x0000000000408947 */ /* 0x000fea0003800000 */
[----:B------:R-:W-:Y:S01]  /*187b0*/  MOV R2, 0x0 ;  /* 0x0000000000027802 */ /* 0x000fe20000000f00 */
[----:B------:R-:W-:Y:S01]  /*187c0*/  ULDC.64 UR4, c[0x4][0x70] ;  /* 0x01001c0000047ab9 */ /* 0x000fe20000000a00 */
[----:B------:R-:W-:Y:S01]  /*187d0*/  ULDC.64 UR6, c[0x4][0x78] ;  /* 0x01001e0000067ab9 */ /* 0x000fe20000000a00 */
[----:B------:R-:W-:Y:S01]  /*187e0*/  ULDC.64 UR8, c[0x4][0x8] ;  /* 0x0100020000087ab9 */ /* 0x000fe20000000a00 */
[----:B------:R-:W-:Y:S01]  /*187f0*/  IMAD.U32 R4, RZ, RZ, UR4 ;  /* 0x00000004ff047e24 */ /* 0x000fe2000f8e00ff */
[----:B------:R-:W-:Y:S01]  /*18800*/  MOV R7, UR7 ;  /* 0x0000000700077c02 */ /* 0x000fe20008000f00 */
[----:B------:R-:W1:Y:S01]  /*18810*/  LDC.64 R2, c[0x4][R2] ;  /* 0x0100000002027b82 */ /* 0x000e620000000a00 */
[----:B------:R-:W-:Y:S01]  /*18820*/  IMAD.U32 R5, RZ, RZ, UR5 ;  /* 0x00000005ff057e24 */ /* 0x000fe2000f8e00ff */
[----:B------:R-:W-:Y:S01]  /*18830*/  MOV R13, RZ ;  /* 0x000000ff000d7202 */ /* 0x000fe20000000f00 */
[----:B------:R-:W-:Y:S02]  /*18840*/  IMAD.U32 R6, RZ, RZ, UR6 ;  /* 0x00000006ff067e24 */ /* 0x000fe4000f8e00ff */
[----:B------:R-:W-:-:S02]  /*18850*/  IMAD.U32 R10, RZ, RZ, UR8 ;  /* 0x00000008ff0a7e24 */ /* 0x000fc4000f8e00ff */
[----:B------:R-:W-:Y:S02]  /*18860*/  IMAD.U32 R11, RZ, RZ, UR9 ;  /* 0x00000009ff0b7e24 */ /* 0x000fe4000f8e00ff */
[----:B------:R-:W-:Y:S02]  /*18870*/  IMAD.MOV.U32 R8, RZ, RZ, 0x70 ;  /* 0x00000070ff087424 */ /* 0x000fe400078e00ff */
[----:B------:R-:W-:-:S07]  /*18880*/  IMAD.MOV.U32 R12, RZ, RZ, 0x1 ;  /* 0x00000001ff0c7424 */ /* 0x000fce00078e00ff */
[----:B------:R-:W-:-:S07]  /*18890*/  LEPC R20, `(.L_x_52) ;  /* 0x000000001014794e */ /* 0x000fce0000000000 */
[----:B-1---5:R-:W-:Y:S05]  /*188a0*/  CALL.ABS.NOINC R2 ;  /* 0x0000000002007343 */ /* 0x022fea0003c00000 */
.L_x_52:
[----:B------:R-:W-:Y:S02]  /*188b0*/  IMAD.U32 R0, RZ, RZ, UR36 ;  /* 0x00000024ff007e24 */ /* 0x000fe4000f8e00ff */
[----:B------:R-:W-:-:S04]  /*188c0*/  IMAD.U32 R32, RZ, RZ, UR38 ;  /* 0x00000026ff207e24 */ /* 0x000fc8000f8e00ff */
[----:B------:R-:W-:-:S05]  /*188d0*/  IMAD R32, R32, 0x4400, R0 ;  /* 0x0000440020207824 */ /* 0x000fca00078e0200 */
        /* <DEDUP_REMOVED lines=10> */
[----:B------:R-:W-:Y:S01]  /*18980*/  MOV R12, 0x1 ;  /* 0x00000001000c7802 */ /* 0x000fe20000000f00 */
[----:B------:R-:W-:Y:S02]  /*18990*/  IMAD.U32 R7, RZ, RZ, UR9 ;  /* 0x00000009ff077e24 */ /* 0x000fe4000f8e00ff */
[----:B------:R-:W-:-:S02]  /*189a0*/  IMAD.U32 R10, RZ, RZ, UR4 ;  /* 0x00000004ff0a7e24 */ /* 0x000fc4000f8e00ff */
[----:B------:R-:W-:Y:S02]  /*189b0*/  IMAD.U32 R11, RZ, RZ, UR5 ;  /* 0x00000005ff0b7e24 */ /* 0x000fe4000f8e00ff */
[----:B------:R-:W-:Y:S02]  /*189c0*/  IMAD.MOV.U32 R8, RZ, RZ, 0x70 ;  /* 0x00000070ff087424 */ /* 0x000fe400078e00ff */
[----:B------:R-:W-:-:S07]  /*189d0*/  IMAD.MOV.U32 R13, RZ, RZ, RZ ;  /* 0x000000ffff0d7224 */ /* 0x000fce00078e00ff */
[----:B------:R-:W-:-:S07]  /*189e0*/  LEPC R20, `(.L_x_53) ;  /* 0x000000001014794e */ /* 0x000fce0000000000 */
[----:B-1---5:R-:W-:Y:S05]  /*189f0*/  CALL.ABS.NOINC R2 ;  /* 0x0000000002007343 */ /* 0x022fea0003c00000 */
.L_x_53:
[----:B-----5:R-:W2:Y:S04]  /*18a00*/  LDL.LU R16, [R1+0x524] ;  /* 0x0005240001107983 */ /* 0x020ea80000300800 */
[----:B------:R-:W2:Y:S04]  /*18a10*/  LDL.LU R2, [R1+0x520] ;  /* 0x0005200001027983 */ /* 0x000ea80000300800 */
[----:B------:R-:W3:Y:S04]  /*18a20*/  LDL.LU R33, [R1+0x51c] ;  /* 0x00051c0001217983 */ /* 0x000ee80000300800 */
[----:B------:R-:W3:Y:S04]  /*18a30*/  LDL.LU R27, [R1+0x518] ;  /* 0x00051800011b7983 */ /* 0x000ee80000300800 */
        /* <DEDUP_REMOVED lines=124> */
[----:B--2---:R-:W-:-:S02]  /*19200*/  F2FP.F16.F32.PACK_AB R16, R16, R2 ;  /* 0x000000021010723e */ /* 0x004fc400000000ff */
[----:B------:R-:W1:Y:S01]  /*19210*/  S2R R2, SR_TID.X ;  /* 0x0000000000027919 */ /* 0x000e620000002100 */
[----:B---3--:R-:W-:Y:S02]  /*19220*/  F2FP.F16.F32.PACK_AB R27, R33, R27 ;  /* 0x0000001b211b723e */ /* 0x008fe400000000ff */
[----:B----4-:R-:W-:Y:S01]  /*19230*/  F2FP.F16.F32.PACK_AB R68, R68, R34 ;  /* 0x000000224444723e */ /* 0x010fe200000000ff */
[----:B------:R-:W-:Y:S02]  /*19240*/  IMAD.MOV.U32 R34, RZ, RZ, 0x10 ;  /* 0x00000010ff227424 */ /* 0x000fe400078e00ff */
[C---:B-1----:R-:W-:Y:S01]  /*19250*/  IMAD.SHL.U32 R3, R2.reuse, 0x20, RZ ;  /* 0x0000002002037824 */ /* 0x042fe200078e00ff */
[----:B------:R-:W-:Y:S02]  /*19260*/  SHF.R.U32.HI R5, RZ, 0x1, R2 ;  /* 0x00000001ff057819 */ /* 0x000fe40000011602 */
[----:B------:R-:W-:Y:S02]  /*19270*/  LOP3.LUT R33, R2, 0x7f, RZ, 0xc0, !PT ;  /* 0x0000007f02217812 */ /* 0x000fe400078ec0ff */
[----:B------:R-:W-:-:S04]  /*19280*/  LOP3.LUT R4, R3, 0xc0, RZ, 0xc0, !PT ;  /* 0x000000c003047812 */ /* 0x000fc800078ec0ff */
[----:B------:R-:W-:Y:S01]  /*19290*/  LOP3.LUT R0, R4, 0x8, R5, 0xf8, !PT ;  /* 0x0000000804007812 */ /* 0x000fe200078ef805 */
[C---:B------:R-:W-:Y:S01]  /*192a0*/  IMAD.SHL.U32 R4, R2.reuse, 0x10, RZ ;  /* 0x0000001002047824 */ /* 0x040fe200078e00ff */
[C---:B------:R-:W-:Y:S01]  /*192b0*/  LOP3.LUT P0, RZ, R2.reuse, 0x4, RZ, 0xc0, !PT ;  /* 0x0000000402ff7812 */ /* 0x040fe2000780c0ff */
[----:B------:R-:W-:Y:S01]  /*192c0*/  VIADD R33, R33, 0x1f ;  /* 0x0000001f21217836 */ /* 0x000fe20000000000 */
[----:B------:R-:W-:Y:S02]  /*192d0*/  SHF.L.U32 R2, R2, 0x2, RZ ;  /* 0x0000000202027819 */ /* 0x000fe400000006ff */
[----:B------:R-:W-:Y:S02]  /*192e0*/  LOP3.LUT R4, R4, 0x600, RZ, 0xc0, !PT ;  /* 0x0000060004047812 */ /* 0x000fe400078ec0ff */
[----:B------:R-:W-:Y:S02]  /*192f0*/  ISETP.GT.U32.AND P1, PT, R33, 0x3e, PT ;  /* 0x0000003e2100780c */ /* 0x000fe40003f24070 */
[----:B------:R-:W-:-:S02]  /*19300*/  LOP3.LUT R2, R0, 0x18, R2, 0x78, !PT ;  /* 0x0000001800027812 */ /* 0x000fc400078e7802 */
[----:B------:R-:W-:-:S04]  /*19310*/  LOP3.LUT R0, R4, 0x20, R3, 0xf8, !PT ;  /* 0x0000002004007812 */ /* 0x000fc800078ef803 */
[----:B------:R-:W-:-:S04]  /*19320*/  LOP3.LUT R0, R0, 0x100, R3, 0xf8, !PT ;  /* 0x0000010000007812 */ /* 0x000fc800078ef803 */
[----:B------:R-:W-:Y:S02]  /*19330*/  LOP3.LUT R0, R0, R2, RZ, 0xfc, !PT ;  /* 0x0000000200007212 */ /* 0x000fe400078efcff */
[----:B------:R-:W-:Y:S02]  /*19340*/  F2FP.F16.F32.PACK_AB R71, R71, R35 ;  /* 0x000000234747723e */ /* 0x000fe400000000ff */
[----:B------:R-:W-:Y:S01]  /*19350*/  F2FP.F16.F32.PACK_AB R24, R143, R24 ;  /* 0x000000188f18723e */ /* 0x000fe200000000ff */
[----:B------:R-:W-:Y:S01]  /*19360*/  IMAD R35, R0, 0x2, R32 ;  /* 0x0000000200237824 */ /* 0x000fe200078e0220 */
        /* <DEDUP_REMOVED lines=40> */
[----:B------:R-:W-:Y:S02]  /*195f0*/  SEL R34, R34, 0xfffffff0, !P0 ;  /* 0xfffffff022227807 */ /* 0x000fe40004000000 */
        /* <DEDUP_REMOVED lines=19> */
[----:B------:R-:W-:Y:S06]  /*19730*/  @P1 BRA `(.L_x_54) ;  /* 0x0000000000041947 */ /* 0x000fec0003800000 */
[----:B------:R-:W-:-:S04]  /*19740*/  DEPBAR.LE SB0, 0x1 ;  /* 0x000080400000791a */ /* 0x000fc80000000000 */
.L_x_54:
[----:B------:R-:W-:Y:S05]  /*19750*/  WARPSYNC.ALL ;  /* 0x0000000000007948 */ /* 0x000fea0003800000 */
[----:B------:R-:W-:Y:S01]  /*19760*/  BAR.SYNC.DEFER_BLOCKING 0x1, 0x80 ;  /* 0x0042000000007b1d */ /* 0x000fe20000010000 */
[----:B------:R-:W-:-:S05]  /*19770*/  IMAD R0, R34, 0x2, R35 ;  /* 0x0000000222007824 */ /* 0x000fca00078e0223 */
[----:B------:R-:W-:Y:S01]  /*19780*/  BSSY B0, `(.L_x_55) ;  /* 0x0000015000007945 */ /* 0x000fe20003800000 */
[----:B------:R1:W-:Y:S04]  /*19790*/  STSM.16.M88.4 [R35], R24 ;  /* 0x0000001823007844 */ /* 0x0003e80000000200 */
[----:B------:R1:W-:Y:S01]  /*197a0*/  STSM.16.M88.4 [R0], R16 ;  /* 0x0000001000007844 */ /* 0x0003e20000000200 */
[----:B------:R-:W-:Y:S01]  /*197b0*/  @!PT LDS RZ, [RZ] ;  /* 0x00000000fffff984 */ /* 0x000fe20000000800 */
[----:B------:R-:W-:Y:S01]  /*197c0*/  @!PT LDS RZ, [RZ] ;  /* 0x00000000fffff984 */ /* 0x000fe20000000800 */
[----:B------:R-:W-:Y:S01]  /*197d0*/  @!PT LDS RZ, [RZ] ;  /* 0x00000000fffff984 */ /* 0x000fe20000000800 */
[----:B------:R-:W-:Y:S01]  /*197e0*/  @!PT LDS RZ, [RZ] ;  /* 0x00000000fffff984 */ /* 0x000fe20000000800 */
[----:B------:R2:W-:Y:S06]  /*197f0*/  MEMBAR.ALL.CTA ;  /* 0x0000000000007992 */ /* 0x0005ec0000008000 */
[----:B--2---:R-:W2:Y:S02]  /*19800*/  FENCE.VIEW.ASYNC.S ;  /* 0x00000000000073c6 */ /* 0x004ea40000000000 */
[----:B--2---:R-:W-:Y:S06]  /*19810*/  BAR.SYNC.DEFER_BLOCKING 0x1, 0x80 ;  /* 0x0042000000007b1d */ /* 0x004fec0000010000 */
[----:B------:R-:W-:Y:S05]  /*19820*/  @P1 BRA `(.L_x_56) ;  /* 0x0000000000281947 */ /* 0x000fea0003800000 */
[----:B------:R-:W-:Y:S01]  /*19830*/  S2UR UR44, SR_CTAID.Z ;  /* 0x00000000002c79c3 */ /* 0x000fe20000002700 */
[----:B------:R-:W-:Y:S01]  /*19840*/  ULDC.64 UR4, c[0x0][0x198] ;  /* 0x0000660000047ab9 */ /* 0x000fe20000000a00 */
[----:B------:R-:W-:Y:S01]  /*19850*/  R2UR UR40, R32 ;  /* 0x00000000202872ca */ /* 0x000fe200000e0000 */
[----:B------:R-:W-:Y:S01]  /*19860*/  UIADD3 UR4, UP0, UR4, 0x9f0, URZ ;  /* 0x000009f004047890 */ /* 0x000fe2000ff1e03f */
[----:B------:R-:W-:-:S03]  /*19870*/  UMOV UR41, URZ ;  /* 0x0000003f00297c82 */ /* 0x000fc60008000000 */
[----:B------:R-:W-:Y:S01]  /*19880*/  UIADD3.X UR5, URZ, UR5, URZ, UP0, !UPT ;  /* 0x000000053f057290 */ /* 0x000fe200087fe43f */
[----:B------:R-:W2:Y:S08]  /*19890*/  S2UR UR43, SR_CTAID.Y ;  /* 0x00000000002b79c3 */ /* 0x000eb00000002600 */
[----:B--2---:R2:W-:Y:S01]  /*198a0*/  UTMASTG.4D [UR40], [UR4] ;  /* 0x00000028040073b5 */ /* 0x0045e20008018000 */
[----:B------:R0:W-:Y:S01]  /*198b0*/  UTMACMDFLUSH ;  /* 0x00000000000079b7 */ /* 0x0001e20000000000 */
[----:B--2---:R-:W-:-:S04]  /*198c0*/  DEPBAR.LE SB0, 0x1 ;  /* 0x000080400000791a */ /* 0x004fc80000000000 */
.L_x_56:
[----:B------:R-:W-:Y:S05]  /*198d0*/  BSYNC B0 ;  /* 0x0000000000007941 */ /* 0x000fea0003800000 */
.L_x_55:
[----:B------:R-:W-:Y:S01]  /*198e0*/  BAR.SYNC.DEFER_BLOCKING 0x1, 0x80 ;  /* 0x0042000000007b1d */ /* 0x000fe20000010000 */
[----:B------:R-:W-:-:S05]  /*198f0*/  VIADD R3, R35, 0x1000 ;  /* 0x0000100023037836 */ /* 0x000fca0000000000 */
[----:B------:R-:W-:Y:S01]  /*19900*/  BSSY B0, `(.L_x_57) ;  /* 0x0000016000007945 */ /* 0x000fe20003800000 */
[----:B------:R2:W-:Y:S04]  /*19910*/  STSM.16.M88.4 [R35+0x1000], R8 ;  /* 0x0010000823007844 */ /* 0x0005e80000000200 */
[----:B------:R2:W-:Y:S01]  /*19920*/  STSM.16.M88.4 [R0+0x1000], R4 ;  /* 0x0010000400007844 */ /* 0x0005e20000000200 */
[----:B------:R-:W-:Y:S01]  /*19930*/  @!PT LDS RZ, [RZ] ;  /* 0x00000000fffff984 */ /* 0x000fe20000000800 */
[----:B------:R-:W-:Y:S01]  /*19940*/  @!PT LDS RZ, [RZ] ;  /* 0x00000000fffff984 */ /* 0x000fe20000000800 */
[----:B------:R-:W-:Y:S01]  /*19950*/  @!PT LDS RZ, [RZ] ;  /* 0x00000000fffff984 */ /* 0x000fe20000000800 */
[----:B------:R-:W-:Y:S01]  /*19960*/  @!PT LDS RZ, [RZ] ;  /* 0x00000000fffff984 */ /* 0x000fe20000000800 */
[----:B------:R3:W-:Y:S06]  /*19970*/  MEMBAR.ALL.CTA ;  /* 0x0000000000007992 */ /* 0x0007ec0000008000 */
[----:B---3--:R-:W3:Y:S02]  /*19980*/  FENCE.VIEW.ASYNC.S ;  /* 0x00000000000073c6 */ /* 0x008ee40000000000 */
[----:B---3--:R-:W-:Y:S06]  /*19990*/  BAR.SYNC.DEFER_BLOCKING 0x1, 0x80 ;  /* 0x0042000000007b1d */ /* 0x008fec0000010000 */
[----:B------:R-:W-:Y:S05]  /*199a0*/  @P1 BRA `(.L_x_58) ;  /* 0x00000000002c1947 */ /* 0x000fea0003800000 */
[----:B------:R-:W-:Y:S01]  /*199b0*/  S2UR UR44, SR_CTAID.Z ;  /* 0x00000000002c79c3 */ /* 0x000fe20000002700 */
[----:B------:R-:W-:Y:S01]  /*199c0*/  R2UR UR40, R32 ;  /* 0x00000000202872ca */ /* 0x000fe200000e0000 */
[----:B------:R-:W-:Y:S01]  /*199d0*/  ULDC.64 UR4, c[0x0][0x198] ;  /* 0x0000660000047ab9 */ /* 0x000fe20000000a00 */
[----:B------:R-:W-:Y:S01]  /*199e0*/  UMOV UR41, 0x20 ;  /* 0x0000002000297882 */ /* 0x000fe20000000000 */
[----:B------:R-:W-:-:S04]  /*199f0*/  UIADD3 UR4, UP0, UR4, 0x9f0, URZ ;  /* 0x000009f004047890 */ /* 0x000fc8000ff1e03f */
[----:B------:R-:W3:Y:S01]  /*19a00*/  S2UR UR43, SR_CTAID.Y ;  /* 0x00000000002b79c3 */ /* 0x000ee20000002600 */
[----:B------:R-:W-:-:S05]  /*19a10*/  UIADD3.X UR5, URZ, UR5, URZ, UP0, !UPT ;  /* 0x000000053f057290 */ /* 0x000fca00087fe43f */
[----:B------:R-:W-:-:S09]  /*19a20*/  UIADD3 UR40, UR40, 0x1000, URZ ;  /* 0x0000100028287890 */ /* 0x000fd2000fffe03f */
[----:B---3--:R3:W-:Y:S01]  /*19a30*/  UTMASTG.4D [UR40], [UR4] ;  /* 0x00000028040073b5 */ /* 0x0087e20008018000 */
[----:B------:R0:W-:Y:S01]  /*19a40*/  UTMACMDFLUSH ;  /* 0x00000000000079b7 */ /* 0x0001e20000000000 */
[----:B---3--:R-:W-:-:S04]  /*19a50*/  DEPBAR.LE SB0, 0x1 ;  /* 0x000080400000791a */ /* 0x008fc80000000000 */
.L_x_58:
[----:B------:R-:W-:Y:S05]  /*19a60*/  BSYNC B0 ;  /* 0x0000000000007941 */ /* 0x000fea0003800000 */
.L_x_57:
[----:B------:R-:W-:Y:S01]  /*19a70*/  BAR.SYNC.DEFER_BLOCKING 0x1, 0x80 ;  /* 0x0042000000007b1d */ /* 0x000fe20000010000 */
[----:B------:R-:W-:-:S05]  /*19a80*/  LEA R3, R34, R3, 0x1 ;  /* 0x0000000322037211 */ /* 0x000fca00078e08ff */
        /* <DEDUP_REMOVED lines=8> */
[----:B----4-:R-:W4:Y:S02]  /*19b10*/  FENCE.VIEW.ASYNC.S ;  /* 0x00000000000073c6 */ /* 0x010f240000000000 */
[----:B----4-:R-:W-:Y:S06]  /*19b20*/  BAR.SYNC.DEFER_BLOCKING 0x1, 0x80 ;  /* 0x0042000000007b1d */ /* 0x010fec0000010000 */
[----:B------:R-:W-:Y:S05]  /*19b30*/  @P1 BRA `(.L_x_60) ;  /* 0x00000000002c1947 */ /* 0x000fea0003800000 */
[----:B------:R-:W-:Y:S01]  /*19b40*/  S2UR UR12, SR_CTAID.Z ;  /* 0x00000000000c79c3 */ /* 0x000fe20000002700 */
[----:B------:R-:W-:Y:S01]  /*19b50*/  ULDC.64 UR4, c[0x0][0x198] ;  /* 0x0000660000047ab9 */ /* 0x000fe20000000a00 */
[----:B------:R-:W-:Y:S01]  /*19b60*/  R2UR UR8, R32 ;  /* 0x00000000200872ca */ /* 0x000fe200000e0000 */
[----:B------:R-:W-:Y:S01]  /*19b70*/  UIADD3 UR4, UP0, UR4, 0x9f0, URZ ;  /* 0x000009f004047890 */ /* 0x000fe2000ff1e03f */
[----:B------:R-:W-:Y:S01]  /*19b80*/  UMOV UR9, 0x40 ;  /* 0x0000004000097882 */ /* 0x000fe20000000000 */
[----:B------:R-:W-:Y:S02]  /*19b90*/  UMOV UR10, UR42 ;  /* 0x0000002a000a7c82 */ /* 0x000fe40008000000 */
[----:B------:R-:W-:Y:S01]  /*19ba0*/  UIADD3.X UR5, URZ, UR5, URZ, UP0, !UPT ;  /* 0x000000053f057290 */ /* 0x000fe200087fe43f */
[----:B------:R-:W4:Y:S08]  /*19bb0*/  S2UR UR11, SR_CTAID.Y ;  /* 0x00000000000b79c3 */ /* 0x000f300000002600 */
[----:B----4-:R4:W-:Y:S01]  /*19bc0*/  UTMASTG.4D [UR8], [UR4] ;  /* 0x00000008040073b5 */ /* 0x0109e20008018000 */
[----:B------:R0:W-:Y:S01]  /*19bd0*/  UTMACMDFLUSH ;  /* 0x00000000000079b7 */ /* 0x0001e20000000000 */
[----:B----4-:R-:W-:-:S04]  /*19be0*/  DEPBAR.LE SB0, 0x1 ;  /* 0x000080400000791a */ /* 0x010fc80000000000 */
.L_x_60:
[----:B------:R-:W-:Y:S05]  /*19bf0*/  BSYNC B0 ;  /* 0x0000000000007941 */ /* 0x000fea0003800000 */
.L_x_59:
[----:B------:R-:W-:Y:S06]  /*19c00*/  BAR.SYNC.DEFER_BLOCKING 0x1, 0x80 ;  /* 0x0042000000007b1d */ /* 0x000fec0000010000 */
[----:B------:R-:W-:Y:S01]  /*19c10*/  BSSY B0, `(.L_x_61) ;  /* 0x0000016000007945 */ /* 0x000fe20003800000 */
[----:B------:R4:W-:Y:S04]  /*19c20*/  STSM.16.M88.4 [R35+0x1000], R28 ;  /* 0x0010001c23007844 */ /* 0x0009e80000000200 */
[----:B------:R4:W-:Y:S01]  /*19c30*/  STSM.16.M88.4 [R3], R36 ;  /* 0x0000002403007844 */ /* 0x0009e20000000200 */
[----:B------:R-:W-:Y:S01]  /*19c40*/  @!PT LDS RZ, [RZ] ;  /* 0x00000000fffff984 */ /* 0x000fe20000000800 */
[----:B------:R-:W-:Y:S01]  /*19c50*/  @!PT LDS RZ, [RZ] ;  /* 0x00000000fffff984 */ /* 0x000fe20000000800 */
[----:B------:R-:W-:Y:S01]  /*19c60*/  @!PT LDS RZ, [RZ] ;  /* 0x00000000fffff984 */ /* 0x000fe20000000800 */
[----:B------:R-:W-:Y:S01]  /*19c70*/  @!PT LDS RZ, [RZ] ;  /* 0x00000000fffff984 */ /* 0x000fe20000000800 */
[----:B------:R5:W-:Y:S06]  /*19c80*/  MEMBAR.ALL.CTA ;  /* 0x0000000000007992 */ /* 0x000bec0000008000 */
[----:B-----5:R-:W5:Y:S02]  /*19c90*/  FENCE.VIEW.ASYNC.S ;  /* 0x00000000000073c6 */ /* 0x020f640000000000 */
[----:B-----5:R-:W-:Y:S06]  /*19ca0*/  BAR.SYNC.DEFER_BLOCKING 0x1, 0x80 ;  /* 0x0042000000007b1d */ /* 0x020fec0000010000 */
[----:B------:R-:W-:Y:S05]  /*19cb0*/  @P1 BRA `(.L_x_62) ;  /* 0x00000000002c1947 */ /* 0x000fea0003800000 */
[----:B------:R-:W-:Y:S01]  /*19cc0*/  S2UR UR44, SR_CTAID.Z ;  /* 0x00000000002c79c3 */ /* 0x000fe20000002700 */
[----:B------:R-:W-:Y:S01]  /*19cd0*/  R2UR UR40, R32 ;  /* 0x00000000202872ca */ /* 0x000fe200000e0000 */
[----:B------:R-:W-:Y:S01]  /*19ce0*/  ULDC.64 UR4, c[0x0][0x198] ;  /* 0x0000660000047ab9 */ /* 0x000fe20000000a00 */
[----:B------:R-:W-:Y:S01]  /*19cf0*/  UMOV UR41, 0x60 ;  /* 0x0000006000297882 */ /* 0x000fe20000000000 */
[----:B------:R-:W-:-:S04]  /*19d00*/  UIADD3 UR4, UP0, UR4, 0x9f0, URZ ;  /* 0x000009f004047890 */ /* 0x000fc8000ff1e03f */
[----:B------:R-:W5:Y:S01]  /*19d10*/  S2UR UR43, SR_CTAID.Y ;  /* 0x00000000002b79c3 */ /* 0x000f620000002600 */
[----:B------:R-:W-:-:S05]  /*19d20*/  UIADD3.X UR5, URZ, UR5, URZ, UP0, !UPT ;  /* 0x000000053f057290 */ /* 0x000fca00087fe43f */
[----:B------:R-:W-:-:S09]  /*19d30*/  UIADD3 UR40, UR40, 0x1000, URZ ;  /* 0x0000100028287890 */ /* 0x000fd2000fffe03f */
[----:B-----5:R1:W-:Y:S01]  /*19d40*/  UTMASTG.4D [UR40], [UR4] ;  /* 0x00000028040073b5 */ /* 0x0203e20008018000 */
[----:B------:R0:W-:Y:S01]  /*19d50*/  UTMACMDFLUSH ;  /* 0x00000000000079b7 */ /* 0x0001e20000000000 */
[----:B-1----:R-:W-:-:S04]  /*19d60*/  DEPBAR.LE SB0, 0x1 ;  /* 0x000080400000791a */ /* 0x002fc80000000000 */
.L_x_62:
[----:B------:R-:W-:Y:S05]  /*19d70*/  BSYNC B0 ;  /* 0x0000000000007941 */ /* 0x000fea0003800000 */
.L_x_61:
[----:B------:R-:W-:Y:S06]  /*19d80*/  BAR.SYNC.DEFER_BLOCKING 0x1, 0x80 ;  /* 0x0042000000007b1d */ /* 0x000fec0000010000 */
        /* <DEDUP_REMOVED lines=18> */
[----:B------:R-:W5:Y:S08]  /*19eb0*/  S2UR UR11, SR_CTAID.Y ;  /* 0x00000000000b79c3 */ /* 0x000f700000002600 */
[----:B-----5:R1:W-:Y:S01]  /*19ec0*/  UTMASTG.4D [UR8], [UR4] ;  /* 0x00000008040073b5 */ /* 0x0203e20008018000 */
[----:B------:R0:W-:Y:S01]  /*19ed0*/  UTMACMDFLUSH ;  /* 0x00000000000079b7 */ /* 0x0001e20000000000 */
[----:B-1----:R-:W-:-:S04]  /*19ee0*/  DEPBAR.LE SB0, 0x1 ;  /* 0x000080400000791a */ /* 0x002fc80000000000 */
.L_x_64:
[----:B------:R-:W-:Y:S05]  /*19ef0*/  BSYNC B0 ;  /* 0x0000000000007941 */ /* 0x000fea0003800000 */
.L_x_63:
        /* <DEDUP_REMOVED lines=23> */
.L_x_66:
[----:B------:R-:W-:Y:S05]  /*1a070*/  BSYNC B0 ;  /* 0x0000000000007941 */ /* 0x000fea0003800000 */
.L_x_65:
        /* <DEDUP_REMOVED lines=23> */
.L_x_68:
[----:B------:R-:W-:Y:S05]  /*1a1f0*/  BSYNC B0 ;  /* 0x0000000000007941 */ /* 0x000fea0003800000 */
.L_x_67:
[----:B------:R-:W-:Y:S01]  /*1a200*/  BAR.SYNC.DEFER_BLOCKING 0x1, 0x80 ;  /* 0x0042000000007b1d */ /* 0x000fe20000010000 */
[----:B-123--:R-:W-:-:S04]  /*1a210*/  MOV R0, RZ ;  /* 0x000000ff00007202 */ /* 0x00efc80000000f00 */
[----:B------:R-:W-:Y:S01]  /*1a220*/  LOP3.LUT P0, RZ, R0, 0x1bf, RZ, 0xc0, !PT ;  /* 0x000001bf00ff7812 */ /* 0x000fe2000780c0ff */
        /* <DEDUP_REMOVED lines=12> */
[----:B------:R-:W-:Y:S01]  /*1a2f0*/  R2UR UR40, R32 ;  /* 0x00000000202872ca */ /* 0x000fe200000e0000 */
[----:B------:R-:W-:Y:S01]  /*1a300*/  ULDC.64 UR4, c[0x0][0x198] ;  /* 0x0000660000047ab9 */ /* 0x000fe20000000a00 */
[----:B------:R-:W-:Y:S01]  /*1a310*/  UMOV UR41, 0xe0 ;  /* 0x000000e000297882 */ /* 0x000fe20000000000 */
[----:B------:R-:W-:-:S04]  /*1a320*/  UIADD3 UR4, UP0, UR4, 0x9f0, URZ ;  /* 0x000009f004047890 */ /* 0x000fc8000ff1e03f */
[----:B------:R-:W2:Y:S01]  /*1a330*/  S2UR UR43, SR_CTAID.Y ;  /* 0x00000000002b79c3 */ /* 0x000ea20000002600 */
[----:B------:R-:W-:-:S05]  /*1a340*/  UIADD3.X UR5, URZ, UR5, URZ, UP0, !UPT ;  /* 0x000000053f057290 */ /* 0x000fca00087fe43f */
[----:B------:R-:W-:-:S09]  /*1a350*/  UIADD3 UR40, UR40, 0x1000, URZ ;  /* 0x0000100028287890 */ /* 0x000fd2000fffe03f */
[----:B--2---:R2:W-:Y:S02]  /*1a360*/  UTMASTG.4D [UR40], [UR4] ;  /* 0x00000028040073b5 */ /* 0x0045e40008018000 */
[----:B--2---:R0:W-:Y:S02]  /*1a370*/  UTMACMDFLUSH ;  /* 0x00000000000079b7 */ /* 0x0041e40000000000 */
.L_x_70:
[----:B------:R-:W-:Y:S05]  /*1a380*/  BSYNC B0 ;  /* 0x0000000000007941 */ /* 0x000fea0003800000 */
.L_x_69:
[----:B------:R-:W-:Y:S05]  /*1a390*/  @!P0 BRA `(.L_x_71) ;  /* 0x0000000000408947 */ /* 0x000fea0003800000 */
[----:B------:R-:W-:Y:S01]  /*1a3a0*/  MOV R0, 0x0 ;  /* 0x0000000000007802 */ /* 0x000fe20000000f00 */
[----:B------:R-:W-:Y:S01]  /*1a3b0*/  ULDC.64 UR4, c[0x4][0x70] ;  /* 0x01001c0000047ab9 */ /* 0x000fe20000000a00 */
[----:B------:R-:W-:Y:S01]  /*1a3c0*/  ULDC.64 UR6, c[0x4][0x8] ;  /* 0x0100020000067ab9 */ /* 0x000fe20000000a00 */
[----:B------:R-:W-:Y:S01]  /*1a3d0*/  IMAD.U32 R4, RZ, RZ, UR4 ;  /* 0x00000004ff047e24 */ /* 0x000fe2000f8e00ff */
[----:B-1--4-:R1:W2:Y:S01]  /*1a3e0*/  LDC.64 R2, c[0x4][R0] ;  /* 0x0100000000027b82 */ /* 0x0122a20000000a00 */
[----:B------:R-:W-:Y:S01]  /*1a3f0*/  IMAD.U32 R5, RZ, RZ, UR5 ;  /* 0x00000005ff057e24 */ /* 0x000fe2000f8e00ff */
[----:B------:R-:W-:Y:S01]  /*1a400*/  ULDC.64 UR4, c[0x4][0x78] ;  /* 0x01001e0000047ab9 */ /* 0x000fe20000000a00 */
[----:B------:R-:W-:Y:S01]  /*1a410*/  MOV R10, UR6 ;  /* 0x00000006000a7c02 */ /* 0x000fe20008000f00 */
[----:B------:R-:W-:Y:S02]  /*1a420*/  IMAD.U32 R6, RZ, RZ, UR4 ;  /* 0x00000004ff067e24 */ /* 0x000fe4000f8e00ff */
[----:B------:R-:W-:-:S02]  /*1a430*/  IMAD.U32 R7, RZ, RZ, UR5 ;  /* 0x00000005ff077e24 */ /* 0x000fc4000f8e00ff */
[----:B------:R-:W-:Y:S02]  /*1a440*/  IMAD.U32 R11, RZ, RZ, UR7 ;  /* 0x00000007ff0b7e24 */ /* 0x000fe4000f8e00ff */
[----:B------:R-:W-:Y:S02]  /*1a450*/  IMAD.MOV.U32 R8, RZ, RZ, 0x70 ;  /* 0x00000070ff087424 */ /* 0x000fe400078e00ff */
[----:B------:R-:W-:Y:S02]  /*1a460*/  IMAD.MOV.U32 R12, RZ, RZ, 0x1 ;  /* 0x00000001ff0c7424 */ /* 0x000fe400078e00ff */
[----:B-1----:R-:W-:-:S07]  /*1a470*/  IMAD.MOV.U32 R13, RZ, RZ, RZ ;  /* 0x000000ffff0d7224 */ /* 0x002fce00078e00ff */
[----:B------:R-:W-:-:S07]  /*1a480*/  LEPC R20, `(.L_x_71) ;  /* 0x000000001014794e */ /* 0x000fce0000000000 */
[----:B--2---:R-:W-:Y:S05]  /*1a490*/  CALL.ABS.NOINC R2 ;  /* 0x0000000002007343 */ /* 0x004fea0003c00000 */
.L_x_71:
[----:B------:R-:W-:-:S04]  /*1a4a0*/  IADD3 R0, R32, 0x2200, RZ ;  /* 0x0000220020007810 */ /* 0x000fc80007ffe0ff */
[----:B------:R-:W-:-:S13]  /*1a4b0*/  LOP3.LUT P0, RZ, R0, 0x1b0, RZ, 0xc0, !PT ;  /* 0x000001b000ff7812 */ /* 0x000fda000780c0ff */
        /* <DEDUP_REMOVED lines=17> */
.L_x_72:
[----:B------:R-:W2:Y:S04]  /*1a5d0*/  LDL.LU R146, [R1+0x304] ;  /* 0x0003040001927983 */ /* 0x000ea80000300800 */
[----:B------:R-:W2:Y:S04]  /*1a5e0*/  LDL.LU R145, [R1+0x300] ;  /* 0x0003000001917983 */ /* 0x000ea80000300800 */
[----:B------:R-:W3:Y:S04]  /*1a5f0*/  LDL.LU R144, [R1+0x30c] ;  /* 0x00030c0001907983 */ /* 0x000ee80000300800 */
[----:B------:R-:W3:Y:S04]  /*1a600*/  LDL.LU R143, [R1+0x308] ;  /* 0x00030800018f7983 */ /* 0x000ee80000300800 */
[----:B------:R-:W5:Y:S04]  /*1a610*/  LDL.LU R142, [R1+0x314] ;  /* 0x00031400018e7983 */ /* 0x000f680000300800 */
        /* <DEDUP_REMOVED lines=100> */
[----:B-1----:R-:W4:Y:S04]  /*1ac60*/  LDL.LU R64, [R1+0x4a0] ;  /* 0x0004a00001407983 */ /* 0x002f280000300800 */
        /* <DEDUP_REMOVED lines=22> */
[----:B------:R-:W-:Y:S01]  /*1add0*/  ISETP.GT.U32.AND P6, PT, R33, 0x3e, PT ;  /* 0x0000003e2100780c */ /* 0x000fe20003fc4070 */
[C---:B------:R-:W-:Y:S01]  /*1ade0*/  VIADD R5, R35.reuse, 0x3200 ;  /* 0x0000320023057836 */ /* 0x040fe20000000000 */
[----:B------:R-:W-:-:S02]  /*1adf0*/  IADD3 R3, R35, 0x2200, RZ ;  /* 0x0000220023037810 */ /* 0x000fc40007ffe0ff */
[----:B--2---:R-:W-:Y:S01]  /*1ae00*/  F2FP.F16.F32.PACK_AB R8, R146, R145 ;  /* 0x000000919208723e */ /* 0x004fe200000000ff */
[----:B------:R-:W-:Y:S01]  /*1ae10*/  IMAD R5, R34, 0x2, R5 ;  /* 0x0000000222057824 */ /* 0x000fe200078e0205 */
[----:B---3--:R-:W-:Y:S01]  /*1ae20*/  F2FP.F16.F32.PACK_AB R9, R144, R143 ;  /* 0x0000008f9009723e */ /* 0x008fe200000000ff */
[----:B------:R-:W-:Y:S01]  /*1ae30*/  IMAD R3, R34, 0x2, R3 ;  /* 0x0000000222037824 */ /* 0x000fe200078e0203 */
[----:B-----5:R-:W-:Y:S01]  /*1ae40*/  F2FP.F16.F32.PACK_AB R10, R142, R141 ;  /* 0x0000008d8e0a723e */ /* 0x020fe200000000ff */
        /* <DEDUP_REMOVED lines=18> */
[----:B----4-:R-:W-:Y:S02]  /*1af70*/  F2FP.F16.F32.PACK_AB R28, R118, R28 ;  /* 0x0000001c761c723e */ /* 0x010fe400000000ff */
        /* <DEDUP_REMOVED lines=42> */
[----:B------:R-:W-:Y:S01]  /*1b220*/  F2FP.F16.F32.PACK_AB R75, R75, R2 ;  /* 0x000000024b4b723e */ /* 0x000fe200000000ff */
[----:B------:R-:W-:Y:S06]  /*1b230*/  @P6 BRA `(.L_x_73) ;  /* 0x0000000000046947 */ /* 0x000fec0003800000 */
[----:B------:R-:W-:-:S04]  /*1b240*/  DEPBAR.LE SB0, 0x1 ;  /* 0x000080400000791a */ /* 0x000fc80000000000 */
.L_x_73:
[----:B------:R-:W-:Y:S05]  /*1b250*/  WARPSYNC.ALL ;  /* 0x0000000000007948 */ /* 0x000fea0003800000 */
[----:B------:R-:W-:Y:S06]  /*1b260*/  BAR.SYNC.DEFER_BLOCKING 0x1, 0x80 ;  /* 0x0042000000007b1d */ /* 0x000fec0000010000 */
        /* <DEDUP_REMOVED lines=14> */
[----:B------:R-:W-:Y:S01]  /*1b350*/  UMOV UR41, URZ ;  /* 0x0000003f00297c82 */ /* 0x000fe20008000000 */
[----:B------:R-:W-:-:S04]  /*1b360*/  UIADD3 UR4, UP0, UR4, 0xcf0, URZ ;  /* 0x00000cf004047890 */ /* 0x000fc8000ff1e03f */
[----:B------:R-:W2:Y:S01]  /*1b370*/  S2UR UR43, SR_CTAID.Y ;  /* 0x00000000002b79c3 */ /* 0x000ea20000002600 */
[----:B------:R-:W-:-:S05]  /*1b380*/  UIADD3.X UR5, URZ, UR5, URZ, UP0, !UPT ;  /* 0x000000053f057290 */ /* 0x000fca00087fe43f */
[----:B------:R-:W-:-:S09]  /*1b390*/  UIADD3 UR40, UR40, 0x2200, URZ ;  /* 0x0000220028287890 */ /* 0x000fd2000fffe03f */
[----:B--2---:R2:W-:Y:S01]  /*1b3a0*/  UTMASTG.4D [UR40], [UR4] ;  /* 0x00000028040073b5 */ /* 0x0045e20008018000 */
[----:B------:R0:W-:Y:S01]  /*1b3b0*/  UTMACMDFLUSH ;  /* 0x00000000000079b7 */ /* 0x0001e20000000000 */
[----:B--2---:R-:W-:-:S04]  /*1b3c0*/  DEPBAR.LE SB0, 0x1 ;  /* 0x000080400000791a */ /* 0x004fc80000000000 */
.L_x_75:
[----:B------:R-:W-:Y:S05]  /*1b3d0*/  BSYNC B0 ;  /* 0x0000000000007941 */ /* 0x000fea0003800000 */
.L_x_74:
        /* <DEDUP_REMOVED lines=23> */
.L_x_77:
[----:B------:R-:W-:Y:S05]  /*1b550*/  BSYNC B0 ;  /* 0x0000000000007941 */ /* 0x000fea0003800000 */
.L_x_76:
        /* <DEDUP_REMOVED lines=13> */
[----:B------:R-:W-:Y:S01]  /*1b630*/  R2UR UR40, R32 ;  /* 0x00000000202872ca */ /* 0x000fe200000e0000 */
[----:B------:R-:W-:Y:S01]  /*1b640*/  ULDC.64 UR4, c[0x0][0x198] ;  /* 0x0000660000047ab9 */ /* 0x000fe20000000a00 */
[----:B------:R-:W-:Y:S01]  /*1b650*/  UMOV UR41, 0x40 ;  /* 0x0000004000297882 */ /* 0x000fe20000000000 */
[----:B------:R-:W-:-:S04]  /*1b660*/  UIADD3 UR4, UP0, UR4, 0xcf0, URZ ;  /* 0x00000cf004047890 */ /* 0x000fc8000ff1e03f */
[----:B------:R-:W4:Y:S01]  /*1b670*/  S2UR UR43, SR_CTAID.Y ;  /* 0x00000000002b79c3 */ /* 0x000f220000002600 */
[----:B------:R-:W-:-:S05]  /*1b680*/  UIADD3.X UR5, URZ, UR5, URZ, UP0, !UPT ;  /* 0x000000053f057290 */ /* 0x000fca00087fe43f */
[----:B------:R-:W-:-:S09]  /*1b690*/  UIADD3 UR40, UR40, 0x2200, URZ ;  /* 0x0000220028287890 */ /* 0x000fd2000fffe03f */
[----:B----4-:R4:W-:Y:S01]  /*1b6a0*/  UTMASTG.4D [UR40], [UR4] ;  /* 0x00000028040073b5 */ /* 0x0109e20008018000 */
[----:B------:R0:W-:Y:S01]  /*1b6b0*/  UTMACMDFLUSH ;  /* 0x00000000000079b7 */ /* 0x0001e20000000000 */
[----:B----4-:R-:W-:-:S04]  /*1b6c0*/  DEPBAR.LE SB0, 0x1 ;  /* 0x000080400000791a */ /* 0x010fc80000000000 */
.L_x_79:
[----:B------:R-:W-:Y:S05]  /*1b6d0*/  BSYNC B0 ;  /* 0x0000000000007941 */ /* 0x000fea0003800000 */
.L_x_78:
        /* <DEDUP_REMOVED lines=23> */
.L_x_81:
[----:B------:R-:W-:Y:S05]  /*1b850*/  BSYNC B0 ;  /* 0x0000000000007941 */ /* 0x000fea0003800000 */
.L_x_80:
        /* <DEDUP_REMOVED lines=23> */
.L_x_83:
[----:B------:R-:W-:Y:S05]  /*1b9d0*/  BSYNC B0 ;  /* 0x0000000000007941 */ /* 0x000fea0003800000 */
.L_x_82:
        /* <DEDUP_REMOVED lines=23> */
.L_x_85:
[----:B------:R-:W-:Y:S05]  /*1bb50*/  BSYNC B0 ;  /* 0x0000000000007941 */ /* 0x000fea0003800000 */
.L_x_84:
        /* <DEDUP_REMOVED lines=23> */
.L_x_87:
[----:B------:R-:W-:Y:S05]  /*1bcd0*/  BSYNC B0 ;  /* 0x0000000000007941 */ /* 0x000fea0003800000 */
.L_x_86:
        /* <DEDUP_REMOVED lines=20> */
[----:B-----5:R1:W-:Y:S02]  /*1be20*/  UTMASTG.4D [UR40], [UR4] ;  /* 0x00000028040073b5 */ /* 0x0203e40008018000 */
[----:B-1----:R0:W-:Y:S02]  /*1be30*/  UTMACMDFLUSH ;  /* 0x00000000000079b7 */ /* 0x0021e40000000000 */
.L_x_89:
[----:B------:R-:W-:Y:S05]  /*1be40*/  BSYNC B0 ;  /* 0x0000000000007941 */ /* 0x000fea0003800000 */
.L_x_88:
[----:B------:R-:W-:Y:S01]  /*1be50*/  ULOP3.LUT UR38, UR38, 0x1, URZ, 0xc, !UPT ;  /* 0x0000000126267892 */ /* 0x000fe2000f8e0c3f */
[----:B------:R-:W-:-:S04]  /*1be60*/  DEPBAR.LE SB0, 0x0 ;  /* 0x000080000000791a */ /* 0x000fc80000000000 */
[----:B------:R-:W-:Y:S01]  /*1be70*/  ULEA UR37, UR37, UR38, 0x1 ;  /* 0x0000002625257291 */ /* 0x000fe2000f8e083f */
[----:B------:R-:W-:-:S04]  /*1be80*/  DEPBAR.LE SB0, 0x0 ;  /* 0x000080000000791a */ /* 0x000fc80000000000 */
[----:B------:R-:W-:-:S09]  /*1be90*/  ULEA UR37, UR37, UR36, 0x3 ;  /* 0x0000002425257291 */ /* 0x000fd2000f8e183f */
[----:B------:R-:W-:Y:S01]  /*1bea0*/  SYNCS.ARRIVE.TRANS64.A1T0 RZ, [UR37+0xa88a0], RZ ;  /* 0x0a88a0ffffff79a7 */ /* 0x000fe20008100025 */
[----:B------:R-:W-:Y:S05]  /*1beb0*/  EXIT ;  /* 0x000000000000794d */ /* 0x000fea0003800000 */
.L_x_6:
[----:B------:R-:W-:-:S08]  /*1bec0*/  NOP ;  /* 0x0000000000007918 */ /* 0x000fd00000000000 */
[----:B------:R-:W1:-:S00]  /*1bed0*/  USETMAXREG.DEALLOC.CTAPOOL 0x18 ;  /* 0x00000018000079c8 */ /* 0x000e4000080e0500 */
[----:B------:R-:W-:-:S13]  /*1bee0*/  PLOP3.LUT P0, PT, PT, PT, UP0, 0x80, 0x0 ;  /* 0x000000000000781c */ /* 0x000fda0003f0f008 */
[----:B-1----:R-:W-:Y:S05]  /*1bef0*/  @!P0 BRA `(.L_x_90) ;  /* 0x0000003000f48947 */ /* 0x002fea0003800000 */
[----:B------:R-:W-:-:S13]  /*1bf00*/  ISETP.NE.AND P0, PT, RZ, UR6, PT ;  /* 0x00000006ff007c0c */ /* 0x000fda000bf05270 */
[----:B------:R-:W-:Y:S05]  /*1bf10*/  @P0 EXIT ;  /* 0x000000000000094d */ /* 0x000fea0003800000 */
[----:B------:R-:W1:Y:S01]  /*1bf20*/  LDC R0, c[0x0][0x288] ;  /* 0x0000a200ff007b82 */ /* 0x000e620000000800 */
[----:B------:R-:W-:Y:S01]  /*1bf30*/  ELECT P0, URZ, PT ;  /* 0x00000000003f782f */ /* 0x000fe20003800000 */
[----:B------:R-:W-:Y:S01]  /*1bf40*/  UMOV UR15, URZ ;  /* 0x0000003f000f7c82 */ /* 0x000fe20008000000 */
[----:B-1----:R-:W-:-:S13]  /*1bf50*/  ISETP.GE.AND P1, PT, R0, 0x80, PT ;  /* 0x000000800000780c */ /* 0x002fda0003f26270 */
[----:B------:R-:W-:Y:S05]  /*1bf60*/  @!P1 BRA `(.L_x_91) ;  /* 0x0000003000949947 */ /* 0x000fea0003800000 */
[----:B------:R-:W1:Y:S01]  /*1bf70*/  S2UR UR6, SR_CTAID.X ;  /* 0x00000000000679c3 */ /* 0x000e620000002500 */
[----:B------:R-:W-:Y:S01]  /*1bf80*/  SHF.R.U32.HI R0, RZ, 0x7, R0 ;  /* 0x00000007ff007819 */ /* 0x000fe20000011600 */
[----:B------:R-:W-:Y:S01]  /*1bf90*/  IMAD.MOV.U32 R2, RZ, RZ, RZ ;  /* 0x000000ffff027224 */ /* 0x000fe200078e00ff */
[----:B------:R-:W-:Y:S01]  /*1bfa0*/  MOV R3, 0x1 ;  /* 0x0000000100037802 */ /* 0x000fe20000000f00 */
[----:B------:R-:W-:Y:S01]  /*1bfb0*/  ULOP3.LUT UR14, UR4, 0x1, URZ, 0xfc, !UPT ;  /* 0x00000001040e7892 */ /* 0x000fe2000f8efc3f */
[----:B------:R-:W-:Y:S01]  /*1bfc0*/  ULDC.64 UR22, c[0x0][0x198] ;  /* 0x0000660000167ab9 */ /* 0x000fe20000000a00 */
[----:B------:R-:W-:Y:S01]  /*1bfd0*/  UMOV UR13, URZ ;  /* 0x0000003f000d7c82 */ /* 0x000fe20008000000 */
[----:B------:R-:W-:Y:S01]  /*1bfe0*/  UMOV UR15, URZ ;  /* 0x0000003f000f7c82 */ /* 0x000fe20008000000 */
[----:B------:R-:W-:Y:S01]  /*1bff0*/  UMOV UR7, URZ ;  /* 0x0000003f00077c82 */ /* 0x000fe20008000000 */
[----:B-1----:R-:W-:-:S12]  /*1c000*/  USHF.L.U32 UR6, UR6, 0x7, URZ ;  /* 0x0000000706067899 */ /* 0x002fd8000800063f */
.L_x_102:
[----:B------:R-:W-:-:S13]  /*1c010*/  ISETP.GE.AND P1, PT, R0, 0x1, PT ;  /* 0x000000010000780c */ /* 0x000fda0003f26270 */
[----:B------:R-:W-:Y:S05]  /*1c020*/  @!P1 BRA `(.L_x_92) ;  /* 0x0000000000249947 */ /* 0x000fea0003800000 */
[----:B------:R-:W-:-:S06]  /*1c030*/  USHF.L.U32 UR5, UR13, 0x7, URZ ;  /* 0x000000070d057899 */ /* 0x000fcc000800063f */
[----:B------:R-:W-:-:S07]  /*1c040*/  IMAD.U32 R4, RZ, RZ, UR5 ;  /* 0x00000005ff047e24 */ /* 0x000fce000f8e00ff */
.L_x_93:
[----:B------:R-:W-:-:S05]  /*1c050*/  VIADD R4, R4, 0x80 ;  /* 0x0000008004047836 */ /* 0x000fca0000000000 */
[----:B------:R-:W-:-:S13]  /*1c060*/  ISETP.LT.AND P1, PT, R4, UR6, PT ;  /* 0x0000000604007c0c */ /* 0x000fda000bf21270 */
[----:B------:R-:W-:Y:S05]  /*1c070*/  @!P1 BRA `(.L_x_92) ;  /* 0x0000000000109947 */ /* 0x000fea0003800000 */
[C---:B------:R-:W-:Y:S01]  /*1c080*/  ISETP.GT.AND P1, PT, R0.reuse, 0x1, PT ;  /* 0x000000010000780c */ /* 0x040fe20003f24270 */
[----:B------:R-:W-:Y:S01]  /*1c090*/  UIADD3 UR13, UR13, 0x1, URZ ;  /* 0x000000010d0d7890 */ /* 0x000fe2000fffe03f */
[----:B------:R-:W-:-:S11]  /*1c0a0*/  VIADD R0, R0, 0xffffffff ;  /* 0xffffffff00007836 */ /* 0x000fd60000000000 */
[----:B------:R-:W-:Y:S05]  /*1c0b0*/  @P1 BRA `(.L_x_93) ;  /* 0xfffffffc00e41947 */ /* 0x000fea000383ffff */
.L_x_92:
[----:B------:R-:W-:-:S13]  /*1c0c0*/  ISETP.NE.AND P1, PT, R0, RZ, PT ;  /* 0x000000ff0000720c */ /* 0x000fda0003f25270 */
[----:B------:R-:W-:Y:S05]  /*1c0d0*/  @!P1 BRA `(.L_x_91) ;  /* 0x0000003000389947 */ /* 0x000fea0003800000 */
[----:B------:R-:W-:-:S06]  /*1c0e0*/  UISETP.NE.AND UP0, UPT, UR14, 0x3, UPT ;  /* 0x000000030e00788c */ /* 0x000fcc000bf05270 */
[----:B------:R-:W-:-:S13]  /*1c0f0*/  PLOP3.LUT P3, PT, PT, PT, UP0, 0x80, 0x0 ;  /* 0x000000000000781c */ /* 0x000fda0003f6f008 */
[----:B------:R-:W-:Y:S05]  /*1c100*/  @!P3 BRA `(.L_x_94) ;  /* 0x000000000004b947 */ /* 0x000fea0003800000 */
[----:B------:R-:W-:Y:S01]  /*1c110*/  BPT.TRAP 0x1 ;  /* 0x000000040000795c */ /* 0x000fe20000300000 */
.L_x_94:
[----:B------:R-:W1:Y:S01]  /*1c120*/  S2UR UR9, SR_CgaCtaId ;  /* 0x00000000000979c3 */ /* 0x000e620000008800 */
[----:B------:R-:W-:Y:S01]  /*1c130*/  UMOV UR5, 0x400 ;  /* 0x0000040000057882 */ /* 0x000fe20000000000 */
[----:B------:R-:W-:Y:S02]  /*1c140*/  SHF.L.U32 R4, R2, 0x1f, RZ ;  /* 0x0000001f02047819 */ /* 0x000fe400000006ff */
[----:B------:R-:W-:Y:S01]  /*1c150*/  LOP3.LUT P2, RZ, R3, 0xff, RZ, 0xc0, !PT ;  /* 0x000000ff03ff7812 */ /* 0x000fe2000784c0ff */
[----:B-1----:R-:W-:-:S04]  /*1c160*/  ULEA UR5, UR9, UR5, 0x18 ;  /* 0x0000000509057291 */ /* 0x002fc8000f8ec03f */
[----:B------:R-:W-:-:S09]  /*1c170*/  ULEA UR8, UR7, UR5, 0x3 ;  /* 0x0000000507087291 */ /* 0x000fd2000f8e183f */
[----:B------:R-:W1:Y:S02]  /*1c180*/  SYNCS.PHASECHK.TRANS64.TRYWAIT P1, [UR8+0xa8880], R4 ;  /* 0x0a888004ff0075a7 */ /* 0x000e640008020148 */
[----:B-1----:R-:W-:Y:S05]  /*1c190*/  @!P1 BRA `(.L_x_95) ;  /* 0x0000005c00289947 */ /* 0x002fea0003800000 */
.L_x_173:
[----:B------:R-:W-:Y:S04]  /*1c1a0*/  BSSY B0, `(.L_x_96) ;  /* 0x0000003000007945 */ /* 0x000fe80003800000 */
[----:B------:R-:W-:Y:S05]  /*1c1b0*/  @!P0 BRA `(.L_x_97) ;  /* 0x0000000000048947 */ /* 0x000fea0003800000 */
[----:B------:R-:W-:-:S04]  /*1c1c0*/  DEPBAR.LE SB0, 0x1 ;  /* 0x000080400000791a */ /* 0x000fc80000000000 */
.L_x_97:
[----:B------:R-:W-:Y:S05]  /*1c1d0*/  BSYNC B0 ;  /* 0x0000000000007941 */ /* 0x000fea0003800000 */
.L_x_96:
[----:B------:R-:W-:Y:S05]  /*1c1e0*/  @P2 BRA `(.L_x_98) ;  /* 0x0000000000242947 */ /* 0x000fea0003800000 */
[----:B------:R-:W-:Y:S05]  /*1c1f0*/  @!P3 BRA `(.L_x_99) ;  /* 0x000000000004b947 */ /* 0x000fea0003800000 */
[----:B------:R-:W-:Y:S01]  /*1c200*/  BPT.TRAP 0x1 ;  /* 0x000000040000795c */ /* 0x000fe20000300000 */
.L_x_99:
[----:B------:R-:W-:Y:S02]  /*1c210*/  ULEA UR8, UR15, UR5, 0x3 ;  /* 0x000000050f087291 */ /* 0x000fe4000f8e183f */
[----:B------:R-:W-:Y:S02]  /*1c220*/  UIADD3 UR15, UR15, 0x1, URZ ;  /* 0x000000010f0f7890 */ /* 0x000fe4000fffe03f */
[----:B------:R-:W-:Y:S02]  /*1c230*/  UIADD3 UR8, UR8, 0xa8890, URZ ;  /* 0x000a889008087890 */ /* 0x000fe4000fffe03f */
[----:B------:R-:W-:Y:S02]  /*1c240*/  UISETP.NE.AND UP0, UPT, UR15, 0x2, UPT ;  /* 0x000000020f00788c */ /* 0x000fe4000bf05270 */
[----:B------:R-:W-:Y:S02]  /*1c250*/  UPRMT UR8, UR9, 0x654, UR8 ;  /* 0x0000065409087896 */ /* 0x000fe40008000008 */
[----:B------:R-:W-:-:S07]  /*1c260*/  USEL UR15, UR15, URZ, UP0 ;  /* 0x0000003f0f0f7287 */ /* 0x000fce0008000000 */
[----:B------:R-:W-:Y:S05]  /*1c270*/  SYNCS.ARRIVE.TRANS64.RED.A1T0 RZ, [UR8], RZ ;  /* 0x000000ffffff79a7 */ /* 0x000fea0008100408 */
.L_x_98:
[----:B------:R-:W-:Y:S04]  /*1c280*/  BSSY B0, `(.L_x_100) ;  /* 0x00002e9000007945 */ /* 0x000fe80003800000 */
[----:B------:R-:W-:Y:S05]  /*1c290*/  @!P0 BRA `(.L_x_101) ;  /* 0x0000002c009c8947 */ /* 0x000fea0003800000 */
[----:B-1----:R-:W-:Y:S01]  /*1c2a0*/  MOV R3, UR4 ;  /* 0x0000000400037c02 */ /* 0x002fe20008000f00 */
[----:B------:R-:W-:Y:S01]  /*1c2b0*/  USHF.L.U32 UR4, UR13, 0x7, URZ ;  /* 0x000000070d047899 */ /* 0x000fe2000800063f */
[----:B------:R-:W1:Y:S01]  /*1c2c0*/  S2UR UR11, SR_CTAID.Y ;  /* 0x00000000000b79c3 */ /* 0x000e620000002600 */
[----:B------:R-:W-:Y:S01]  /*1c2d0*/  MOV R4, UR6 ;  /* 0x0000000600047c02 */ /* 0x000fe20008000f00 */
[----:B------:R-:W-:Y:S01]  /*1c2e0*/  ULEA UR21, UR7, UR5, 0x11 ;  /* 0x0000000507157291 */ /* 0x000fe2000f8e883f */
[----:B------:R-:W-:Y:S01]  /*1c2f0*/  MOV R6, UR15 ;  /* 0x0000000f00067c02 */ /* 0x000fe20008000f00 */
[----:B------:R-:W-:Y:S01]  /*1c300*/  UIADD3 UR30, UP0, UR22, 0x6f0, URZ ;  /* 0x000006f0161e7890 */ /* 0x000fe2000ff1e03f */
[----:B------:R-:W-:Y:S01]  /*1c310*/  MOV R8, UR4 ;  /* 0x0000000400087c02 */ /* 0x000fe20008000f00 */
[----:B------:R-:W-:Y:S01]  /*1c320*/  UIADD3 UR40, UR21, 0x6e000, URZ ;  /* 0x0006e00015287890 */ /* 0x000fe2000fffe03f */
[----:B------:R-:W-:Y:S01]  /*1c330*/  MOV R7, UR13 ;  /* 0x0000000d00077c02 */ /* 0x000fe20008000f00 */
[----:B------:R-:W2:Y:S01]  /*1c340*/  S2UR UR12, SR_CTAID.Z ;  /* 0x00000000000c79c3 */ /* 0x000ea20000002700 */
[----:B------:R-:W-:Y:S01]  /*1c350*/  R2UR UR10, R8 ;  /* 0x00000000080a72ca */ /* 0x000fe200000e0000 */
[----:B------:R-:W-:Y:S01]  /*1c360*/  UIADD3.X UR31, URZ, UR23, URZ, UP0, !UPT ;  /* 0x000000173f1f7290 */ /* 0x000fe200087fe43f */
[----:B------:R-:W-:Y:S01]  /*1c370*/  R2UR UR15, R6 ;  /* 0x00000000060f72ca */ /* 0x000fe200000e0000 */
[----:B------:R-:W-:Y:S01]  /*1c380*/  UIADD3 UR8, UR21, 0x68000, URZ ;  /* 0x0006800015087890 */ /* 0x000fe2000fffe03f */
[----:B------:R-:W-:Y:S01]  /*1c390*/  MOV R9, UR40 ;  /* 0x0000002800097c02 */ /* 0x000fe20008000f00 */
[----:B------:R-:W-:Y:S01]  /*1c3a0*/  UIADD3 UR32, UR21, 0x6a000, URZ ;  /* 0x0006a00015207890 */ /* 0x000fe2000fffe03f */
[----:B------:R-:W-:Y:S01]  /*1c3b0*/  R2UR UR13, R7 ;  /* 0x00000000070d72ca */ /* 0x000fe200000e0000 */
[----:B------:R-:W3:Y:S01]  /*1c3c0*/  S2UR UR6, SR_CTAID.Y ;  /* 0x00000000000679c3 */ /* 0x000ee20000002600 */
[----:B------:R-:W-:Y:S01]  /*1c3d0*/  UIADD3 UR40, UR21, 0x6c000, URZ ;  /* 0x0006c00015287890 */ /* 0x000fe2000fffe03f */
[----:B------:R-:W-:Y:S01]  /*1c3e0*/  MOV R5, UR14 ;  /* 0x0000000e00057c02 */ /* 0x000fe20008000f00 */
[----:B------:R-:W-:Y:S01]  /*1c3f0*/  UMOV UR9, URZ ;  /* 0x0000003f00097c82 */ /* 0x000fe20008000000 */
[----:B------:R-:W-:Y:S01]  /*1c400*/  UMOV UR17, URZ ;  /* 0x0000003f00117c82 */ /* 0x000fe20008000000 */
[----:B------:R-:W-:Y:S01]  /*1c410*/  UMOV UR33, UR9 ;  /* 0x0000000900217c82 */ /* 0x000fe20008000000 */
[----:B------:R-:W-:Y:S01]  /*1c420*/  UIADD3 UR4, UR10, 0x10, URZ ;  /* 0x000000100a047890 */ /* 0x000fe2000fffe03f */
[----:B------:R4:W-:Y:S01]  /*1c430*/  STL [R1+0x708], R0 ;  /* 0x0007080001007387 */ /* 0x0009e20000100800 */
[----:B------:R-:W-:Y:S01]  /*1c440*/  UIADD3 UR42, UR10, 0x18, URZ ;  /* 0x000000180a2a7890 */ /* 0x000fe2000fffe03f */
[----:B------:R-:W4:Y:S01]  /*1c450*/  S2UR UR38, SR_CTAID.Z ;  /* 0x00000000002679c3 */ /* 0x000f220000002700 */
[----:B------:R-:W-:-:S02]  /*1c460*/  UIADD3 UR34, UR10, 0x8, URZ ;  /* 0x000000080a227890 */ /* 0x000fc4000fffe03f */
[----:B------:R-:W-:Y:S01]  /*1c470*/  IMAD.U32 R12, RZ, RZ, UR4 ;  /* 0x00000004ff0c7e24 */ /* 0x000fe2000f8e00ff */
[----:B-1----:R-:W-:Y:S01]  /*1c480*/  UMOV UR43, UR11 ;  /* 0x0000000b002b7c82 */ /* 0x002fe20008000000 */
[----:B------:R-:W-:Y:S01]  /*1c490*/  MOV R8, UR42 ;  /* 0x0000002a00087c02 */ /* 0x000fe20008000f00 */
[----:B------:R-:W-:Y:S01]  /*1c4a0*/  UMOV UR35, UR11 ;  /* 0x0000000b00237c82 */ /* 0x000fe20008000000 */
[----:B--2---:R-:W-:Y:S01]  /*1c4b0*/  UMOV UR44, UR12 ;  /* 0x0000000c002c7c82 */ /* 0x004fe20008000000 */
[----:B------:R-:W1:Y:S01]  /*1c4c0*/  S2UR UR4, SR_CTAID.Z ;  /* 0x00000000000479c3 */ /* 0x000e620000002700 */
[----:B------:R-:W-:Y:S01]  /*1c4d0*/  R2UR UR42, R12 ;  /* 0x000000000c2a72ca */ /* 0x000fe200000e0000 */
[----:B------:R-:W-:Y:S01]  /*1c4e0*/  UMOV UR36, UR12 ;  /* 0x0000000c00247c82 */ /* 0x000fe20008000000 */
[----:B------:R-:W-:Y:S01]  /*1c4f0*/  MOV R10, UR44 ;  /* 0x0000002c000a7c02 */ /* 0x000fe20008000f00 */
[----:B------:R2:W-:Y:S01]  /*1c500*/  UTMAREDG.4D.ADD [UR8], [UR30] ;  /* 0x000000081e0073b6 */ /* 0x0005e20008018000 */
[----:B------:R-:W-:Y:S01]  /*1c510*/  MOV R11, UR43 ;  /* 0x0000002b000b7c02 */ /* 0x000fe20008000f00 */
[----:B------:R-:W-:Y:S01]  /*1c520*/  UMOV UR41, UR17 ;  /* 0x0000001100297c82 */ /* 0x000fe20008000000 */
[----:B------:R-:W-:Y:S01]  /*1c530*/  MOV R6, UR44 ;  /* 0x0000002c00067c02 */ /* 0x000fe20008000f00 */
[----:B------:R-:W-:Y:S01]  /*1c540*/  UMOV UR52, UR12 ;  /* 0x0000000c00347c82 */ /* 0x000fe20008000000 */
[----:B------:R-:W-:Y:S01]  /*1c550*/  MOV R7, UR43 ;  /* 0x0000002b00077c02 */ /* 0x000fe20008000f00 */
[----:B---3--:R-:W-:Y:S01]  /*1c560*/  UMOV UR43, UR6 ;  /* 0x00000006002b7c82 */ /* 0x008fe20008000000 */
[----:B------:R-:W-:Y:S01]  /*1c570*/  UMOV UR60, UR12 ;  /* 0x0000000c003c7c82 */ /* 0x000fe20008000000 */
[----:B------:R3:W-:Y:S01]  /*1c580*/  UTMAREDG.4D.ADD [UR32], [UR30] ;  /* 0x000000201e0073b6 */ /* 0x0007e20008018000 */
[----:B------:R-:W3:Y:S01]  /*1c590*/  S2UR UR6, SR_CTAID.Y ;  /* 0x00000000000679c3 */ /* 0x000ee20000002600 */
[----:B------:R-:W-:Y:S01]  /*1c5a0*/  UMOV UR16, UR42 ;  /* 0x0000002a00107c82 */ /* 0x000fe20008000000 */
[----:B------:R-:W-:Y:S01]  /*1c5b0*/  UMOV UR24, UR34 ;  /* 0x0000002200187c82 */ /* 0x000fe20008000000 */
[----:B----4-:R-:W-:Y:S01]  /*1c5c0*/  MOV R13, UR38 ;  /* 0x00000026000d7c02 */ /* 0x010fe20008000f00 */
[----:B------:R-:W-:-:S02]  /*1c5d0*/  UIADD3 UR50, UR10, 0x20, URZ ;  /* 0x000000200a327890 */ /* 0x000fc4000fffe03f */
[----:B------:R-:W-:Y:S02]  /*1c5e0*/  UIADD3 UR48, UR21, 0x70000, URZ ;  /* 0x0007000015307890 */ /* 0x000fe4000fffe03f */
[----:B------:R-:W-:Y:S01]  /*1c5f0*/  S2UR UR19, SR_CTAID.Y ;  /* 0x00000000001379c3 */ /* 0x000fe20000002600 */
[----:B------:R-:W-:Y:S01]  /*1c600*/  UMOV UR51, UR11 ;  /* 0x0000000b00337c82 */ /* 0x000fe20008000000 */
[----:B------:R-:W-:Y:S01]  /*1c610*/  UMOV UR49, UR17 ;  /* 0x0000001100317c82 */ /* 0x000fe20008000000 */
[----:B-1----:R-:W-:Y:S01]  /*1c620*/  UMOV UR44, UR4 ;  /* 0x00000004002c7c82 */ /* 0x002fe20008000000 */
[----:B--2---:R-:W-:Y:S01]  /*1c630*/  UMOV UR12, UR38 ;  /* 0x00000026000c7c82 */ /* 0x004fe20008000000 */
[----:B------:R1:W-:Y:S01]  /*1c640*/  UTMAREDG.4D.ADD [UR40], [UR30] ;  /* 0x000000281e0073b6 */ /* 0x0003e20008018000 */
[----:B------:R-:W-:Y:S01]  /*1c650*/  R2UR UR38, R13 ;  /* 0x000000000d2672ca */ /* 0x000fe200000e0000 */
[----:B------:R-:W-:Y:S01]  /*1c660*/  UMOV UR59, UR11 ;  /* 0x0000000b003b7c82 */ /* 0x000fe20008000000 */
[----:B------:R-:W-:Y:S01]  /*1c670*/  S2UR UR8, SR_CTAID.Y ;  /* 0x00000000000879c3 */ /* 0x000fe20000002600 */
[----:B------:R-:W-:Y:S01]  /*1c680*/  UMOV UR14, UR50 ;  /* 0x00000032000e7c82 */ /* 0x000fe20008000000 */
[----:B------:R-:W-:Y:S01]  /*1c690*/  UMOV UR9, 0x20 ;  /* 0x0000002000097882 */ /* 0x000fe20000000000 */
[----:B---3--:R-:W-:-:S02]  /*1c6a0*/  UIADD3 UR32, UR21, 0x72000, URZ ;  /* 0x0007200015207890 */ /* 0x008fc4000fffe03f */
[----:B------:R-:W-:Y:S01]  /*1c6b0*/  UIADD3 UR34, UR10, 0x28, URZ ;  /* 0x000000280a227890 */ /* 0x000fe2000fffe03f */
[----:B------:R-:W-:Y:S02]  /*1c6c0*/  UMOV UR33, UR17 ;  /* 0x0000001100217c82 */ /* 0x000fe40008000000 */
[----:B------:R-:W2:Y:S01]  /*1c6d0*/  S2UR UR4, SR_CTAID.Z ;  /* 0x00000000000479c3 */ /* 0x000ea20000002700 */
[----:B------:R-:W-:Y:S01]  /*1c6e0*/  UMOV UR35, UR6 ;  /* 0x0000000600237c82 */ /* 0x000fe20008000000 */
[----:B------:R-:W-:Y:S01]  /*1c6f0*/  UMOV UR57, 0x20 ;  /* 0x0000002000397882 */ /* 0x000fe20000000000 */
[----:B------:R-:W-:Y:S01]  /*1c700*/  UMOV UR25, 0x20 ;  /* 0x0000002000197882 */ /* 0x000fe20000000000 */
[----:B------:R-:W-:-:S04]  /*1c710*/  UMOV UR6, UR34 ;  /* 0x0000002200067c82 */ /* 0x000fc80008000000 */
[----:B------:R-:W3:Y:S01]  /*1c720*/  S2UR UR39, SR_CTAID.Y ;  /* 0x00000000002779c3 */ /* 0x000ee20000002600 */
[----:B-1----:R-:W-:Y:S02]  /*1c730*/  R2UR UR44, R6 ;  /* 0x00000000062c72ca */ /* 0x002fe400000e0000 */
[----:B------:R-:W-:Y:S02]  /*1c740*/  R2UR UR43, R7 ;  /* 0x00000000072b72ca */ /* 0x000fe400000e0000 */
[----:B------:R-:W-:Y:S02]  /*1c750*/  R2UR UR42, R8 ;  /* 0x00000000082a72ca */ /* 0x000fe400000e0000 */
[----:B------:R-:W-:Y:S02]  /*1c760*/  R2UR UR40, R9 ;  /* 0x00000000092872ca */ /* 0x000fe400000e0000 */
[----:B------:R-:W-:Y:S02]  /*1c770*/  MOV R8, UR12 ;  /* 0x0000000c00087c02 */ /* 0x000fe40008000f00 */
[----:B------:R-:W-:Y:S01]  /*1c780*/  MOV R6, UR9 ;  /* 0x0000000900067c02 */ /* 0x000fe20008000f00 */
[----:B------:R-:W-:Y:S01]  /*1c790*/  UIADD3 UR56, UR21, 0x6a400, URZ ;  /* 0x0006a40015387890 */ /* 0x000fe2000fffe03f */
[----:B------:R-:W-:Y:S01]  /*1c7a0*/  MOV R9, UR13 ;  /* 0x0000000d00097c02 */ /* 0x000fe20008000f00 */
[----:B--2---:R-:W-:Y:S01]  /*1c7b0*/  UMOV UR36, UR4 ;  /* 0x0000000400247c82 */ /* 0x004fe20008000000 */
[----:B------:R-:W1:Y:S03]  /*1c7c0*/  S2UR UR4, SR_CTAID.Z ;  /* 0x00000000000479c3 */ /* 0x000e660000002700 */
[----:B------:R-:W-:-:S02]  /*1c7d0*/  UMOV UR18, UR42 ;  /* 0x0000002a00127c82 */ /* 0x000fc40008000000 */
[----:B------:R2:W-:Y:S01]  /*1c7e0*/  UTMAREDG.4D.ADD [UR40], [UR30] ;  /* 0x000000281e0073b6 */ /* 0x0005e20008018000 */
[----:B---3--:R-:W-:Y:S01]  /*1c7f0*/  MOV R12, UR39 ;  /* 0x00000027000c7c02 */ /* 0x008fe20008000f00 */
[----:B------:R-:W-:Y:S02]  /*1c800*/  UMOV UR11, UR39 ;  /* 0x00000027000b7c82 */ /* 0x000fe40008000000 */
[----:B------:R-:W-:Y:S01]  /*1c810*/  MOV R7, UR11 ;  /* 0x0000000b00077c02 */ /* 0x000fe20008000f00 */
[----:B------:R3:W-:Y:S01]  /*1c820*/  UTMAREDG.4D.ADD [UR48], [UR30] ;  /* 0x000000301e0073b6 */ /* 0x0007e20008018000 */
[----:B------:R-:W-:Y:S01]  /*1c830*/  R2UR UR39, R12 ;  /* 0x000000000c2772ca */ /* 0x000fe200000e0000 */
[----:B------:R4:W-:Y:S01]  /*1c840*/  UTMAREDG.4D.ADD [UR32], [UR30] ;  /* 0x000000201e0073b6 */ /* 0x0009e20008018000 */
[----:B--2---:R-:W-:Y:S01]  /*1c850*/  R2UR UR43, R11 ;  /* 0x000000000b2b72ca */ /* 0x004fe200000e0000 */
[----:B------:R-:W-:Y:S01]  /*1c860*/  UIADD3 UR42, UR10, 0x38, URZ ;  /* 0x000000380a2a7890 */ /* 0x000fe2000fffe03f */
[----:B------:R-:W-:Y:S01]  /*1c870*/  R2UR UR44, R10 ;  /* 0x000000000a2c72ca */ /* 0x000fe200000e0000 */
[----:B------:R-:W-:Y:S01]  /*1c880*/  UIADD3 UR40, UR21, 0x76000, URZ ;  /* 0x0007600015287890 */ /* 0x000fe2000fffe03f */
[----:B------:R-:W-:Y:S01]  /*1c890*/  MOV R10, UR14 ;  /* 0x0000000e000a7c02 */ /* 0x000fe20008000f00 */
[----:B------:R-:W-:Y:S01]  /*1c8a0*/  UMOV UR58, UR24 ;  /* 0x00000018003a7c82 */ /* 0x000fe20008000000 */
[----:B------:R-:W-:-:S02]  /*1c8b0*/  R2UR UR13, R9 ;  /* 0x00000000090d72ca */ /* 0x000fc400000e0000 */
[----:B------:R-:W-:Y:S01]  /*1c8c0*/  MOV R14, UR42 ;  /* 0x0000002a000e7c02 */ /* 0x000fe20008000f00 */
[----:B------:R-:W-:Y:S01]  /*1c8d0*/  UIADD3 UR42, UR10, 0x30, URZ ;  /* 0x000000300a2a7890 */ /* 0x000fe2000fffe03f */
[----:B------:R-:W-:Y:S01]  /*1c8e0*/  MOV R15, UR40 ;  /* 0x00000028000f7c02 */ /* 0x000fe20008000f00 */
[----:B------:R-:W-:Y:S01]  /*1c8f0*/  UIADD3 UR40, UR21, 0x74000, URZ ;  /* 0x0007400015287890 */ /* 0x000fe2000fffe03f */
[----:B------:R-:W-:Y:S01]  /*1c900*/  MOV R11, UR15 ;  /* 0x0000000f000b7c02 */ /* 0x000fe20008000f00 */
[----:B---3--:R-:W-:Y:S01]  /*1c910*/  UMOV UR51, UR39 ;  /* 0x0000002700337c82 */ /* 0x008fe20008000000 */
[----:B------:R-:W-:Y:S01]  /*1c920*/  MOV R13, UR43 ;  /* 0x0000002b000d7c02 */ /* 0x000fe20008000f00 */
[----:B------:R-:W-:Y:S01]  /*1c930*/  UMOV UR43, UR8 ;  /* 0x00000008002b7c82 */ /* 0x000fe20008000000 */
[----:B------:R-:W2:Y:S01]  /*1c940*/  S2UR UR8, SR_CTAID.Z ;  /* 0x00000000000879c3 */ /* 0x000ea20000002700 */
[----:B----4-:R-:W-:Y:S01]  /*1c950*/  UMOV UR35, UR19 ;  /* 0x0000001300237c82 */ /* 0x010fe20008000000 */
[----:B------:R-:W-:Y:S01]  /*1c960*/  MOV R12, UR44 ;  /* 0x0000002c000c7c02 */ /* 0x000fe20008000f00 */
[----:B-1----:R-:W-:Y:S01]  /*1c970*/  UMOV UR44, UR4 ;  /* 0x00000004002c7c82 */ /* 0x002fe20008000000 */
[----:B------:R-:W-:Y:S01]  /*1c980*/  UMOV UR4, UR42 ;  /* 0x0000002a00047c82 */ /* 0x000fe20008000000 */
[----:B------:R1:W-:Y:S01]  /*1c990*/  UTMAREDG.4D.ADD [UR40], [UR30] ;  /* 0x000000281e0073b6 */ /* 0x0003e20008018000 */
[----:B------:R-:W-:Y:S01]  /*1c9a0*/  UMOV UR52, UR38 ;  /* 0x0000002600347c82 */ /* 0x000fe20008000000 */
[----:B------:R-:W-:Y:S01]  /*1c9b0*/  UIADD3 UR32, UR21, 0x78000, URZ ;  /* 0x0007800015207890 */ /* 0x000fe2000fffe03f */
[----:B------:R-:W3:Y:S01]  /*1c9c0*/  S2UR UR19, SR_CTAID.Y ;  /* 0x00000000001379c3 */ /* 0x000ee20000002600 */
[----:B------:R-:W-:-:S02]  /*1c9d0*/  UIADD3 UR34, UR10, 0x40, URZ ;  /* 0x000000400a227890 */ /* 0x000fc4000fffe03f */
[----:B------:R-:W-:Y:S02]  /*1c9e0*/  UIADD3 UR48, UR21, 0x7a000, URZ ;  /* 0x0007a00015307890 */ /* 0x000fe4000fffe03f */
[----:B------:R-:W-:Y:S01]  /*1c9f0*/  UIADD3 UR50, UR10, 0x48, URZ ;  /* 0x000000480a327890 */ /* 0x000fe2000fffe03f */
[----:B------:R-:W-:Y:S02]  /*1ca00*/  UMOV UR49, 0x20 ;  /* 0x0000002000317882 */ /* 0x000fe40000000000 */
[----:B------:R-:W-:-:S04]  /*1ca10*/  UMOV UR55, UR34 ;  /* 0x0000002200377c82 */ /* 0x000fc80008000000 */
[----:B------:R-:W-:Y:S01]  /*1ca20*/  UMOV UR54, UR50 ;  /* 0x0000003200367c82 */ /* 0x000fe20008000000 */
[----:B------:R-:W-:Y:S02]  /*1ca30*/  R2UR UR14, R10 ;  /* 0x000000000a0e72ca */ /* 0x000fe400000e0000 */
[----:B------:R-:W-:Y:S01]  /*1ca40*/  MOV R16, UR54 ;  /* 0x0000003600107c02 */ /* 0x000fe20008000f00 */
[----:B--2---:R-:W-:Y:S01]  /*1ca50*/  UMOV UR36, UR8 ;  /* 0x0000000800247c82 */ /* 0x004fe20008000000 */
[----:B------:R-:W2:Y:S01]  /*1ca60*/  S2UR UR8, SR_CTAID.Z ;  /* 0x00000000000879c3 */ /* 0x000ea20000002700 */
[----:B-1----:R-:W-:Y:S02]  /*1ca70*/  R2UR UR43, R13 ;  /* 0x000000000d2b72ca */ /* 0x002fe400000e0000 */
[----:B------:R-:W-:Y:S02]  /*1ca80*/  MOV R13, UR38 ;  /* 0x00000026000d7c02 */ /* 0x000fe40008000f00 */
[----:B------:R-:W-:-:S02]  /*1ca90*/  R2UR UR42, R14 ;  /* 0x000000000e2a72ca */ /* 0x000fc400000e0000 */
[----:B------:R-:W-:Y:S02]  /*1caa0*/  R2UR UR38, R13 ;  /* 0x000000000d2672ca */ /* 0x000fe400000e0000 */
[----:B------:R-:W-:Y:S02]  /*1cab0*/  MOV R13, UR52 ;  /* 0x00000034000d7c02 */ /* 0x000fe40008000f00 */
[----:B------:R-:W-:Y:S01]  /*1cac0*/  MOV R14, UR51 ;  /* 0x00000033000e7c02 */ /* 0x000fe20008000f00 */
[----:B---3--:R-:W-:Y:S01]  /*1cad0*/  UMOV UR51, UR19 ;  /* 0x0000001300337c82 */ /* 0x008fe20008000000 */
[----:B------:R-:W1:Y:S01]  /*1cae0*/  S2UR UR19, SR_CTAID.Y ;  /* 0x00000000001379c3 */ /* 0x000e620000002600 */
[----:B------:R-:W-:Y:S02]  /*1caf0*/  R2UR UR44, R12 ;  /* 0x000000000c2c72ca */ /* 0x000fe400000e0000 */
[----:B------:R-:W-:Y:S02]  /*1cb00*/  MOV R12, UR39 ;  /* 0x00000027000c7c02 */ /* 0x000fe40008000f00 */
[----:B------:R-:W-:Y:S01]  /*1cb10*/  R2UR UR40, R15 ;  /* 0x000000000f2872ca */ /* 0x000fe200000e0000 */
[----:B------:R-:W-:Y:S01]  /*1cb20*/  UMOV UR61, UR42 ;  /* 0x0000002a003d7c82 */ /* 0x000fe20008000000 */
[----:B------:R-:W-:-:S02]  /*1cb30*/  R2UR UR39, R12 ;  /* 0x000000000c2772ca */ /* 0x000fc400000e0000 */
[----:B------:R-:W-:Y:S01]  /*1cb40*/  MOV R15, UR49 ;  /* 0x00000031000f7c02 */ /* 0x000fe20008000f00 */
[----:B------:R-:W-:Y:S01]  /*1cb50*/  UMOV UR49, UR17 ;  /* 0x0000001100317c82 */ /* 0x000fe20008000000 */
[----:B--2---:R-:W-:Y:S01]  /*1cb60*/  UMOV UR52, UR8 ;  /* 0x0000000800347c82 */ /* 0x004fe20008000000 */
[----:B------:R-:W2:Y:S01]  /*1cb70*/  S2UR UR8, SR_CTAID.Z ;  /* 0x00000000000879c3 */ /* 0x000ea20000002700 */
[----:B------:R-:W-:-:S04]  /*1cb80*/  MOV R12, UR55 ;  /* 0x00000037000c7c02 */ /* 0x000fc80008000f00 */
[----:B------:R-:W-:Y:S01]  /*1cb90*/  R2UR UR55, R12 ;  /* 0x000000000c3772ca */ /* 0x000fe200000e0000 */
[----:B------:R3:W-:Y:S01]  /*1cba0*/  UTMAREDG.4D.ADD [UR40], [UR30] ;  /* 0x000000281e0073b6 */ /* 0x0007e20008018000 */
[----:B------:R-:W-:Y:S01]  /*1cbb0*/  R2UR UR54, R16 ;  /* 0x00000000103672ca */ /* 0x000fe200000e0000 */
[----:B------:R-:W-:Y:S01]  /*1cbc0*/  UMOV UR27, UR39 ;  /* 0x00000027001b7c82 */ /* 0x000fe20008000000 */
[----:B------:R4:W-:Y:S09]  /*1cbd0*/  UTMAREDG.4D.ADD [UR32], [UR30] ;  /* 0x000000201e0073b6 */ /* 0x0009f20008018000 */
[----:B------:R-:W-:Y:S01]  /*1cbe0*/  MOV R0, UR55 ;  /* 0x0000003700007c02 */ /* 0x000fe20008000f00 */
[----:B------:R4:W-:Y:S01]  /*1cbf0*/  UTMAREDG.4D.ADD [UR48], [UR30] ;  /* 0x000000301e0073b6 */ /* 0x0009e20008018000 */
[----:B---3--:R-:W-:Y:S01]  /*1cc00*/  UMOV UR43, UR39 ;  /* 0x00000027002b7c82 */ /* 0x008fe20008000000 */
[----:B------:R-:W-:Y:S01]  /*1cc10*/  UMOV UR44, UR38 ;  /* 0x00000026002c7c82 */ /* 0x000fe20008000000 */
[----:B------:R-:W-:Y:S01]  /*1cc20*/  MOV R18, UR43 ;  /* 0x0000002b00127c02 */ /* 0x000fe20008000f00 */
[----:B-1----:R-:W-:Y:S01]  /*1cc30*/  UMOV UR43, UR19 ;  /* 0x00000013002b7c82 */ /* 0x002fe20008000000 */
[----:B------:R-:W-:Y:S01]  /*1cc40*/  MOV R17, UR44 ;  /* 0x0000002c00117c02 */ /* 0x000fe20008000f00 */
[----:B--2---:R-:W-:Y:S01]  /*1cc50*/  UMOV UR44, UR8 ;  /* 0x00000008002c7c82 */ /* 0x004fe20008000000 */
[----:B------:R-:W1:Y:S01]  /*1cc60*/  S2UR UR19, SR_CTAID.Y ;  /* 0x00000000001379c3 */ /* 0x000e620000002600 */
[----:B------:R-:W-:Y:S01]  /*1cc70*/  UIADD3 UR40, UR21, 0x7c000, URZ ;  /* 0x0007c00015287890 */ /* 0x000fe2000fffe03f */
[----:B------:R2:W-:Y:S01]  /*1cc80*/  STL [R1+0x104], R0 ;  /* 0x0001040001007387 */ /* 0x0005e20000100800 */
[----:B------:R-:W-:Y:S01]  /*1cc90*/  UIADD3 UR42, UR10, 0x50, URZ ;  /* 0x000000500a2a7890 */ /* 0x000fe2000fffe03f */
[----:B------:R-:W-:Y:S01]  /*1cca0*/  UMOV UR41, 0x20 ;  /* 0x0000002000297882 */ /* 0x000fe20000000000 */
[----:B----4-:R-:W-:Y:S01]  /*1ccb0*/  UIADD3 UR32, UR21, 0x72400, URZ ;  /* 0x0007240015207890 */ /* 0x010fe2000fffe03f */
[----:B------:R-:W-:-:S02]  /*1ccc0*/  MOV R19, UR41 ;  /* 0x0000002900137c02 */ /* 0x000fc40008000f00 */
[----:B------:R-:W3:Y:S01]  /*1ccd0*/  S2UR UR8, SR_CTAID.Z ;  /* 0x00000000000879c3 */ /* 0x000ee20000002700 */
[----:B------:R-:W-:Y:S01]  /*1cce0*/  UMOV UR41, UR17 ;  /* 0x0000001100297c82 */ /* 0x000fe20008000000 */
[----:B------:R-:W-:Y:S01]  /*1ccf0*/  UMOV UR53, UR42 ;  /* 0x0000002a00357c82 */ /* 0x000fe20008000000 */
[----:B------:R-:W-:Y:S01]  /*1cd00*/  UIADD3 UR50, UR10, 0x60, URZ ;  /* 0x000000600a327890 */ /* 0x000fe2000fffe03f */
[----:B------:R4:W-:Y:S01]  /*1cd10*/  UTMAREDG.4D.ADD [UR40], [UR30] ;  /* 0x000000281e0073b6 */ /* 0x0009e20008018000 */
[----:B------:R-:W-:Y:S01]  /*1cd20*/  R2UR UR52, R13 ;  /* 0x000000000d3472ca */ /* 0x000fe200000e0000 */
[----:B------:R-:W-:Y:S01]  /*1cd30*/  UIADD3 UR48, UR21, 0x80000, URZ ;  /* 0x0008000015307890 */ /* 0x000fe2000fffe03f */
[----:B------:R-:W-:Y:S01]  /*1cd40*/  R2UR UR51, R14 ;  /* 0x000000000e3372ca */ /* 0x000fe200000e0000 */
[----:B------:R-:W-:Y:S01]  /*1cd50*/  UMOV UR33, 0x20 ;  /* 0x0000002000217882 */ /* 0x000fe20000000000 */
[----:B------:R-:W-:Y:S01]  /*1cd60*/  R2UR UR49, R15 ;  /* 0x000000000f3172ca */ /* 0x000fe200000e0000 */
[----:B------:R-:W-:Y:S01]  /*1cd70*/  UMOV UR46, UR50 ;  /* 0x00000032002e7c82 */ /* 0x000fe20008000000 */
[----:B------:R-:W-:Y:S01]  /*1cd80*/  MOV R15, UR53 ;  /* 0x00000035000f7c02 */ /* 0x000fe20008000f00 */
[----:B------:R-:W-:Y:S01]  /*1cd90*/  UMOV UR35, UR39 ;  /* 0x0000002700237c82 */ /* 0x000fe20008000000 */
[----:B------:R-:W-:-:S05]  /*1cda0*/  UMOV UR36, UR38 ;  /* 0x0000002600247c82 */ /* 0x000fca0008000000 */
[----:B------:R-:W-:Y:S02]  /*1cdb0*/  MOV R14, UR52 ;  /* 0x00000034000e7c02 */ /* 0x000fe40008000f00 */
[----:B------:R-:W-:Y:S01]  /*1cdc0*/  MOV R13, UR51 ;  /* 0x00000033000d7c02 */ /* 0x000fe20008000f00 */
[----:B-1----:R-:W-:Y:S01]  /*1cdd0*/  UMOV UR51, UR19 ;  /* 0x0000001300337c82 */ /* 0x002fe20008000000 */
[----:B------:R-:W-:Y:S01]  /*1cde0*/  MOV R12, UR49 ;  /* 0x00000031000c7c02 */ /* 0x000fe20008000f00 */
[----:B------:R-:W-:Y:S01]  /*1cdf0*/  UMOV UR49, UR17 ;  /* 0x0000001100317c82 */ /* 0x000fe20008000000 */
[----:B----4-:R-:W-:Y:S02]  /*1ce00*/  UIADD3 UR40, UR21, 0x7e000, URZ ;  /* 0x0007e00015287890 */ /* 0x010fe4000fffe03f */
[----:B------:R-:W-:Y:S01]  /*1ce10*/  UIADD3 UR42, UR10, 0x58, URZ ;  /* 0x000000580a2a7890 */ /* 0x000fe2000fffe03f */
[----:B------:R-:W-:Y:S01]  /*1ce20*/  UMOV UR43, UR19 ;  /* 0x00000013002b7c82 */ /* 0x000fe20008000000 */
[----:B---3--:R-:W-:Y:S01]  /*1ce30*/  UMOV UR44, UR8 ;  /* 0x00000008002c7c82 */ /* 0x008fe20008000000 */
[----:B------:R-:W-:Y:S01]  /*1ce40*/  UMOV UR52, UR8 ;  /* 0x0000000800347c82 */ /* 0x000fe20008000000 */
[----:B------:R-:W-:Y:S03]  /*1ce50*/  S2UR UR8, SR_CTAID.Z ;  /* 0x00000000000879c3 */ /* 0x000fe60000002700 */
[----:B------:R-:W-:-:S02]  /*1ce60*/  UMOV UR47, UR42 ;  /* 0x0000002a002f7c82 */ /* 0x000fc40008000000 */
[----:B------:R1:W-:Y:S03]  /*1ce70*/  UTMAREDG.4D.ADD [UR40], [UR30] ;  /* 0x000000281e0073b6 */ /* 0x0003e60008018000 */
[----:B------:R-:W3:Y:S01]  /*1ce80*/  S2UR UR19, SR_CTAID.Y ;  /* 0x00000000001379c3 */ /* 0x000ee20000002600 */
[----:B------:R4:W-:Y:S01]  /*1ce90*/  UTMAREDG.4D.ADD [UR48], [UR30] ;  /* 0x000000301e0073b6 */ /* 0x0009e20008018000 */
[----:B-1----:R-:W-:Y:S01]  /*1cea0*/  R2UR UR43, R18 ;  /* 0x00000000122b72ca */ /* 0x002fe200000e0000 */
[----:B------:R-:W-:Y:S01]  /*1ceb0*/  UIADD3 UR40, UR21, 0x82000, URZ ;  /* 0x0008200015287890 */ /* 0x000fe2000fffe03f */
[----:B------:R-:W-:Y:S01]  /*1cec0*/  MOV R18, UR46 ;  /* 0x0000002e00127c02 */ /* 0x000fe20008000f00 */
[----:B------:R-:W-:Y:S01]  /*1ced0*/  UIADD3 UR42, UR10, 0x68, URZ ;  /* 0x000000680a2a7890 */ /* 0x000fe2000fffe03f */
[----:B------:R-:W-:Y:S02]  /*1cee0*/  R2UR UR44, R17 ;  /* 0x00000000112c72ca */ /* 0x000fe400000e0000 */
[----:B------:R-:W-:-:S02]  /*1cef0*/  R2UR UR46, R18 ;  /* 0x00000000122e72ca */ /* 0x000fc400000e0000 */
[----:B------:R-:W-:Y:S01]  /*1cf00*/  MOV R17, UR47 ;  /* 0x0000002f00117c02 */ /* 0x000fe20008000f00 */
[----:B----4-:R-:W-:Y:S01]  /*1cf10*/  UIADD3 UR50, UR10, 0x78, URZ ;  /* 0x000000780a327890 */ /* 0x010fe2000fffe03f */
[----:B------:R-:W-:Y:S01]  /*1cf20*/  R2UR UR41, R19 ;  /* 0x00000000132972ca */ /* 0x000fe200000e0000 */
[----:B------:R-:W-:Y:S01]  /*1cf30*/  UMOV UR45, UR42 ;  /* 0x0000002a002d7c82 */ /* 0x000fe20008000000 */
[----:B------:R-:W-:Y:S01]  /*1cf40*/  R2UR UR47, R17 ;  /* 0x00000000112f72ca */ /* 0x000fe200000e0000 */
[----:B------:R-:W-:Y:S01]  /*1cf50*/  UIADD3 UR48, UR21, 0x86000, URZ ;  /* 0x0008600015307890 */ /* 0x000fe2000fffe03f */
[----:B------:R-:W-:Y:S01]  /*1cf60*/  MOV R20, UR43 ;  /* 0x0000002b00147c02 */ /* 0x000fe20008000f00 */
[----:B---3--:R-:W-:Y:S01]  /*1cf70*/  UMOV UR43, UR19 ;  /* 0x00000013002b7c82 */ /* 0x008fe20008000000 */
[----:B------:R-:W1:Y:S01]  /*1cf80*/  S2UR UR19, SR_CTAID.Y ;  /* 0x00000000001379c3 */ /* 0x000e620000002600 */
[----:B------:R-:W-:Y:S01]  /*1cf90*/  MOV R19, UR44 ;  /* 0x0000002c00137c02 */ /* 0x000fe20008000f00 */
[----:B------:R-:W-:Y:S01]  /*1cfa0*/  UMOV UR44, UR8 ;  /* 0x00000008002c7c82 */ /* 0x000fe20008000000 */
[----:B------:R-:W-:Y:S01]  /*1cfb0*/  MOV R17, UR46 ;  /* 0x0000002e00117c02 */ /* 0x000fe20008000f00 */
[----:B------:R-:W-:Y:S01]  /*1cfc0*/  UMOV UR29, UR50 ;  /* 0x00000032001d7c82 */ /* 0x000fe20008000000 */
[----:B------:R-:W-:-:S02]  /*1cfd0*/  MOV R18, UR45 ;  /* 0x0000002d00127c02 */ /* 0x000fc40008000f00 */
[----:B------:R-:W-:Y:S01]  /*1cfe0*/  R2UR UR46, R17 ;  /* 0x00000000112e72ca */ /* 0x000fe200000e0000 */
[----:B------:R-:W3:Y:S01]  /*1cff0*/  S2UR UR8, SR_CTAID.Z ;  /* 0x00000000000879c3 */ /* 0x000ee20000002700 */
[----:B------:R-:W4:Y:S01]  /*1d000*/  LDL.LU R17, [R1+0x104] ;  /* 0x0001040001117983 */ /* 0x000f220000300800 */
[----:B------:R-:W-:Y:S01]  /*1d010*/  MOV R21, UR41 ;  /* 0x0000002900157c02 */ /* 0x000fe20008000f00 */
[----:B------:R-:W-:Y:S01]  /*1d020*/  UMOV UR41, UR17 ;  /* 0x0000001100297c82 */ /* 0x000fe20008000000 */
[----:B--2---:R-:W-:Y:S01]  /*1d030*/  MOV R0, UR47 ;  /* 0x0000002f00007c02 */ /* 0x004fe20008000f00 */
[----:B------:R2:W-:Y:S01]  /*1d040*/  UTMAREDG.4D.ADD [UR40], [UR30] ;  /* 0x000000281e0073b6 */ /* 0x0005e20008018000 */
[----:B-1----:R-:W-:Y:S01]  /*1d050*/  UMOV UR51, UR19 ;  /* 0x0000001300337c82 */ /* 0x002fe20008000000 */
[----:B------:R-:W-:Y:S01]  /*1d060*/  UMOV UR11, UR19 ;  /* 0x00000013000b7c82 */ /* 0x000fe20008000000 */
[----:B------:R-:W-:Y:S01]  /*1d070*/  UMOV UR34, UR6 ;  /* 0x0000000600227c82 */ /* 0x000fe20008000000 */
[----:B------:R-:W-:Y:S01]  /*1d080*/  UMOV UR28, UR38 ;  /* 0x00000026001c7c82 */ /* 0x000fe20008000000 */
[----:B------:R-:W-:Y:S01]  /*1d090*/  R2UR UR53, R15 ;  /* 0x000000000f3572ca */ /* 0x000fe200000e0000 */
[----:B------:R-:W-:Y:S01]  /*1d0a0*/  UMOV UR26, UR4 ;  /* 0x00000004001a7c82 */ /* 0x000fe20008000000 */
[----:B------:R-:W-:Y:S01]  /*1d0b0*/  R2UR UR47, R0 ;  /* 0x00000000002f72ca */ /* 0x000fe200000e0000 */
[----:B---3--:R-:W-:Y:S01]  /*1d0c0*/  UMOV UR52, UR8 ;  /* 0x0000000800347c82 */ /* 0x008fe20008000000 */
[----:B--2---:R-:W-:Y:S01]  /*1d0d0*/  R2UR UR44, R19 ;  /* 0x00000000132c72ca */ /* 0x004fe200000e0000 */
[----:B------:R-:W-:Y:S01]  /*1d0e0*/  UIADD3 UR40, UR21, 0x84000, URZ ;  /* 0x0008400015287890 */ /* 0x000fe2000fffe03f */
[----:B------:R-:W-:Y:S01]  /*1d0f0*/  R2UR UR43, R20 ;  /* 0x00000000142b72ca */ /* 0x000fe200000e0000 */
[----:B------:R-:W-:Y:S01]  /*1d100*/  UIADD3 UR42, UR10, 0x70, URZ ;  /* 0x000000700a2a7890 */ /* 0x000fe2000fffe03f */
[----:B------:R-:W-:Y:S01]  /*1d110*/  R2UR UR41, R21 ;  /* 0x00000000152972ca */ /* 0x000fe200000e0000 */
[----:B------:R-:W-:Y:S01]  /*1d120*/  UMOV UR12, UR8 ;  /* 0x00000008000c7c82 */ /* 0x000fe20008000000 */
[----:B------:R-:W-:Y:S01]  /*1d130*/  UMOV UR20, UR38 ;  /* 0x0000002600147c82 */ /* 0x000fe20008000000 */
[----:B------:R-:W-:Y:S01]  /*1d140*/  R2UR UR45, R18 ;  /* 0x00000000122d72ca */ /* 0x000fe200000e0000 */
[----:B------:R2:W5:Y:S02]  /*1d150*/  LDL.LU R0, [R1+0x708] ;  /* 0x0007080001007983 */ /* 0x0005640000300800 */
[----:B------:R-:W-:-:S03]  /*1d160*/  UMOV UR37, UR42 ;  /* 0x0000002a00257c82 */ /* 0x000fc60008000000 */
[----:B------:R-:W-:Y:S01]  /*1d170*/  MOV R19, UR44 ;  /* 0x0000002c00137c02 */ /* 0x000fe20008000f00 */
[----:B------:R-:W-:Y:S01]  /*1d180*/  UMOV UR44, UR8 ;  /* 0x00000008002c7c82 */ /* 0x000fe20008000000 */
[----:B------:R-:W-:Y:S01]  /*1d190*/  UIADD3 UR8, UR21, 0x68400, URZ ;  /* 0x0006840015087890 */ /* 0x000fe2000fffe03f */
[----:B------:R-:W-:Y:S01]  /*1d1a0*/  MOV R20, UR43 ;  /* 0x0000002b00147c02 */ /* 0x000fe20008000f00 */
[----:B------:R-:W-:Y:S01]  /*1d1b0*/  UMOV UR43, UR19 ;  /* 0x00000013002b7c82 */ /* 0x000fe20008000000 */
[----:B------:R-:W-:Y:S01]  /*1d1c0*/  MOV R21, UR41 ;  /* 0x0000002900157c02 */ /* 0x000fe20008000f00 */
[----:B------:R-:W-:Y:S02]  /*1d1d0*/  UMOV UR41, UR17 ;  /* 0x0000001100297c82 */ /* 0x000fe40008000000 */
[----:B------:R1:W-:Y:S01]  /*1d1e0*/  UTMAREDG.4D.ADD [UR40], [UR30] ;  /* 0x000000281e0073b6 */ /* 0x0003e20008018000 */
[----:B------:R3:W-:Y:S02]  /*1d1f0*/  UTMAREDG.4D.ADD [UR48], [UR30] ;  /* 0x000000301e0073b6 */ /* 0x0007e40008018000 */
[----:B------:R2:W-:Y:S01]  /*1d200*/  UTMAREDG.4D.ADD [UR8], [UR30] ;  /* 0x000000081e0073b6 */ /* 0x0005e20008018000 */
[----:B-1----:R-:W-:-:S02]  /*1d210*/  R2UR UR44, R19 ;  /* 0x00000000132c72ca */ /* 0x002fc400000e0000 */
[----:B------:R-:W-:Y:S02]  /*1d220*/  R2UR UR43, R20 ;  /* 0x00000000142b72ca */ /* 0x000fe400000e0000 */
[----:B------:R-:W-:Y:S01]  /*1d230*/  R2UR UR41, R21 ;  /* 0x00000000152972ca */ /* 0x000fe200000e0000 */
[----:B------:R-:W-:Y:S01]  /*1d240*/  UIADD3 UR40, UR21, 0x70400, URZ ;  /* 0x0007040015287890 */ /* 0x000fe2000fffe03f */
[----:B------:R1:W-:Y:S01]  /*1d250*/  UTMAREDG.4D.ADD [UR56], [UR30] ;  /* 0x000000381e0073b6 */ /* 0x0003e20008018000 */
[----:B---3--:R-:W-:Y:S02]  /*1d260*/  R2UR UR52, R14 ;  /* 0x000000000e3472ca */ /* 0x008fe400000e0000 */
[----:B------:R-:W-:Y:S02]  /*1d270*/  R2UR UR51, R13 ;  /* 0x000000000d3372ca */ /* 0x000fe400000e0000 */
[----:B------:R-:W-:Y:S02]  /*1d280*/  R2UR UR49, R12 ;  /* 0x000000000c3172ca */ /* 0x000fe400000e0000 */
[----:B--2---:R-:W-:-:S02]  /*1d290*/  R2UR UR12, R8 ;  /* 0x00000000080c72ca */ /* 0x004fc400000e0000 */
[----:B------:R-:W-:Y:S02]  /*1d2a0*/  R2UR UR11, R7 ;  /* 0x00000000070b72ca */ /* 0x000fe400000e0000 */
[----:B------:R-:W-:Y:S01]  /*1d2b0*/  R2UR UR9, R6 ;  /* 0x00000000060972ca */ /* 0x000fe200000e0000 */
[----:B------:R-:W-:Y:S02]  /*1d2c0*/  UIADD3 UR8, UR21, 0x6c400, URZ ;  /* 0x0006c40015087890 */ /* 0x000fe4000fffe03f */
[----:B------:R-:W-:Y:S01]  /*1d2d0*/  UIADD3 UR48, UR21, 0x6e400, URZ ;  /* 0x0006e40015307890 */ /* 0x000fe2000fffe03f */
[----:B------:R-:W-:Y:S01]  /*1d2e0*/  UMOV UR10, UR16 ;  /* 0x00000010000a7c82 */ /* 0x000fe20008000000 */
[----:B------:R-:W-:Y:S01]  /*1d2f0*/  UMOV UR50, UR18 ;  /* 0x0000001200327c82 */ /* 0x000fe20008000000 */
[----:B------:R-:W-:Y:S01]  /*1d300*/  UMOV UR42, UR14 ;  /* 0x0000000e002a7c82 */ /* 0x000fe20008000000 */
[----:B-1----:R-:W-:-:S06]  /*1d310*/  UIADD3 UR56, UR21, 0x78400, URZ ;  /* 0x0007840015387890 */ /* 0x002fcc000fffe03f */
[----:B------:R-:W-:Y:S01]  /*1d320*/  UTMAREDG.4D.ADD [UR8], [UR30] ;  /* 0x000000081e0073b6 */ /* 0x000fe20008018000 */
[----:B------:R1:W-:Y:S01]  /*1d330*/  UTMAREDG.4D.ADD [UR48], [UR30] ;  /* 0x000000301e0073b6 */ /* 0x0003e20008018000 */
[----:B------:R2:W-:Y:S01]  /*1d340*/  UTMAREDG.4D.ADD [UR40], [UR30] ;  /* 0x000000281e0073b6 */ /* 0x0005e20008018000 */
[----:B------:R-:W-:Y:S01]  /*1d350*/  UMOV UR17, 0x20 ;  /* 0x0000002000117882 */ /* 0x000fe20000000000 */
[----:B------:R-:W-:Y:S01]  /*1d360*/  UMOV UR19, UR39 ;  /* 0x0000002700137c82 */ /* 0x000fe20008000000 */
[----:B------:R-:W-:Y:S01]  /*1d370*/  UMOV UR59, UR39 ;  /* 0x00000027003b7c82 */ /* 0x000fe20008000000 */
[----:B------:R-:W-:Y:S01]  /*1d380*/  UMOV UR60, UR38 ;  /* 0x00000026003c7c82 */ /* 0x000fe20008000000 */
[----:B------:R3:W-:Y:S01]  /*1d390*/  UTMAREDG.4D.ADD [UR32], [UR30] ;  /* 0x000000201e0073b6 */ /* 0x0007e20008018000 */
[----:B-1----:R-:W-:Y:S01]  /*1d3a0*/  UMOV UR48, UR24 ;  /* 0x0000001800307c82 */ /* 0x002fe20008000000 */
[----:B------:R-:W-:Y:S01]  /*1d3b0*/  UIADD3 UR24, UR21, 0x74400, URZ ;  /* 0x0007440015187890 */ /* 0x000fe2000fffe03f */
[----:B--2---:R-:W-:Y:S01]  /*1d3c0*/  UMOV UR42, UR16 ;  /* 0x00000010002a7c82 */ /* 0x004fe20008000000 */
[----:B------:R-:W-:-:S07]  /*1d3d0*/  UIADD3 UR16, UR21, 0x76400, URZ ;  /* 0x0007640015107890 */ /* 0x000fce000fffe03f */
[----:B------:R1:W-:Y:S01]  /*1d3e0*/  UTMAREDG.4D.ADD [UR24], [UR30] ;  /* 0x000000181e0073b6 */ /* 0x0003e20008018000 */
[----:B------:R-:W-:Y:S01]  /*1d3f0*/  UMOV UR50, UR18 ;  /* 0x0000001200327c82 */ /* 0x000fe20008000000 */
[----:B------:R-:W-:Y:S01]  /*1d400*/  UMOV UR18, UR61 ;  /* 0x0000003d00127c82 */ /* 0x000fe20008000000 */
[----:B------:R-:W-:Y:S01]  /*1d410*/  UIADD3 UR8, UR21, 0x7a400, URZ ;  /* 0x0007a40015087890 */ /* 0x000fe2000fffe03f */
[----:B------:R2:W-:Y:S01]  /*1d420*/  UTMAREDG.4D.ADD [UR16], [UR30] ;  /* 0x000000101e0073b6 */ /* 0x0005e20008018000 */
[----:B------:R-:W-:Y:S02]  /*1d430*/  UIADD3 UR40, UR21, 0x7e400, URZ ;  /* 0x0007e40015287890 */ /* 0x000fe4000fffe03f */
[----:B---3--:R-:W-:Y:S01]  /*1d440*/  UIADD3 UR32, UR21, 0x80400, URZ ;  /* 0x0008040015207890 */ /* 0x008fe2000fffe03f */
[----:B------:R-:W-:Y:S01]  /*1d450*/  UMOV UR9, 0x20 ;  /* 0x0000002000097882 */ /* 0x000fe20000000000 */
[----:B------:R-:W-:Y:S01]  /*1d460*/  UMOV UR11, UR39 ;  /* 0x00000027000b7c82 */ /* 0x000fe20008000000 */
[----:B------:R-:W-:Y:S01]  /*1d470*/  UMOV UR12, UR38 ;  /* 0x00000026000c7c82 */ /* 0x000fe20008000000 */
[----:B------:R-:W-:Y:S01]  /*1d480*/  UMOV UR10, UR54 ;  /* 0x00000036000a7c82 */ /* 0x000fe20008000000 */
[----:B------:R-:W-:Y:S01]  /*1d490*/  UMOV UR49, 0x20 ;  /* 0x0000002000317882 */ /* 0x000fe20000000000 */
[----:B------:R-:W-:Y:S01]  /*1d4a0*/  UMOV UR51, UR39 ;  /* 0x0000002700337c82 */ /* 0x000fe20008000000 */
[----:B------:R-:W-:Y:S01]  /*1d4b0*/  UMOV UR52, UR38 ;  /* 0x0000002600347c82 */ /* 0x000fe20008000000 */
[----:B------:R-:W-:Y:S01]  /*1d4c0*/  UMOV UR41, 0x20 ;  /* 0x0000002000297882 */ /* 0x000fe20000000000 */
[----:B------:R-:W-:Y:S01]  /*1d4d0*/  UMOV UR43, UR39 ;  /* 0x00000027002b7c82 */ /* 0x000fe20008000000 */
[----:B------:R-:W-:Y:S01]  /*1d4e0*/  UMOV UR44, UR38 ;  /* 0x00000026002c7c82 */ /* 0x000fe20008000000 */
[----:B-1----:R-:W-:-:S02]  /*1d4f0*/  UIADD3 UR24, UR21, 0x84400, URZ ;  /* 0x0008440015187890 */ /* 0x002fc4000fffe03f */
[----:B--2---:R-:W-:Y:S01]  /*1d500*/  UIADD3 UR16, UR21, 0x82400, URZ ;  /* 0x0008240015107890 */ /* 0x004fe2000fffe03f */
[----:B------:R-:W-:Y:S01]  /*1d510*/  UMOV UR34, UR46 ;  /* 0x0000002e00227c82 */ /* 0x000fe20008000000 */
[----:B------:R-:W-:Y:S01]  /*1d520*/  UMOV UR18, UR45 ;  /* 0x0000002d00127c82 */ /* 0x000fe20008000000 */
[----:B------:R-:W-:Y:S01]  /*1d530*/  UMOV UR26, UR37 ;  /* 0x00000025001a7c82 */ /* 0x000fe20008000000 */
[----:B------:R-:W-:Y:S02]  /*1d540*/  R2UR UR15, R11 ;  /* 0x000000000b0f72ca */ /* 0x000fe400000e0000 */
[----:B------:R-:W-:Y:S02]  /*1d550*/  MOV R9, UR12 ;  /* 0x0000000c00097c02 */ /* 0x000fe40008000f00 */
[----:B------:R-:W-:Y:S02]  /*1d560*/  MOV R10, UR11 ;  /* 0x0000000b000a7c02 */ /* 0x000fe40008000f00 */
[----:B------:R-:W-:-:S02]  /*1d570*/  MOV R8, UR13 ;  /* 0x0000000d00087c02 */ /* 0x000fc40008000f00 */
[----:B------:R-:W-:Y:S02]  /*1d580*/  MOV R7, UR14 ;  /* 0x0000000e00077c02 */ /* 0x000fe40008000f00 */
[----:B----4-:R-:W-:-:S13]  /*1d590*/  R2UR UR55, R17 ;  /* 0x00000000113772ca */ /* 0x010fda00000e0000 */
[----:B------:R-:W-:Y:S02]  /*1d5a0*/  UMOV UR58, UR55 ;  /* 0x00000037003a7c82 */ /* 0x000fe40008000000 */
[----:B------:R1:W-:Y:S01]  /*1d5b0*/  UTMAREDG.4D.ADD [UR56], [UR30] ;  /* 0x000000381e0073b6 */ /* 0x0003e20008018000 */
[----:B------:R2:W-:Y:S01]  /*1d5c0*/  UTMAREDG.4D.ADD [UR8], [UR30] ;  /* 0x000000081e0073b6 */ /* 0x0005e20008018000 */
[----:B-1----:R-:W-:Y:S01]  /*1d5d0*/  UMOV UR56, UR48 ;  /* 0x0000003000387c82 */ /* 0x002fe20008000000 */
[----:B------:R-:W-:Y:S01]  /*1d5e0*/  UIADD3 UR48, UR21, 0x7c400, URZ ;  /* 0x0007c40015307890 */ /* 0x000fe2000fffe03f */
[----:B------:R-:W-:Y:S01]  /*1d5f0*/  UMOV UR60, UR50 ;  /* 0x00000032003c7c82 */ /* 0x000fe20008000000 */
[----:B------:R-:W-:Y:S01]  /*1d600*/  UMOV UR58, UR42 ;  /* 0x0000002a003a7c82 */ /* 0x000fe20008000000 */
[----:B------:R-:W-:Y:S01]  /*1d610*/  UMOV UR50, UR53 ;  /* 0x0000003500327c82 */ /* 0x000fe20008000000 */
[----:B------:R-:W-:Y:S01]  /*1d620*/  UMOV UR42, UR47 ;  /* 0x0000002f002a7c82 */ /* 0x000fe20008000000 */
[----:B--2---:R-:W-:-:S04]  /*1d630*/  UIADD3 UR8, UR21, 0x86400, URZ ;  /* 0x0008640015087890 */ /* 0x004fc8000fffe03f */
[----:B------:R-:W-:Y:S01]  /*1d640*/  UTMAREDG.4D.ADD [UR48], [UR30] ;  /* 0x000000301e0073b6 */ /* 0x000fe20008018000 */
[----:B------:R-:W-:Y:S01]  /*1d650*/  USHF.L.U32 UR59, UR13, 0x7, URZ ;  /* 0x000000070d3b7899 */ /* 0x000fe2000800063f */
[----:B------:R1:W-:Y:S01]  /*1d660*/  UTMAREDG.4D.ADD [UR40], [UR30] ;  /* 0x000000281e0073b6 */ /* 0x0003e20008018000 */
[----:B------:R-:W-:Y:S01]  /*1d670*/  UMOV UR10, UR29 ;  /* 0x0000001d000a7c82 */ /* 0x000fe20008000000 */
[----:B------:R2:W-:Y:S01]  /*1d680*/  UTMAREDG.4D.ADD [UR32], [UR30] ;  /* 0x000000201e0073b6 */ /* 0x0005e20008018000 */
[----:B------:R3:W-:Y:S01]  /*1d690*/  UTMAREDG.4D.ADD [UR16], [UR30] ;  /* 0x000000101e0073b6 */ /* 0x0007e20008018000 */
[----:B-1----:R-:W-:Y:S01]  /*1d6a0*/  UIADD3 UR40, UR21, 0x68800, URZ ;  /* 0x0006880015287890 */ /* 0x002fe2000fffe03f */
[----:B------:R-:W-:Y:S01]  /*1d6b0*/  UMOV UR41, 0x40 ;  /* 0x0000004000297882 */ /* 0x000fe20000000000 */
[----:B------:R1:W-:Y:S01]  /*1d6c0*/  UTMAREDG.4D.ADD [UR24], [UR30] ;  /* 0x000000181e0073b6 */ /* 0x0003e20008018000 */
[----:B--2---:R-:W-:Y:S01]  /*1d6d0*/  UIADD3 UR32, UR21, 0x6c800, URZ ;  /* 0x0006c80015207890 */ /* 0x004fe2000fffe03f */
[----:B------:R-:W-:Y:S01]  /*1d6e0*/  UMOV UR42, UR59 ;  /* 0x0000003b002a7c82 */ /* 0x000fe20008000000 */
[----:B------:R2:W-:Y:S01]  /*1d6f0*/  UTMAREDG.4D.ADD [UR8], [UR30] ;  /* 0x000000081e0073b6 */ /* 0x0005e20008018000 */
[----:B---3--:R-:W-:Y:S01]  /*1d700*/  UIADD3 UR16, UR21, 0x6a800, URZ ;  /* 0x0006a80015107890 */ /* 0x008fe2000fffe03f */
[----:B------:R-:W-:Y:S01]  /*1d710*/  UMOV UR17, 0x40 ;  /* 0x0000004000117882 */ /* 0x000fe20000000000 */
[----:B------:R-:W-:Y:S01]  /*1d720*/  UMOV UR18, UR56 ;  /* 0x0000003800127c82 */ /* 0x000fe20008000000 */
[----:B------:R-:W-:Y:S01]  /*1d730*/  UMOV UR33, 0x40 ;  /* 0x0000004000217882 */ /* 0x000fe20000000000 */
[----:B------:R3:W-:Y:S01]  /*1d740*/  UTMAREDG.4D.ADD [UR40], [UR30] ;  /* 0x000000281e0073b6 */ /* 0x0007e20008018000 */
[----:B------:R-:W-:Y:S01]  /*1d750*/  UMOV UR34, UR58 ;  /* 0x0000003a00227c82 */ /* 0x000fe20008000000 */
[----:B-1----:R-:W-:-:S03]  /*1d760*/  UIADD3 UR24, UR21, 0x70800, URZ ;  /* 0x0007080015187890 */ /* 0x002fc6000fffe03f */
[----:B------:R1:W-:Y:S01]  /*1d770*/  UTMAREDG.4D.ADD [UR16], [UR30] ;  /* 0x000000101e0073b6 */ /* 0x0003e20008018000 */
[----:B--2---:R-:W-:Y:S01]  /*1d780*/  UIADD3 UR8, UR21, 0x6e800, URZ ;  /* 0x0006e80015087890 */ /* 0x004fe2000fffe03f */
[----:B------:R-:W-:Y:S01]  /*1d790*/  UMOV UR9, 0x40 ;  /* 0x0000004000097882 */ /* 0x000fe20000000000 */
[----:B------:R2:W-:Y:S01]  /*1d7a0*/  UTMAREDG.4D.ADD [UR32], [UR30] ;  /* 0x000000201e0073b6 */ /* 0x0005e20008018000 */
[----:B---3--:R-:W-:Y:S01]  /*1d7b0*/  UIADD3 UR40, UR21, 0x72800, URZ ;  /* 0x0007280015287890 */ /* 0x008fe2000fffe03f */
[----:B------:R-:W-:Y:S01]  /*1d7c0*/  UMOV UR25, 0x40 ;  /* 0x0000004000197882 */ /* 0x000fe20000000000 */
[----:B------:R-:W-:Y:S01]  /*1d7d0*/  UMOV UR26, UR14 ;  /* 0x0000000e001a7c82 */ /* 0x000fe20008000000 */
[----:B-1----:R-:W-:Y:S01]  /*1d7e0*/  UIADD3 UR16, UR21, 0x74800, URZ ;  /* 0x0007480015107890 */ /* 0x002fe2000fffe03f */
[----:B--2---:R-:W-:Y:S02]  /*1d7f0*/  UMOV UR34, UR60 ;  /* 0x0000003c00227c82 */ /* 0x004fe40008000000 */
[----:B------:R-:W-:-:S02]  /*1d800*/  UMOV UR10, UR34 ;  /* 0x00000022000a7c82 */ /* 0x000fc40008000000 */
[----:B------:R1:W-:Y:S01]  /*1d810*/  UTMAREDG.4D.ADD [UR8], [UR30] ;  /* 0x000000081e0073b6 */ /* 0x0003e20008018000 */
[----:B------:R-:W-:Y:S01]  /*1d820*/  UMOV UR42, UR6 ;  /* 0x00000006002a7c82 */ /* 0x000fe20008000000 */
[----:B------:R-:W-:Y:S01]  /*1d830*/  MOV R11, UR9 ;  /* 0x00000009000b7c02 */ /* 0x000fe20008000f00 */
[----:B------:R-:W-:Y:S01]  /*1d840*/  UMOV UR18, UR4 ;  /* 0x0000000400127c82 */ /* 0x000fe20008000000 */
[----:B------:R-:W-:Y:S01]  /*1d850*/  UTMAREDG.4D.ADD [UR24], [UR30] ;  /* 0x000000181e0073b6 */ /* 0x000fe20008018000 */
[----:B------:R2:W-:Y:S01]  /*1d860*/  UTMAREDG.4D.ADD [UR40], [UR30] ;  /* 0x000000281e0073b6 */ /* 0x0005e20008018000 */
[----:B-1----:R-:W-:Y:S01]  /*1d870*/  UIADD3 UR8, UR21, 0x76800, URZ ;  /* 0x0007680015087890 */ /* 0x002fe2000fffe03f */
[----:B------:R-:W-:Y:S01]  /*1d880*/  UMOV UR10, UR61 ;  /* 0x0000003d000a7c82 */ /* 0x000fe20008000000 */
[----:B------:R-:W-:Y:S01]  /*1d890*/  UTMAREDG.4D.ADD [UR16], [UR30] ;  /* 0x000000101e0073b6 */ /* 0x000fe20008018000 */
[----:B------:R-:W-:-:S06]  /*1d8a0*/  UIADD3 UR48, UR21, 0x7c800, URZ ;  /* 0x0007c80015307890 */ /* 0x000fcc000fffe03f */
[----:B------:R1:W-:Y:S01]  /*1d8b0*/  UTMAREDG.4D.ADD [UR8], [UR30] ;  /* 0x000000081e0073b6 */ /* 0x0003e20008018000 */
[----:B--2---:R-:W-:Y:S01]  /*1d8c0*/  UMOV UR42, UR56 ;  /* 0x00000038002a7c82 */ /* 0x004fe20008000000 */
[----:B------:R-:W-:Y:S01]  /*1d8d0*/  UIADD3 UR56, UR21, 0x78800, URZ ;  /* 0x0007880015387890 */ /* 0x000fe2000fffe03f */
[----:B------:R-:W-:Y:S01]  /*1d8e0*/  UMOV UR26, UR58 ;  /* 0x0000003a001a7c82 */ /* 0x000fe20008000000 */
[----:B------:R-:W-:Y:S01]  /*1d8f0*/  UIADD3 UR32, UR21, 0x7e800, URZ ;  /* 0x0007e80015207890 */ /* 0x000fe2000fffe03f */
[----:B------:R-:W-:Y:S01]  /*1d900*/  R2UR UR13, R8 ;  /* 0x00000000080d72ca */ /* 0x000fe200000e0000 */
[----:B------:R-:W-:Y:S01]  /*1d910*/  UMOV UR57, 0x40 ;  /* 0x0000004000397882 */ /* 0x000fe20000000000 */
[----:B-1----:R-:W-:Y:S02]  /*1d920*/  R2UR UR12, R9 ;  /* 0x00000000090c72ca */ /* 0x002fe400000e0000 */
[----:B------:R-:W-:Y:S02]  /*1d930*/  R2UR UR11, R10 ;  /* 0x000000000a0b72ca */ /* 0x000fe400000e0000 */
[----:B------:R-:W-:Y:S01]  /*1d940*/  R2UR UR9, R11 ;  /* 0x000000000b0972ca */ /* 0x000fe200000e0000 */
[----:B------:R-:W-:Y:S01]  /*1d950*/  UIADD3 UR8, UR21, 0x7a800, URZ ;  /* 0x0007a80015087890 */ /* 0x000fe2000fffe03f */
[----:B------:R-:W-:Y:S01]  /*1d960*/  UMOV UR59, UR39 ;  /* 0x00000027003b7c82 */ /* 0x000fe20008000000 */
[----:B------:R-:W-:Y:S01]  /*1d970*/  UMOV UR60, UR38 ;  /* 0x00000026003c7c82 */ /* 0x000fe20008000000 */
[----:B------:R-:W-:Y:S01]  /*1d980*/  UMOV UR58, UR55 ;  /* 0x00000037003a7c82 */ /* 0x000fe20008000000 */
[----:B------:R-:W-:Y:S01]  /*1d990*/  UIADD3 UR24, UR21, 0x80800, URZ ;  /* 0x0008080015187890 */ /* 0x000fe2000fffe03f */
[----:B------:R1:W-:Y:S01]  /*1d9a0*/  UTMAREDG.4D.ADD [UR56], [UR30] ;  /* 0x000000381e0073b6 */ /* 0x0003e20008018000 */
[----:B------:R-:W-:Y:S01]  /*1d9b0*/  UMOV UR10, UR54 ;  /* 0x00000036000a7c82 */ /* 0x000fe20008000000 */
[----:B------:R-:W-:Y:S01]  /*1d9c0*/  UMOV UR49, 0x40 ;  /* 0x0000004000317882 */ /* 0x000fe20000000000 */
[----:B------:R-:W-:-:S02]  /*1d9d0*/  UIADD3 UR40, UR21, 0x82800, URZ ;  /* 0x0008280015287890 */ /* 0x000fc4000fffe03f */
[----:B------:R-:W-:Y:S02]  /*1d9e0*/  UIADD3 UR16, UR21, 0x84800, URZ ;  /* 0x0008480015107890 */ /* 0x000fe4000fffe03f */
[----:B------:R-:W-:Y:S01]  /*1d9f0*/  UTMAREDG.4D.ADD [UR8], [UR30] ;  /* 0x000000081e0073b6 */ /* 0x000fe20008018000 */
[----:B------:R2:W-:Y:S01]  /*1da00*/  UTMAREDG.4D.ADD [UR48], [UR30] ;  /* 0x000000301e0073b6 */ /* 0x0005e20008018000 */
[----:B-1----:R-:W-:Y:S01]  /*1da10*/  UIADD3 UR56, UR21, 0x86800, URZ ;  /* 0x0008680015387890 */ /* 0x002fe2000fffe03f */
[----:B------:R-:W-:Y:S01]  /*1da20*/  UMOV UR18, UR37 ;  /* 0x0000002500127c82 */ /* 0x000fe20008000000 */
[----:B------:R-:W-:Y:S01]  /*1da30*/  UMOV UR58, UR29 ;  /* 0x0000001d003a7c82 */ /* 0x000fe20008000000 */
[----:B------:R-:W-:Y:S01]  /*1da40*/  R2UR UR14, R7 ;  /* 0x00000000070e72ca */ /* 0x000fe200000e0000 */
[----:B--2---:R-:W-:Y:S01]  /*1da50*/  UMOV UR50, UR34 ;  /* 0x0000002200327c82 */ /* 0x004fe20008000000 */
[----:B------:R-:W-:Y:S01]  /*1da60*/  UMOV UR48, UR26 ;  /* 0x0000001a00307c82 */ /* 0x000fe20008000000 */
[----:B------:R-:W-:Y:S01]  /*1da70*/  UMOV UR34, UR47 ;  /* 0x0000002f00227c82 */ /* 0x000fe20008000000 */
[----:B------:R-:W-:Y:S01]  /*1da80*/  UMOV UR26, UR46 ;  /* 0x0000002e001a7c82 */ /* 0x000fe20008000000 */
[----:B------:R-:W-:Y:S01]  /*1da90*/  UTMAREDG.4D.ADD [UR32], [UR30] ;  /* 0x000000201e0073b6 */ /* 0x000fe20008018000 */
[----:B------:R-:W-:-:S02]  /*1daa0*/  UIADD3 UR8, UR21, 0x68c00, URZ ;  /* 0x00068c0015087890 */ /* 0x000fc4000fffe03f */
[----:B------:R-:W-:Y:S01]  /*1dab0*/  USHF.L.U32 UR10, UR13, 0x7, URZ ;  /* 0x000000070d0a7899 */ /* 0x000fe2000800063f */
[----:B------:R1:W-:Y:S01]  /*1dac0*/  UTMAREDG.4D.ADD [UR24], [UR30] ;  /* 0x000000181e0073b6 */ /* 0x0003e20008018000 */
[----:B------:R-:W-:Y:S01]  /*1dad0*/  UMOV UR9, 0x60 ;  /* 0x0000006000097882 */ /* 0x000fe20000000000 */
[----:B------:R-:W-:Y:S01]  /*1dae0*/  UMOV UR11, UR39 ;  /* 0x00000027000b7c82 */ /* 0x000fe20008000000 */
[----:B------:R-:W-:Y:S01]  /*1daf0*/  UMOV UR12, UR38 ;  /* 0x00000026000c7c82 */ /* 0x000fe20008000000 */
[----:B------:R-:W-:Y:S01]  /*1db00*/  UMOV UR49, 0x60 ;  /* 0x0000006000317882 */ /* 0x000fe20000000000 */
[----:B-1----:R-:W-:Y:S01]  /*1db10*/  UMOV UR26, UR42 ;  /* 0x0000002a001a7c82 */ /* 0x002fe20008000000 */
[----:B------:R-:W-:Y:S02]  /*1db20*/  UMOV UR42, UR45 ;  /* 0x0000002d002a7c82 */ /* 0x000fe40008000000 */
[----:B------:R1:W-:Y:S01]  /*1db30*/  UTMAREDG.4D.ADD [UR40], [UR30] ;  /* 0x000000281e0073b6 */ /* 0x0003e20008018000 */
[----:B------:R-:W-:Y:S01]  /*1db40*/  UIADD3 UR32, UR21, 0x6cc00, URZ ;  /* 0x0006cc0015207890 */ /* 0x000fe2000fffe03f */
[----:B------:R2:W-:Y:S01]  /*1db50*/  UTMAREDG.4D.ADD [UR16], [UR30] ;  /* 0x000000101e0073b6 */ /* 0x0005e20008018000 */
[----:B------:R-:W-:Y:S01]  /*1db60*/  UIADD3 UR24, UR21, 0x6ec00, URZ ;  /* 0x0006ec0015187890 */ /* 0x000fe2000fffe03f */
[----:B------:R3:W-:Y:S01]  /*1db70*/  UTMAREDG.4D.ADD [UR56], [UR30] ;  /* 0x000000381e0073b6 */ /* 0x0007e20008018000 */
[----:B-1----:R-:W-:Y:S01]  /*1db80*/  UIADD3 UR40, UR21, 0x72c00, URZ ;  /* 0x00072c0015287890 */ /* 0x002fe2000fffe03f */
[----:B------:R1:W-:Y:S01]  /*1db90*/  UTMAREDG.4D.ADD [UR8], [UR30] ;  /* 0x000000081e0073b6 */ /* 0x0003e20008018000 */
[----:B--2---:R-:W-:Y:S01]  /*1dba0*/  UIADD3 UR16, UR21, 0x70c00, URZ ;  /* 0x00070c0015107890 */ /* 0x004fe2000fffe03f */
[----:B---3--:R-:W-:Y:S01]  /*1dbb0*/  UMOV UR56, UR48 ;  /* 0x0000003000387c82 */ /* 0x008fe20008000000 */
[----:B------:R-:W-:Y:S01]  /*1dbc0*/  UIADD3 UR48, UR21, 0x6ac00, URZ ;  /* 0x0006ac0015307890 */ /* 0x000fe2000fffe03f */
[----:B------:R-:W-:Y:S01]  /*1dbd0*/  UMOV UR58, UR50 ;  /* 0x00000032003a7c82 */ /* 0x000fe20008000000 */
[----:B------:R-:W-:Y:S01]  /*1dbe0*/  UMOV UR50, UR26 ;  /* 0x0000001a00327c82 */ /* 0x000fe20008000000 */
[----:B------:R-:W-:Y:S01]  /*1dbf0*/  UMOV UR33, 0x60 ;  /* 0x0000006000217882 */ /* 0x000fe20000000000 */
[----:B-1----:R-:W-:-:S05]  /*1dc00*/  UIADD3 UR8, UR21, 0x74c00, URZ ;  /* 0x00074c0015087890 */ /* 0x002fca000fffe03f */
[----:B------:R1:W-:Y:S01]  /*1dc10*/  UTMAREDG.4D.ADD [UR48], [UR30] ;  /* 0x000000301e0073b6 */ /* 0x0003e20008018000 */
[----:B------:R-:W-:Y:S01]  /*1dc20*/  UMOV UR34, UR56 ;  /* 0x0000003800227c82 */ /* 0x000fe20008000000 */
[----:B------:R-:W-:Y:S01]  /*1dc30*/  UMOV UR25, 0x60 ;  /* 0x0000006000197882 */ /* 0x000fe20000000000 */
[----:B------:R-:W-:Y:S01]  /*1dc40*/  UMOV UR17, 0x60 ;  /* 0x0000006000117882 */ /* 0x000fe20000000000 */
[----:B------:R-:W-:Y:S01]  /*1dc50*/  UMOV UR18, UR14 ;  /* 0x0000000e00127c82 */ /* 0x000fe20008000000 */
[----:B------:R-:W-:Y:S01]  /*1dc60*/  UMOV UR41, 0x60 ;  /* 0x0000006000297882 */ /* 0x000fe20000000000 */
[----:B------:R-:W-:Y:S01]  /*1dc70*/  UMOV UR42, UR6 ;  /* 0x00000006002a7c82 */ /* 0x000fe20008000000 */
[----:B------:R2:W-:Y:S01]  /*1dc80*/  UTMAREDG.4D.ADD [UR32], [UR30] ;  /* 0x000000201e0073b6 */ /* 0x0005e20008018000 */
[----:B------:R-:W-:Y:S01]  /*1dc90*/  UMOV UR10, UR4 ;  /* 0x00000004000a7c82 */ /* 0x000fe20008000000 */
[----:B-1----:R-:W-:Y:S01]  /*1dca0*/  UMOV UR50, UR26 ;  /* 0x0000001a00327c82 */ /* 0x002fe20008000000 */
[----:B------:R-:W-:-:S02]  /*1dcb0*/  UMOV UR26, UR58 ;  /* 0x0000003a001a7c82 */ /* 0x000fc40008000000 */
[----:B------:R1:W-:Y:S01]  /*1dcc0*/  UTMAREDG.4D.ADD [UR24], [UR30] ;  /* 0x000000181e0073b6 */ /* 0x0003e20008018000 */
[----:B--2---:R-:W-:Y:S01]  /*1dcd0*/  UIADD3 UR32, UR21, 0x76c00, URZ ;  /* 0x00076c0015207890 */ /* 0x004fe2000fffe03f */
[----:B------:R2:W-:Y:S01]  /*1dce0*/  UTMAREDG.4D.ADD [UR16], [UR30] ;  /* 0x000000101e0073b6 */ /* 0x0005e20008018000 */
[----:B------:R-:W-:Y:S01]  /*1dcf0*/  UMOV UR34, UR61 ;  /* 0x0000003d00227c82 */ /* 0x000fe20008000000 */
[----:B------:R3:W-:Y:S01]  /*1dd00*/  UTMAREDG.4D.ADD [UR40], [UR30] ;  /* 0x000000281e0073b6 */ /* 0x0007e20008018000 */
[----:B-1----:R-:W-:Y:S01]  /*1dd10*/  UIADD3 UR24, UR21, 0x7ac00, URZ ;  /* 0x0007ac0015187890 */ /* 0x002fe2000fffe03f */
[----:B------:R1:W-:Y:S01]  /*1dd20*/  UTMAREDG.4D.ADD [UR8], [UR30] ;  /* 0x000000081e0073b6 */ /* 0x0003e20008018000 */
[----:B--2---:R-:W-:Y:S01]  /*1dd30*/  UIADD3 UR16, UR21, 0x78c00, URZ ;  /* 0x00078c0015107890 */ /* 0x004fe2000fffe03f */
[----:B------:R-:W-:Y:S01]  /*1dd40*/  UMOV UR18, UR55 ;  /* 0x0000003700127c82 */ /* 0x000fe20008000000 */
[----:B------:R-:W-:Y:S01]  /*1dd50*/  UMOV UR26, UR54 ;  /* 0x00000036001a7c82 */ /* 0x000fe20008000000 */
[----:B------:R2:W-:Y:S01]  /*1dd60*/  UTMAREDG.4D.ADD [UR32], [UR30] ;  /* 0x000000201e0073b6 */ /* 0x0005e20008018000 */
[----:B------:R-:W-:Y:S01]  /*1dd70*/  MOV R8, UR13 ;  /* 0x0000000d00087c02 */ /* 0x000fe20008000f00 */
[----:B---3--:R-:W-:-:S04]  /*1dd80*/  UIADD3 UR40, UR21, 0x7ec00, URZ ;  /* 0x0007ec0015287890 */ /* 0x008fc8000fffe03f */
[----:B------:R3:W-:Y:S01]  /*1dd90*/  UTMAREDG.4D.ADD [UR16], [UR30] ;  /* 0x000000101e0073b6 */ /* 0x0007e20008018000 */
[----:B-1----:R-:W-:Y:S01]  /*1dda0*/  UIADD3 UR8, UR21, 0x7cc00, URZ ;  /* 0x0007cc0015087890 */ /* 0x002fe2000fffe03f */
[----:B------:R-:W-:Y:S01]  /*1ddb0*/  UMOV UR10, UR53 ;  /* 0x00000035000a7c82 */ /* 0x000fe20008000000 */
[----:B------:R-:W-:Y:S01]  /*1ddc0*/  UTMAREDG.4D.ADD [UR24], [UR30] ;  /* 0x000000181e0073b6 */ /* 0x000fe20008018000 */
[----:B------:R-:W-:Y:S01]  /*1ddd0*/  R2UR UR13, R8 ;  /* 0x00000000080d72ca */ /* 0x000fe200000e0000 */
[----:B--2---:R-:W-:-:S05]  /*1dde0*/  UIADD3 UR32, UR21, 0x80c00, URZ ;  /* 0x00080c0015207890 */ /* 0x004fca000fffe03f */
[----:B------:R1:W-:Y:S01]  /*1ddf0*/  UTMAREDG.4D.ADD [UR8], [UR30] ;  /* 0x000000081e0073b6 */ /* 0x0003e20008018000 */
[----:B---3--:R-:W-:Y:S01]  /*1de00*/  UIADD3 UR16, UR21, 0x82c00, URZ ;  /* 0x00082c0015107890 */ /* 0x008fe2000fffe03f */
[----:B------:R-:W-:Y:S01]  /*1de10*/  UMOV UR42, UR47 ;  /* 0x0000002f002a7c82 */ /* 0x000fe20008000000 */
[----:B------:R-:W-:Y:S01]  /*1de20*/  UMOV UR34, UR46 ;  /* 0x0000002e00227c82 */ /* 0x000fe20008000000 */
[----:B------:R-:W-:Y:S01]  /*1de30*/  UTMAREDG.4D.ADD [UR40], [UR30] ;  /* 0x000000281e0073b6 */ /* 0x000fe20008018000 */
[----:B------:R-:W-:Y:S01]  /*1de40*/  MOV R9, UR12 ;  /* 0x0000000c00097c02 */ /* 0x000fe20008000f00 */
[----:B------:R-:W-:Y:S01]  /*1de50*/  UMOV UR18, UR45 ;  /* 0x0000002d00127c82 */ /* 0x000fe20008000000 */
[----:B------:R-:W-:Y:S01]  /*1de60*/  MOV R10, UR11 ;  /* 0x0000000b000a7c02 */ /* 0x000fe20008000f00 */
[----:B------:R2:W-:Y:S01]  /*1de70*/  UTMAREDG.4D.ADD [UR32], [UR30] ;  /* 0x000000201e0073b6 */ /* 0x0005e20008018000 */
[----:B-1----:R-:W-:Y:S01]  /*1de80*/  UIADD3 UR8, UR21, 0x84c00, URZ ;  /* 0x00084c0015087890 */ /* 0x002fe2000fffe03f */
[----:B------:R-:W-:Y:S01]  /*1de90*/  UMOV UR9, 0x80 ;  /* 0x0000008000097882 */ /* 0x000fe20000000000 */
[----:B------:R-:W-:Y:S01]  /*1dea0*/  UMOV UR10, UR37 ;  /* 0x00000025000a7c82 */ /* 0x000fe20008000000 */
[----:B------:R-:W-:Y:S01]  /*1deb0*/  MOV R11, UR9 ;  /* 0x00000009000b7c02 */ /* 0x000fe20008000f00 */
[----:B------:R-:W-:Y:S01]  /*1dec0*/  UMOV UR9, 0x60 ;  /* 0x0000006000097882 */ /* 0x000fe20000000000 */
[----:B------:R-:W-:Y:S01]  /*1ded0*/  UTMAREDG.4D.ADD [UR16], [UR30] ;  /* 0x000000101e0073b6 */ /* 0x000fe20008018000 */
[----:B------:R-:W-:Y:S01]  /*1dee0*/  UMOV UR26, UR56 ;  /* 0x00000038001a7c82 */ /* 0x000fe20008000000 */
[----:B------:R-:W-:Y:S01]  /*1def0*/  UIADD3 UR56, UR21, 0x86c00, URZ ;  /* 0x00086c0015387890 */ /* 0x000fe2000fffe03f */
[----:B------:R-:W-:Y:S01]  /*1df00*/  MOV R7, UR14 ;  /* 0x0000000e00077c02 */ /* 0x000fe20008000f00 */
[----:B------:R1:W-:Y:S01]  /*1df10*/  UTMAREDG.4D.ADD [UR8], [UR30] ;  /* 0x000000081e0073b6 */ /* 0x0003e20008018000 */
[----:B--2---:R-:W-:Y:S01]  /*1df20*/  UMOV UR34, UR50 ;  /* 0x0000003200227c82 */ /* 0x004fe20008000000 */
[----:B------:R-:W-:-:S02]  /*1df30*/  USHF.L.U32 UR50, UR13, 0x7, URZ ;  /* 0x000000070d327899 */ /* 0x000fc4000800063f */
[----:B------:R-:W-:Y:S01]  /*1df40*/  UIADD3 UR48, UR21, 0x6b000, URZ ;  /* 0x0006b00015307890 */ /* 0x000fe2000fffe03f */
[----:B------:R-:W-:Y:S01]  /*1df50*/  R2UR UR14, R7 ;  /* 0x00000000070e72ca */ /* 0x000fe200000e0000 */
[----:B------:R-:W-:Y:S01]  /*1df60*/  UMOV UR42, UR58 ;  /* 0x0000003a002a7c82 */ /* 0x000fe20008000000 */
[----:B------:R-:W-:Y:S01]  /*1df70*/  UMOV UR57, 0x60 ;  /* 0x0000006000397882 */ /* 0x000fe20000000000 */
[----:B------:R-:W-:Y:S01]  /*1df80*/  UMOV UR58, UR29 ;  /* 0x0000001d003a7c82 */ /* 0x000fe20008000000 */
[----:B------:R-:W-:Y:S01]  /*1df90*/  UIADD3 UR24, UR21, 0x6d000, URZ ;  /* 0x0006d00015187890 */ /* 0x000fe2000fffe03f */
[----:B------:R2:W-:Y:S01]  /*1dfa0*/  UTMAREDG.4D.ADD [UR56], [UR30] ;  /* 0x000000381e0073b6 */ /* 0x0005e20008018000 */
[----:B-1----:R-:W-:Y:S02]  /*1dfb0*/  R2UR UR12, R9 ;  /* 0x00000000090c72ca */ /* 0x002fe400000e0000 */
[----:B------:R-:W-:Y:S02]  /*1dfc0*/  R2UR UR11, R10 ;  /* 0x000000000a0b72ca */ /* 0x000fe400000e0000 */
[----:B------:R-:W-:Y:S01]  /*1dfd0*/  R2UR UR9, R11 ;  /* 0x000000000b0972ca */ /* 0x000fe200000e0000 */
[----:B------:R-:W-:Y:S01]  /*1dfe0*/  UIADD3 UR8, UR21, 0x69000, URZ ;  /* 0x0006900015087890 */ /* 0x000fe2000fffe03f */
[----:B------:R-:W-:Y:S01]  /*1dff0*/  UMOV UR10, UR50 ;  /* 0x00000032000a7c82 */ /* 0x000fe20008000000 */
[----:B------:R-:W-:Y:S01]  /*1e000*/  UMOV UR49, 0x80 ;  /* 0x0000008000317882 */ /* 0x000fe20000000000 */
[----:B------:R-:W-:Y:S01]  /*1e010*/  UMOV UR50, UR34 ;  /* 0x0000002200327c82 */ /* 0x000fe20008000000 */
[----:B------:R-:W-:-:S02]  /*1e020*/  UIADD3 UR40, UR21, 0x6f000, URZ ;  /* 0x0006f00015287890 */ /* 0x000fc4000fffe03f */
[----:B------:R-:W-:Y:S02]  /*1e030*/  UIADD3 UR32, UR21, 0x71000, URZ ;  /* 0x0007100015207890 */ /* 0x000fe4000fffe03f */
[----:B------:R-:W-:-:S04]  /*1e040*/  UIADD3 UR16, UR21, 0x73000, URZ ;  /* 0x0007300015107890 */ /* 0x000fc8000fffe03f */
[----:B------:R-:W-:Y:S01]  /*1e050*/  UTMAREDG.4D.ADD [UR8], [UR30] ;  /* 0x000000081e0073b6 */ /* 0x000fe20008018000 */
[----:B--2---:R-:W-:Y:S01]  /*1e060*/  UIADD3 UR56, UR21, 0x75000, URZ ;  /* 0x0007500015387890 */ /* 0x004fe2000fffe03f */
[----:B------:R-:W-:Y:S01]  /*1e070*/  UMOV UR25, 0x80 ;  /* 0x0000008000197882 */ /* 0x000fe20000000000 */
[----:B------:R1:W-:Y:S01]  /*1e080*/  UTMAREDG.4D.ADD [UR48], [UR30] ;  /* 0x000000301e0073b6 */ /* 0x0003e20008018000 */
[----:B------:R-:W-:Y:S01]  /*1e090*/  UMOV UR41, 0x80 ;  /* 0x0000008000297882 */ /* 0x000fe20000000000 */
[----:B------:R-:W-:Y:S01]  /*1e0a0*/  UMOV UR33, 0x80 ;  /* 0x0000008000217882 */ /* 0x000fe20000000000 */
[----:B------:R-:W-:Y:S01]  /*1e0b0*/  UMOV UR17, 0x80 ;  /* 0x0000008000117882 */ /* 0x000fe20000000000 */
[----:B------:R-:W-:Y:S01]  /*1e0c0*/  UMOV UR18, UR6 ;  /* 0x0000000600127c82 */ /* 0x000fe20008000000 */
[----:B------:R-:W-:Y:S01]  /*1e0d0*/  UMOV UR57, 0x80 ;  /* 0x0000008000397882 */ /* 0x000fe20000000000 */
[----:B------:R-:W-:Y:S01]  /*1e0e0*/  UMOV UR58, UR4 ;  /* 0x00000004003a7c82 */ /* 0x000fe20008000000 */
[----:B-1----:R-:W-:Y:S01]  /*1e0f0*/  UMOV UR50, UR26 ;  /* 0x0000001a00327c82 */ /* 0x002fe20008000000 */
[----:B------:R-:W-:Y:S01]  /*1e100*/  UMOV UR48, UR42 ;  /* 0x0000002a00307c82 */ /* 0x000fe20008000000 */
[----:B------:R-:W-:Y:S01]  /*1e110*/  UMOV UR26, UR50 ;  /* 0x00000032001a7c82 */ /* 0x000fe20008000000 */
[----:B------:R-:W-:Y:S01]  /*1e120*/  UMOV UR42, UR48 ;  /* 0x00000030002a7c82 */ /* 0x000fe20008000000 */
[----:B------:R1:W-:Y:S01]  /*1e130*/  UTMAREDG.4D.ADD [UR24], [UR30] ;  /* 0x000000181e0073b6 */ /* 0x0003e20008018000 */
[----:B------:R-:W-:Y:S01]  /*1e140*/  UIADD3 UR8, UR21, 0x77000, URZ ;  /* 0x0007700015087890 */ /* 0x000fe2000fffe03f */
[----:B------:R2:W-:Y:S01]  /*1e150*/  UTMAREDG.4D.ADD [UR40], [UR30] ;  /* 0x000000281e0073b6 */ /* 0x0005e20008018000 */
[----:B-1----:R-:W-:Y:S01]  /*1e160*/  UMOV UR26, UR34 ;  /* 0x00000022001a7c82 */ /* 0x002fe20008000000 */
[----:B------:R-:W-:-:S02]  /*1e170*/  UMOV UR34, UR14 ;  /* 0x0000000e00227c82 */ /* 0x000fc40008000000 */
[----:B------:R1:W-:Y:S01]  /*1e180*/  UTMAREDG.4D.ADD [UR32], [UR30] ;  /* 0x000000201e0073b6 */ /* 0x0003e20008018000 */
[----:B------:R-:W-:Y:S01]  /*1e190*/  UIADD3 UR24, UR21, 0x7b000, URZ ;  /* 0x0007b00015187890 */ /* 0x000fe2000fffe03f */
[----:B------:R3:W-:Y:S01]  /*1e1a0*/  UTMAREDG.4D.ADD [UR16], [UR30] ;  /* 0x000000101e0073b6 */ /* 0x0007e20008018000 */
[----:B--2---:R-:W-:Y:S01]  /*1e1b0*/  UIADD3 UR40, UR21, 0x7d000, URZ ;  /* 0x0007d00015287890 */ /* 0x004fe2000fffe03f */
[----:B------:R2:W-:Y:S01]  /*1e1c0*/  UTMAREDG.4D.ADD [UR56], [UR30] ;  /* 0x000000381e0073b6 */ /* 0x0005e20008018000 */
[----:B------:R-:W-:Y:S01]  /*1e1d0*/  UMOV UR9, 0x80 ;  /* 0x0000008000097882 */ /* 0x000fe20000000000 */
[----:B------:R-:W-:Y:S01]  /*1e1e0*/  UMOV UR11, UR39 ;  /* 0x00000027000b7c82 */ /* 0x000fe20008000000 */
[----:B------:R-:W-:Y:S01]  /*1e1f0*/  UMOV UR12, UR38 ;  /* 0x00000026000c7c82 */ /* 0x000fe20008000000 */
[----:B------:R-:W-:Y:S01]  /*1e200*/  UMOV UR10, UR61 ;  /* 0x0000003d000a7c82 */ /* 0x000fe20008000000 */
[----:B-1----:R-:W-:Y:S01]  /*1e210*/  UIADD3 UR32, UR21, 0x81000, URZ ;  /* 0x0008100015207890 */ /* 0x002fe2000fffe03f */
[----:B------:R-:W-:Y:S01]  /*1e220*/  MOV R6, UR15 ;  /* 0x0000000f00067c02 */ /* 0x000fe20008000f00 */
[----:B------:R1:W-:Y:S01]  /*1e230*/  UTMAREDG.4D.ADD [UR8], [UR30] ;  /* 0x000000081e0073b6 */ /* 0x0003e20008018000 */
[----:B---3--:R-:W-:Y:S01]  /*1e240*/  UIADD3 UR16, UR21, 0x7f000, URZ ;  /* 0x0007f00015107890 */ /* 0x008fe2000fffe03f */
[----:B--2---:R-:W-:Y:S01]  /*1e250*/  UMOV UR56, UR48 ;  /* 0x0000003000387c82 */ /* 0x004fe20008000000 */
[----:B------:R-:W-:Y:S01]  /*1e260*/  UIADD3 UR48, UR21, 0x79000, URZ ;  /* 0x0007900015307890 */ /* 0x000fe2000fffe03f */
[----:B------:R-:W-:Y:S01]  /*1e270*/  UMOV UR60, UR50 ;  /* 0x00000032003c7c82 */ /* 0x000fe20008000000 */
[----:B------:R-:W-:Y:S01]  /*1e280*/  UMOV UR58, UR26 ;  /* 0x0000001a003a7c82 */ /* 0x000fe20008000000 */
[----:B------:R-:W-:Y:S01]  /*1e290*/  UMOV UR50, UR55 ;  /* 0x0000003700327c82 */ /* 0x000fe20008000000 */
[----:B------:R-:W-:Y:S01]  /*1e2a0*/  UMOV UR26, UR54 ;  /* 0x00000036001a7c82 */ /* 0x000fe20008000000 */
[----:B------:R-:W-:Y:S01]  /*1e2b0*/  UMOV UR42, UR53 ;  /* 0x00000035002a7c82 */ /* 0x000fe20008000000 */
[----:B-1----:R-:W-:-:S03]  /*1e2c0*/  UIADD3 UR8, UR21, 0x83000, URZ ;  /* 0x0008300015087890 */ /* 0x002fc6000fffe03f */
[----:B------:R-:W-:Y:S01]  /*1e2d0*/  UTMAREDG.4D.ADD [UR48], [UR30] ;  /* 0x000000301e0073b6 */ /* 0x000fe20008018000 */
[----:B------:R-:W-:Y:S01]  /*1e2e0*/  UMOV UR18, UR47 ;  /* 0x0000002f00127c82 */ /* 0x000fe20008000000 */
[----:B------:R-:W-:Y:S01]  /*1e2f0*/  R2UR UR15, R6 ;  /* 0x00000000060f72ca */ /* 0x000fe200000e0000 */
[----:B------:R-:W-:Y:S01]  /*1e300*/  UMOV UR34, UR46 ;  /* 0x0000002e00227c82 */ /* 0x000fe20008000000 */
[----:B------:R-:W-:Y:S01]  /*1e310*/  USHF.L.U32 UR59, UR13, 0x7, URZ ;  /* 0x000000070d3b7899 */ /* 0x000fe2000800063f */
[----:B------:R1:W-:Y:S01]  /*1e320*/  UTMAREDG.4D.ADD [UR24], [UR30] ;  /* 0x000000181e0073b6 */ /* 0x0003e20008018000 */
[----:B------:R-:W-:Y:S01]  /*1e330*/  UMOV UR10, UR45 ;  /* 0x0000002d000a7c82 */ /* 0x000fe20008000000 */
[----:B------:R2:W-:Y:S01]  /*1e340*/  UTMAREDG.4D.ADD [UR40], [UR30] ;  /* 0x000000281e0073b6 */ /* 0x0005e20008018000 */
[----:B------:R3:W-:Y:S01]  /*1e350*/  UTMAREDG.4D.ADD [UR16], [UR30] ;  /* 0x000000101e0073b6 */ /* 0x0007e20008018000 */
[----:B-1----:R-:W-:Y:S01]  /*1e360*/  UIADD3 UR24, UR21, 0x85000, URZ ;  /* 0x0008500015187890 */ /* 0x002fe2000fffe03f */
[----:B------:R1:W-:Y:S01]  /*1e370*/  UTMAREDG.4D.ADD [UR32], [UR30] ;  /* 0x000000201e0073b6 */ /* 0x0003e20008018000 */
[----:B--2---:R-:W-:Y:S01]  /*1e380*/  UIADD3 UR40, UR21, 0x69400, URZ ;  /* 0x0006940015287890 */ /* 0x004fe2000fffe03f */
[----:B------:R-:W-:Y:S01]  /*1e390*/  UMOV UR26, UR37 ;  /* 0x00000025001a7c82 */ /* 0x000fe20008000000 */
[----:B------:R2:W-:Y:S01]  /*1e3a0*/  UTMAREDG.4D.ADD [UR8], [UR30] ;  /* 0x000000081e0073b6 */ /* 0x0005e20008018000 */
[----:B---3--:R-:W-:Y:S01]  /*1e3b0*/  UIADD3 UR16, UR21, 0x87000, URZ ;  /* 0x0008700015107890 */ /* 0x008fe2000fffe03f */
[----:B------:R-:W-:Y:S01]  /*1e3c0*/  UMOV UR18, UR29 ;  /* 0x0000001d00127c82 */ /* 0x000fe20008000000 */
[----:B------:R-:W-:-:S02]  /*1e3d0*/  UMOV UR41, 0xa0 ;  /* 0x000000a000297882 */ /* 0x000fc40000000000 */
[----:B------:R3:W-:Y:S01]  /*1e3e0*/  UTMAREDG.4D.ADD [UR24], [UR30] ;  /* 0x000000181e0073b6 */ /* 0x0007e20008018000 */
[----:B------:R-:W-:Y:S01]  /*1e3f0*/  UMOV UR42, UR59 ;  /* 0x0000003b002a7c82 */ /* 0x000fe20008000000 */
[----:B-1----:R-:W-:Y:S01]  /*1e400*/  UIADD3 UR32, UR21, 0x6d400, URZ ;  /* 0x0006d40015207890 */ /* 0x002fe2000fffe03f */
[----:B------:R-:W-:Y:S02]  /*1e410*/  MOV R6, UR15 ;  /* 0x0000000f00067c02 */ /* 0x000fe40008000f00 */
[----:B------:R1:W-:Y:S01]  /*1e420*/  UTMAREDG.4D.ADD [UR16], [UR30] ;  /* 0x000000101e0073b6 */ /* 0x0003e20008018000 */
[----:B--2---:R-:W-:Y:S01]  /*1e430*/  UIADD3 UR8, UR21, 0x6b400, URZ ;  /* 0x0006b40015087890 */ /* 0x004fe2000fffe03f */
[----:B------:R-:W-:Y:S01]  /*1e440*/  UMOV UR9, 0xa0 ;  /* 0x000000a000097882 */ /* 0x000fe20000000000 */
[----:B------:R2:W-:Y:S01]  /*1e450*/  UTMAREDG.4D.ADD [UR40], [UR30] ;  /* 0x000000281e0073b6 */ /* 0x0005e20008018000 */
[----:B------:R-:W-:Y:S01]  /*1e460*/  UMOV UR10, UR58 ;  /* 0x0000003a000a7c82 */ /* 0x000fe20008000000 */
[----:B------:R-:W-:Y:S01]  /*1e470*/  UMOV UR33, 0xa0 ;  /* 0x000000a000217882 */ /* 0x000fe20000000000 */
[----:B---3--:R-:W-:-:S02]  /*1e480*/  UIADD3 UR24, UR21, 0x6f400, URZ ;  /* 0x0006f40015187890 */ /* 0x008fc4000fffe03f */
[----:B------:R-:W-:Y:S02]  /*1e490*/  UIADD3 UR48, UR21, 0x73400, URZ ;  /* 0x0007340015307890 */ /* 0x000fe4000fffe03f */
[----:B------:R-:W-:Y:S01]  /*1e4a0*/  UTMAREDG.4D.ADD [UR8], [UR30] ;  /* 0x000000081e0073b6 */ /* 0x000fe20008018000 */
[----:B-1----:R-:W-:Y:S01]  /*1e4b0*/  UIADD3 UR16, UR21, 0x71400, URZ ;  /* 0x0007140015107890 */ /* 0x002fe2000fffe03f */
[----:B------:R-:W-:Y:S01]  /*1e4c0*/  R2UR UR15, R6 ;  /* 0x00000000060f72ca */ /* 0x000fe200000e0000 */
[----:B------:R-:W-:Y:S01]  /*1e4d0*/  UMOV UR49, 0xa0 ;  /* 0x000000a000317882 */ /* 0x000fe20000000000 */
[----:B--2---:R-:W-:Y:S02]  /*1e4e0*/  UMOV UR42, UR60 ;  /* 0x0000003c002a7c82 */ /* 0x004fe40008000000 */
[----:B------:R-:W-:Y:S02]  /*1e4f0*/  UMOV UR34, UR42 ;  /* 0x0000002a00227c82 */ /* 0x000fe40008000000 */
[----:B------:R1:W-:Y:S01]  /*1e500*/  UTMAREDG.4D.ADD [UR32], [UR30] ;  /* 0x000000201e0073b6 */ /* 0x0003e20008018000 */
[----:B------:R-:W-:Y:S01]  /*1e510*/  MOV R6, UR55 ;  /* 0x0000003700067c02 */ /* 0x000fe20008000f00 */
[----:B------:R-:W-:Y:S01]  /*1e520*/  UMOV UR25, 0xa0 ;  /* 0x000000a000197882 */ /* 0x000fe20000000000 */
[----:B------:R-:W-:Y:S01]  /*1e530*/  UMOV UR17, 0xa0 ;  /* 0x000000a000117882 */ /* 0x000fe20000000000 */
[----:B------:R-:W-:Y:S01]  /*1e540*/  MOV R9, UR52 ;  /* 0x0000003400097c02 */ /* 0x000fe20008000f00 */
[----:B------:R-:W-:Y:S01]  /*1e550*/  UMOV UR18, UR14 ;  /* 0x0000000e00127c82 */ /* 0x000fe20008000000 */
[----:B------:R-:W-:Y:S01]  /*1e560*/  MOV R10, UR51 ;  /* 0x00000033000a7c02 */ /* 0x000fe20008000f00 */
[----:B------:R-:W-:Y:S01]  /*1e570*/  UMOV UR50, UR6 ;  /* 0x0000000600327c82 */ /* 0x000fe20008000000 */
[----:B------:R-:W-:-:S02]  /*1e580*/  MOV R11, UR49 ;  /* 0x00000031000b7c02 */ /* 0x000fc40008000f00 */
[----:B------:R-:W-:Y:S02]  /*1e590*/  MOV R7, UR54 ;  /* 0x0000003600077c02 */ /* 0x000fe40008000f00 */
[----:B------:R-:W-:Y:S02]  /*1e5a0*/  R2UR UR55, R6 ;  /* 0x00000000063772ca */ /* 0x000fe400000e0000 */
[----:B------:R-:W-:Y:S01]  /*1e5b0*/  MOV R8, UR53 ;  /* 0x0000003500087c02 */ /* 0x000fe20008000f00 */
[----:B-1----:R-:W-:Y:S02]  /*1e5c0*/  UMOV UR34, UR56 ;  /* 0x0000003800227c82 */ /* 0x002fe40008000000 */
[----:B------:R-:W-:Y:S02]  /*1e5d0*/  UMOV UR26, UR34 ;  /* 0x00000022001a7c82 */ /* 0x000fe40008000000 */
[----:B------:R1:W-:Y:S01]  /*1e5e0*/  UTMAREDG.4D.ADD [UR24], [UR30] ;  /* 0x000000181e0073b6 */ /* 0x0003e20008018000 */
[----:B------:R-:W-:Y:S01]  /*1e5f0*/  UIADD3 UR56, UR21, 0x75400, URZ ;  /* 0x0007540015387890 */ /* 0x000fe2000fffe03f */
[----:B------:R-:W-:Y:S01]  /*1e600*/  R2UR UR54, R7 ;  /* 0x00000000073672ca */ /* 0x000fe200000e0000 */
[----:B------:R-:W-:Y:S01]  /*1e610*/  UIADD3 UR8, UR21, 0x77400, URZ ;  /* 0x0007740015087890 */ /* 0x000fe2000fffe03f */
[----:B------:R2:W-:Y:S01]  /*1e620*/  UTMAREDG.4D.ADD [UR16], [UR30] ;  /* 0x000000101e0073b6 */ /* 0x0005e20008018000 */
[----:B------:R-:W-:Y:S01]  /*1e630*/  R2UR UR53, R8 ;  /* 0x00000000083572ca */ /* 0x000fe200000e0000 */
[----:B------:R3:W-:Y:S01]  /*1e640*/  UTMAREDG.4D.ADD [UR48], [UR30] ;  /* 0x000000301e0073b6 */ /* 0x0007e20008018000 */
[----:B------:R-:W-:Y:S01]  /*1e650*/  UIADD3 UR40, UR21, 0x7b400, URZ ;  /* 0x0007b40015287890 */ /* 0x000fe2000fffe03f */
[----:B------:R-:W-:Y:S01]  /*1e660*/  UMOV UR57, 0xa0 ;  /* 0x000000a000397882 */ /* 0x000fe20000000000 */
[----:B-1----:R-:W-:Y:S01]  /*1e670*/  UMOV UR26, UR58 ;  /* 0x0000003a001a7c82 */ /* 0x002fe20008000000 */
[----:B------:R-:W-:Y:S01]  /*1e680*/  UMOV UR59, UR39 ;  /* 0x00000027003b7c82 */ /* 0x000fe20008000000 */
[----:B------:R-:W-:Y:S01]  /*1e690*/  UMOV UR60, UR38 ;  /* 0x00000026003c7c82 */ /* 0x000fe20008000000 */
[----:B------:R-:W-:Y:S01]  /*1e6a0*/  UMOV UR58, UR4 ;  /* 0x00000004003a7c82 */ /* 0x000fe20008000000 */
[----:B------:R-:W-:Y:S01]  /*1e6b0*/  UIADD3 UR32, UR21, 0x7d400, URZ ;  /* 0x0007d40015207890 */ /* 0x000fe2000fffe03f */
[----:B------:R1:W-:Y:S01]  /*1e6c0*/  UTMAREDG.4D.ADD [UR56], [UR30] ;  /* 0x000000381e0073b6 */ /* 0x0003e20008018000 */
[----:B------:R-:W-:Y:S01]  /*1e6d0*/  UMOV UR10, UR61 ;  /* 0x0000003d000a7c82 */ /* 0x000fe20008000000 */
[----:B------:R-:W-:-:S02]  /*1e6e0*/  UIADD3 UR24, UR21, 0x7f400, URZ ;  /* 0x0007f40015187890 */ /* 0x000fc4000fffe03f */
[----:B--2---:R-:W-:Y:S01]  /*1e6f0*/  UIADD3 UR16, UR21, 0x81400, URZ ;  /* 0x0008140015107890 */ /* 0x004fe2000fffe03f */
[----:B------:R2:W-:Y:S01]  /*1e700*/  UTMAREDG.4D.ADD [UR8], [UR30] ;  /* 0x000000081e0073b6 */ /* 0x0005e20008018000 */
[----:B---3--:R-:W-:Y:S02]  /*1e710*/  R2UR UR52, R9 ;  /* 0x00000000093472ca */ /* 0x008fe400000e0000 */
[----:B------:R-:W-:Y:S02]  /*1e720*/  R2UR UR51, R10 ;  /* 0x000000000a3372ca */ /* 0x000fe400000e0000 */
[----:B------:R-:W-:Y:S01]  /*1e730*/  R2UR UR49, R11 ;  /* 0x000000000b3172ca */ /* 0x000fe200000e0000 */
[----:B------:R-:W-:Y:S01]  /*1e740*/  UIADD3 UR48, UR21, 0x79400, URZ ;  /* 0x0007940015307890 */ /* 0x000fe2000fffe03f */
[----:B------:R-:W-:Y:S01]  /*1e750*/  UMOV UR50, UR55 ;  /* 0x0000003700327c82 */ /* 0x000fe20008000000 */
[----:B-1----:R-:W-:-:S10]  /*1e760*/  UIADD3 UR56, UR21, 0x83400, URZ ;  /* 0x0008340015387890 */ /* 0x002fd4000fffe03f */
[----:B------:R1:W-:Y:S01]  /*1e770*/  UTMAREDG.4D.ADD [UR48], [UR30] ;  /* 0x000000301e0073b6 */ /* 0x0003e20008018000 */
[----:B------:R-:W-:Y:S01]  /*1e780*/  UMOV UR18, UR46 ;  /* 0x0000002e00127c82 */ /* 0x000fe20008000000 */
[----:B------:R-:W-:Y:S01]  /*1e790*/  UMOV UR58, UR45 ;  /* 0x0000002d003a7c82 */ /* 0x000fe20008000000 */
[----:B--2---:R-:W-:Y:S01]  /*1e7a0*/  UIADD3 UR8, UR21, 0x85400, URZ ;  /* 0x0008540015087890 */ /* 0x004fe2000fffe03f */
[----:B-1----:R-:W-:Y:S01]  /*1e7b0*/  UMOV UR50, UR42 ;  /* 0x0000002a00327c82 */ /* 0x002fe20008000000 */
[----:B------:R-:W-:Y:S01]  /*1e7c0*/  UMOV UR48, UR34 ;  /* 0x0000002200307c82 */ /* 0x000fe20008000000 */
[----:B------:R-:W-:Y:S01]  /*1e7d0*/  UMOV UR42, UR54 ;  /* 0x00000036002a7c82 */ /* 0x000fe20008000000 */
[----:B------:R-:W-:Y:S01]  /*1e7e0*/  UMOV UR34, UR53 ;  /* 0x0000003500227c82 */ /* 0x000fe20008000000 */
[----:B------:R-:W-:Y:S01]  /*1e7f0*/  UTMAREDG.4D.ADD [UR40], [UR30] ;  /* 0x000000281e0073b6 */ /* 0x000fe20008018000 */
[----:B------:R1:W-:Y:S01]  /*1e800*/  UTMAREDG.4D.ADD [UR32], [UR30] ;  /* 0x000000201e0073b6 */ /* 0x0003e20008018000 */
[----:B------:R-:W-:Y:S01]  /*1e810*/  UMOV UR10, UR37 ;  /* 0x00000025000a7c82 */ /* 0x000fe20008000000 */
[----:B------:R-:W-:Y:S01]  /*1e820*/  UMOV UR49, 0xa0 ;  /* 0x000000a000317882 */ /* 0x000fe20000000000 */
[----:B------:R-:W-:Y:S01]  /*1e830*/  UMOV UR51, UR39 ;  /* 0x0000002700337c82 */ /* 0x000fe20008000000 */
[----:B------:R-:W-:Y:S01]  /*1e840*/  UMOV UR52, UR38 ;  /* 0x0000002600347c82 */ /* 0x000fe20008000000 */
[----:B-1----:R-:W-:Y:S01]  /*1e850*/  UMOV UR34, UR26 ;  /* 0x0000001a00227c82 */ /* 0x002fe20008000000 */
[----:B------:R-:W-:-:S02]  /*1e860*/  UMOV UR26, UR47 ;  /* 0x0000002f001a7c82 */ /* 0x000fc40008000000 */
[----:B------:R1:W-:Y:S01]  /*1e870*/  UTMAREDG.4D.ADD [UR24], [UR30] ;  /* 0x000000181e0073b6 */ /* 0x0003e20008018000 */
[----:B------:R-:W-:Y:S01]  /*1e880*/  UIADD3 UR40, UR21, 0x69800, URZ ;  /* 0x0006980015287890 */ /* 0x000fe2000fffe03f */
[----:B------:R2:W-:Y:S01]  /*1e890*/  UTMAREDG.4D.ADD [UR16], [UR30] ;  /* 0x000000101e0073b6 */ /* 0x0005e20008018000 */
[----:B------:R-:W-:Y:S01]  /*1e8a0*/  USHF.L.U32 UR42, UR13, 0x7, URZ ;  /* 0x000000070d2a7899 */ /* 0x000fe2000800063f */
[----:B------:R3:W-:Y:S01]  /*1e8b0*/  UTMAREDG.4D.ADD [UR56], [UR30] ;  /* 0x000000381e0073b6 */ /* 0x0007e20008018000 */
[----:B------:R-:W-:Y:S02]  /*1e8c0*/  UIADD3 UR32, UR21, 0x6b800, URZ ;  /* 0x0006b80015207890 */ /* 0x000fe4000fffe03f */
        /* <DEDUP_REMOVED lines=10> */
[----:B------:R-:W-:Y:S01]  /*1e970*/  UMOV UR33, 0xc0 ;  /* 0x000000c000217882 */ /* 0x000fe20000000000 */
[----:B------:R-:W-:Y:S01]  /*1e980*/  UMOV UR17, 0xc0 ;  /* 0x000000c000117882 */ /* 0x000fe20000000000 */
[----:B------:R-:W-:Y:S01]  /*1e990*/  UMOV UR18, UR58 ;  /* 0x0000003a00127c82 */ /* 0x000fe20008000000 */
[----:B------:R-:W-:Y:S01]  /*1e9a0*/  UMOV UR25, 0xc0 ;  /* 0x000000c000197882 */ /* 0x000fe20000000000 */
[----:B------:R-:W-:Y:S01]  /*1e9b0*/  UMOV UR26, UR56 ;  /* 0x00000038001a7c82 */ /* 0x000fe20008000000 */
[----:B------:R-:W-:Y:S01]  /*1e9c0*/  UMOV UR9, 0xc0 ;  /* 0x000000c000097882 */ /* 0x000fe20000000000 */
[----:B------:R2:W-:Y:S01]  /*1e9d0*/  UTMAREDG.4D.ADD [UR40], [UR30] ;  /* 0x000000281e0073b6 */ /* 0x0005e20008018000 */
[----:B------:R-:W-:Y:S01]  /*1e9e0*/  UMOV UR10, UR14 ;  /* 0x0000000e000a7c82 */ /* 0x000fe20008000000 */
[----:B-1----:R-:W-:Y:S02]  /*1e9f0*/  UMOV UR52, UR34 ;  /* 0x0000002200347c82 */ /* 0x002fe40008000000 */
        /* <DEDUP_REMOVED lines=12> */
[----:B---3--:R-:W-:-:S05]  /*1eac0*/  UIADD3 UR24, UR21, 0x7b800, URZ ;  /* 0x0007b80015187890 */ /* 0x008fca000fffe03f */
[----:B------:R3:W-:Y:S01]  /*1ead0*/  UTMAREDG.4D.ADD [UR16], [UR30] ;  /* 0x000000101e0073b6 */ /* 0x0007e20008018000 */
[----:B-1----:R-:W-:Y:S01]  /*1eae0*/  UIADD3 UR8, UR21, 0x79800, URZ ;  /* 0x0007980015087890 */ /* 0x002fe2000fffe03f */
[----:B------:R-:W-:Y:S01]  /*1eaf0*/  UMOV UR10, UR55 ;  /* 0x00000037000a7c82 */ /* 0x000fe20008000000 */
[----:B------:R-:W-:Y:S01]  /*1eb00*/  UTMAREDG.4D.ADD [UR32], [UR30] ;  /* 0x000000201e0073b6 */ /* 0x000fe20008018000 */
[----:B--2---:R-:W-:Y:S01]  /*1eb10*/  UIADD3 UR40, UR21, 0x7d800, URZ ;  /* 0x0007d80015287890 */ /* 0x004fe2000fffe03f */
[----:B------:R-:W-:-:S05]  /*1eb20*/  MOV R8, UR13 ;  /* 0x0000000d00087c02 */ /* 0x000fca0008000f00 */
[----:B------:R1:W-:Y:S01]  /*1eb30*/  UTMAREDG.4D.ADD [UR8], [UR30] ;  /* 0x000000081e0073b6 */ /* 0x0003e20008018000 */
[----:B---3--:R-:W-:Y:S01]  /*1eb40*/  UIADD3 UR16, UR21, 0x7f800, URZ ;  /* 0x0007f80015107890 */ /* 0x008fe2000fffe03f */
[----:B------:R-:W-:Y:S01]  /*1eb50*/  UMOV UR26, UR54 ;  /* 0x00000036001a7c82 */ /* 0x000fe20008000000 */
[----:B------:R-:W-:Y:S01]  /*1eb60*/  UMOV UR42, UR53 ;  /* 0x00000035002a7c82 */ /* 0x000fe20008000000 */
[----:B------:R-:W-:Y:S01]  /*1eb70*/  UTMAREDG.4D.ADD [UR24], [UR30] ;  /* 0x000000181e0073b6 */ /* 0x000fe20008018000 */
[----:B------:R-:W-:Y:S01]  /*1eb80*/  MOV R9, UR12 ;  /* 0x0000000c00097c02 */ /* 0x000fe20008000f00 */
[----:B------:R-:W-:Y:S01]  /*1eb90*/  UMOV UR18, UR47 ;  /* 0x0000002f00127c82 */ /* 0x000fe20008000000 */
[----:B------:R-:W-:Y:S02]  /*1eba0*/  MOV R10, UR11 ;  /* 0x0000000b000a7c02 */ /* 0x000fe40008000f00 */
[----:B------:R-:W-:Y:S02]  /*1ebb0*/  MOV R11, UR9 ;  /* 0x00000009000b7c02 */ /* 0x000fe40008000f00 */
[----:B------:R-:W-:Y:S01]  /*1ebc0*/  R2UR UR13, R8 ;  /* 0x00000000080d72ca */ /* 0x000fe200000e0000 */
[----:B------:R2:W-:Y:S01]  /*1ebd0*/  UTMAREDG.4D.ADD [UR40], [UR30] ;  /* 0x000000281e0073b6 */ /* 0x0005e20008018000 */
[----:B-1----:R-:W-:Y:S01]  /*1ebe0*/  UIADD3 UR8, UR21, 0x81800, URZ ;  /* 0x0008180015087890 */ /* 0x002fe2000fffe03f */
[----:B------:R-:W-:Y:S01]  /*1ebf0*/  UMOV UR10, UR46 ;  /* 0x0000002e000a7c82 */ /* 0x000fe20008000000 */
[----:B------:R1:W-:Y:S01]  /*1ec00*/  UTMAREDG.4D.ADD [UR16], [UR30] ;  /* 0x000000101e0073b6 */ /* 0x0003e20008018000 */
[----:B------:R-:W-:-:S06]  /*1ec10*/  MOV R7, UR14 ;  /* 0x0000000e00077c02 */ /* 0x000fcc0008000f00 */
[----:B------:R3:W-:Y:S01]  /*1ec20*/  UTMAREDG.4D.ADD [UR8], [UR30] ;  /* 0x000000081e0073b6 */ /* 0x0007e20008018000 */
[----:B------:R-:W-:Y:S01]  /*1ec30*/  R2UR UR14, R7 ;  /* 0x00000000070e72ca */ /* 0x000fe200000e0000 */
[----:B------:R-:W-:Y:S01]  /*1ec40*/  UIADD3 UR48, UR21, 0x87800, URZ ;  /* 0x0008780015307890 */ /* 0x000fe2000fffe03f */
[----:B--2---:R-:W-:Y:S01]  /*1ec50*/  UMOV UR42, UR58 ;  /* 0x0000003a002a7c82 */ /* 0x004fe20008000000 */
[----:B------:R-:W-:Y:S01]  /*1ec60*/  UIADD3 UR32, UR21, 0x69c00, URZ ;  /* 0x00069c0015207890 */ /* 0x000fe2000fffe03f */
[----:B-1----:R-:W-:Y:S01]  /*1ec70*/  UMOV UR18, UR56 ;  /* 0x0000003800127c82 */ /* 0x002fe20008000000 */
[----:B------:R-:W-:Y:S01]  /*1ec80*/  UIADD3 UR56, UR21, 0x83800, URZ ;  /* 0x0008380015387890 */ /* 0x000fe2000fffe03f */
[----:B---3--:R-:W-:Y:S02]  /*1ec90*/  R2UR UR12, R9 ;  /* 0x00000000090c72ca */ /* 0x008fe400000e0000 */
[----:B------:R-:W-:Y:S02]  /*1eca0*/  R2UR UR11, R10 ;  /* 0x000000000a0b72ca */ /* 0x000fe400000e0000 */
[----:B------:R-:W-:Y:S01]  /*1ecb0*/  R2UR UR9, R11 ;  /* 0x000000000b0972ca */ /* 0x000fe200000e0000 */
[----:B------:R-:W-:-:S02]  /*1ecc0*/  UIADD3 UR8, UR21, 0x85800, URZ ;  /* 0x0008580015087890 */ /* 0x000fc4000fffe03f */
[----:B------:R-:W-:Y:S01]  /*1ecd0*/  USHF.L.U32 UR34, UR13, 0x7, URZ ;  /* 0x000000070d227899 */ /* 0x000fe2000800063f */
[----:B------:R-:W-:Y:S01]  /*1ece0*/  UMOV UR57, 0xc0 ;  /* 0x000000c000397882 */ /* 0x000fe20000000000 */
[----:B------:R-:W-:Y:S01]  /*1ecf0*/  UMOV UR58, UR45 ;  /* 0x0000002d003a7c82 */ /* 0x000fe20008000000 */
[----:B------:R-:W-:Y:S01]  /*1ed00*/  UIADD3 UR24, UR21, 0x6bc00, URZ ;  /* 0x0006bc0015187890 */ /* 0x000fe2000fffe03f */
[----:B------:R1:W-:Y:S01]  /*1ed10*/  UTMAREDG.4D.ADD [UR56], [UR30] ;  /* 0x000000381e0073b6 */ /* 0x0003e20008018000 */
[----:B------:R-:W-:Y:S01]  /*1ed20*/  UMOV UR10, UR37 ;  /* 0x00000025000a7c82 */ /* 0x000fe20008000000 */
[----:B------:R-:W-:Y:S02]  /*1ed30*/  UIADD3 UR40, UR21, 0x6dc00, URZ ;  /* 0x0006dc0015287890 */ /* 0x000fe4000fffe03f */
[----:B------:R-:W-:Y:S01]  /*1ed40*/  UIADD3 UR16, UR21, 0x6fc00, URZ ;  /* 0x0006fc0015107890 */ /* 0x000fe2000fffe03f */
[----:B------:R-:W-:Y:S01]  /*1ed50*/  UMOV UR26, UR52 ;  /* 0x00000034001a7c82 */ /* 0x000fe20008000000 */
[----:B------:R2:W-:Y:S01]  /*1ed60*/  UTMAREDG.4D.ADD [UR8], [UR30] ;  /* 0x000000081e0073b6 */ /* 0x0005e20008018000 */
[----:B------:R-:W-:Y:S01]  /*1ed70*/  UMOV UR49, 0xc0 ;  /* 0x000000c000317882 */ /* 0x000fe20000000000 */
[----:B------:R-:W-:Y:S01]  /*1ed80*/  UMOV UR52, UR38 ;  /* 0x0000002600347c82 */ /* 0x000fe20008000000 */
[----:B------:R-:W-:Y:S01]  /*1ed90*/  UMOV UR33, 0xe0 ;  /* 0x000000e000217882 */ /* 0x000fe20000000000 */
[----:B------:R-:W-:Y:S01]  /*1eda0*/  UMOV UR25, 0xe0 ;  /* 0x000000e000197882 */ /* 0x000fe20000000000 */
[----:B------:R-:W-:Y:S01]  /*1edb0*/  UMOV UR41, 0xe0 ;  /* 0x000000e000297882 */ /* 0x000fe20000000000 */
[----:B------:R-:W-:Y:S01]  /*1edc0*/  UMOV UR17, 0xe0 ;  /* 0x000000e000117882 */ /* 0x000fe20000000000 */
[----:B------:R3:W-:Y:S01]  /*1edd0*/  UTMAREDG.4D.ADD [UR48], [UR30] ;  /* 0x000000301e0073b6 */ /* 0x0007e20008018000 */
[----:B-1----:R-:W-:Y:S01]  /*1ede0*/  UIADD3 UR56, UR21, 0x71c00, URZ ;  /* 0x00071c0015387890 */ /* 0x002fe2000fffe03f */
[----:B------:R-:W-:Y:S01]  /*1edf0*/  UMOV UR57, 0xe0 ;  /* 0x000000e000397882 */ /* 0x000fe20000000000 */
[----:B------:R1:W-:Y:S01]  /*1ee00*/  UTMAREDG.4D.ADD [UR32], [UR30] ;  /* 0x000000201e0073b6 */ /* 0x0003e20008018000 */
[----:B--2---:R-:W-:Y:S01]  /*1ee10*/  UIADD3 UR8, UR21, 0x73c00, URZ ;  /* 0x00073c0015087890 */ /* 0x004fe2000fffe03f */
[----:B------:R-:W-:Y:S01]  /*1ee20*/  UMOV UR58, UR14 ;  /* 0x0000000e003a7c82 */ /* 0x000fe20008000000 */
[----:B------:R2:W-:Y:S01]  /*1ee30*/  UTMAREDG.4D.ADD [UR24], [UR30] ;  /* 0x000000181e0073b6 */ /* 0x0005e20008018000 */
[----:B------:R-:W-:Y:S01]  /*1ee40*/  UMOV UR9, 0xe0 ;  /* 0x000000e000097882 */ /* 0x000fe20000000000 */
[----:B------:R-:W-:Y:S01]  /*1ee50*/  UMOV UR11, UR39 ;  /* 0x00000027000b7c82 */ /* 0x000fe20008000000 */
[----:B---3--:R-:W-:Y:S01]  /*1ee60*/  UIADD3 UR48, UR21, 0x75c00, URZ ;  /* 0x00075c0015307890 */ /* 0x008fe2000fffe03f */
[----:B------:R-:W-:Y:S01]  /*1ee70*/  UMOV UR12, UR38 ;  /* 0x00000026000c7c82 */ /* 0x000fe20008000000 */
[----:B------:R-:W-:Y:S01]  /*1ee80*/  UMOV UR10, UR6 ;  /* 0x00000006000a7c82 */ /* 0x000fe20008000000 */
[----:B------:R3:W-:Y:S01]  /*1ee90*/  UTMAREDG.4D.ADD [UR40], [UR30] ;  /* 0x000000281e0073b6 */ /* 0x0007e20008018000 */
[----:B-1----:R-:W-:Y:S01]  /*1eea0*/  UIADD3 UR32, UR21, 0x77c00, URZ ;  /* 0x00077c0015207890 */ /* 0x002fe2000fffe03f */
[----:B------:R1:W-:Y:S01]  /*1eeb0*/  UTMAREDG.4D.ADD [UR16], [UR30] ;  /* 0x000000101e0073b6 */ /* 0x0003e20008018000 */
[----:B--2---:R-:W-:Y:S01]  /*1eec0*/  UIADD3 UR24, UR21, 0x79c00, URZ ;  /* 0x00079c0015187890 */ /* 0x004fe2000fffe03f */
[----:B------:R-:W-:Y:S01]  /*1eed0*/  UTMAREDG.4D.ADD [UR56], [UR30] ;  /* 0x000000381e0073b6 */ /* 0x000fe20008018000 */
[----:B------:R-:W-:Y:S01]  /*1eee0*/  UMOV UR49, 0xe0 ;  /* 0x000000e000317882 */ /* 0x000fe20000000000 */
[----:B---3--:R-:W-:Y:S01]  /*1eef0*/  UIADD3 UR40, UR21, 0x7dc00, URZ ;  /* 0x0007dc0015287890 */ /* 0x008fe2000fffe03f */
[----:B------:R2:W-:Y:S01]  /*1ef00*/  UTMAREDG.4D.ADD [UR8], [UR30] ;  /* 0x000000081e0073b6 */ /* 0x0005e20008018000 */
[----:B-1----:R-:W-:Y:S01]  /*1ef10*/  UIADD3 UR16, UR21, 0x7bc00, URZ ;  /* 0x0007bc0015107890 */ /* 0x002fe2000fffe03f */
[----:B------:R-:W-:Y:S01]  /*1ef20*/  UMOV UR50, UR4 ;  /* 0x0000000400327c82 */ /* 0x000fe20008000000 */
[----:B------:R-:W-:Y:S01]  /*1ef30*/  UMOV UR34, UR61 ;  /* 0x0000003d00227c82 */ /* 0x000fe20008000000 */
[----:B------:R-:W-:Y:S01]  /*1ef40*/  UTMAREDG.4D.ADD [UR48], [UR30] ;  /* 0x000000301e0073b6 */ /* 0x000fe20008018000 */
[----:B------:R-:W-:Y:S01]  /*1ef50*/  UMOV UR26, UR55 ;  /* 0x00000037001a7c82 */ /* 0x000fe20008000000 */
[----:B------:R-:W-:Y:S01]  /*1ef60*/  UMOV UR18, UR54 ;  /* 0x0000003600127c82 */ /* 0x000fe20008000000 */
[----:B------:R-:W-:Y:S01]  /*1ef70*/  UMOV UR42, UR53 ;  /* 0x00000035002a7c82 */ /* 0x000fe20008000000 */
[----:B------:R1:W-:Y:S01]  /*1ef80*/  UTMAREDG.4D.ADD [UR32], [UR30] ;  /* 0x000000201e0073b6 */ /* 0x0003e20008018000 */
[----:B--2---:R-:W-:Y:S01]  /*1ef90*/  UIADD3 UR8, UR21, 0x7fc00, URZ ;  /* 0x0007fc0015087890 */ /* 0x004fe2000fffe03f */
[----:B------:R-:W-:Y:S01]  /*1efa0*/  UMOV UR10, UR47 ;  /* 0x0000002f000a7c82 */ /* 0x000fe20008000000 */
[----:B------:R2:W-:Y:S01]  /*1efb0*/  UTMAREDG.4D.ADD [UR24], [UR30] ;  /* 0x000000181e0073b6 */ /* 0x0005e20008018000 */
[----:B------:R3:W-:Y:S01]  /*1efc0*/  UTMAREDG.4D.ADD [UR16], [UR30] ;  /* 0x000000101e0073b6 */ /* 0x0007e20008018000 */
[----:B-1----:R-:W-:Y:S01]  /*1efd0*/  UIADD3 UR32, UR21, 0x81c00, URZ ;  /* 0x00081c0015207890 */ /* 0x002fe2000fffe03f */
[----:B------:R-:W-:Y:S01]  /*1efe0*/  UTMAREDG.4D.ADD [UR40], [UR30] ;  /* 0x000000281e0073b6 */ /* 0x000fe20008018000 */
[----:B--2---:R-:W-:-:S03]  /*1eff0*/  UIADD3 UR24, UR21, 0x83c00, URZ ;  /* 0x00083c0015187890 */ /* 0x004fc6000fffe03f */
[----:B------:R1:W-:Y:S01]  /*1f000*/  UTMAREDG.4D.ADD [UR8], [UR30] ;  /* 0x000000081e0073b6 */ /* 0x0003e20008018000 */
[----:B---3--:R-:W-:Y:S01]  /*1f010*/  UIADD3 UR16, UR21, 0x85c00, URZ ;  /* 0x00085c0015107890 */ /* 0x008fe2000fffe03f */
[----:B------:R-:W-:Y:S01]  /*1f020*/  UMOV UR34, UR46 ;  /* 0x0000002e00227c82 */ /* 0x000fe20008000000 */
[----:B------:R-:W-:Y:S01]  /*1f030*/  UMOV UR26, UR45 ;  /* 0x0000002d001a7c82 */ /* 0x000fe20008000000 */
[----:B------:R2:W-:Y:S01]  /*1f040*/  UTMAREDG.4D.ADD [UR32], [UR30] ;  /* 0x000000201e0073b6 */ /* 0x0005e20008018000 */
[----:B------:R-:W-:Y:S01]  /*1f050*/  UMOV UR18, UR37 ;  /* 0x0000002500127c82 */ /* 0x000fe20008000000 */
[----:B------:R2:W-:Y:S01]  /*1f060*/  UTMAREDG.4D.ADD [UR24], [UR30] ;  /* 0x000000181e0073b6 */ /* 0x0005e20008018000 */
[----:B-1----:R-:W-:Y:S01]  /*1f070*/  UIADD3 UR8, UR21, 0x87c00, URZ ;  /* 0x00087c0015087890 */ /* 0x002fe2000fffe03f */
[----:B------:R-:W-:Y:S02]  /*1f080*/  UMOV UR10, UR29 ;  /* 0x0000001d000a7c82 */ /* 0x000fe40008000000 */
[----:B------:R2:W-:Y:S06]  /*1f090*/  UTMAREDG.4D.ADD [UR16], [UR30] ;  /* 0x000000101e0073b6 */ /* 0x0005ec0008018000 */
[----:B------:R2:W-:Y:S01]  /*1f0a0*/  UTMAREDG.4D.ADD [UR8], [UR30] ;  /* 0x000000081e0073b6 */ /* 0x0005e20008018000 */
[----:B------:R-:W-:Y:S01]  /*1f0b0*/  MOV R6, UR15 ;  /* 0x0000000f00067c02 */ /* 0x000fe20008000f00 */
[----:B------:R0:W-:Y:S03]  /*1f0c0*/  UTMACMDFLUSH ;  /* 0x00000000000079b7 */ /* 0x0001e60000000000 */
[----:B------:R-:W-:-:S02]  /*1f0d0*/  R2UR UR15, R6 ;  /* 0x00000000060f72ca */ /* 0x000fc400000e0000 */
[----:B------:R-:W-:Y:S02]  /*1f0e0*/  R2UR UR14, R5 ;  /* 0x00000000050e72ca */ /* 0x000fe400000e0000 */
[----:B------:R-:W-:Y:S02]  /*1f0f0*/  R2UR UR6, R4 ;  /* 0x00000000040672ca */ /* 0x000fe400000e0000 */
[----:B--2---:R-:W-:-:S15]  /*1f100*/  R2UR UR4, R3 ;  /* 0x00000000030472ca */ /* 0x004fde00000e0000 */
.L_x_101:
[----:B------:R-:W-:Y:S05]  /*1f110*/  BSYNC B0 ;  /* 0x0000000000007941 */ /* 0x000fea0003800000 */
.L_x_100:
[----:B------:R-:W-:Y:S01]  /*1f120*/  UIADD3 UR7, UR7, 0x1, URZ ;  /* 0x0000000107077890 */ /* 0x000fe2000fffe03f */
[C---:B-----5:R-:W-:Y:S01]  /*1f130*/  ISETP.GT.AND P1, PT, R0.reuse, 0x1, PT ;  /* 0x000000010000780c */ /* 0x060fe20003f24270 */
[----:B------:R-:W-:Y:S01]  /*1f140*/  UIADD3 UR13, UR13, 0x1, URZ ;  /* 0x000000010d0d7890 */ /* 0x000fe2000fffe03f */
[----:B------:R-:W-:Y:S01]  /*1f150*/  VIADD R0, R0, 0xffffffff ;  /* 0xffffffff00007836 */ /* 0x000fe20000000000 */
[----:B------:R-:W-:Y:S01]  /*1f160*/  UISETP.NE.AND UP0, UPT, UR7, 0x2, UPT ;  /* 0x000000020700788c */ /* 0x000fe2000bf05270 */
[----:B-1----:R-:W-:-:S03]  /*1f170*/  PRMT R3, RZ, 0x7610, R3 ;  /* 0x00007610ff037816 */ /* 0x002fc60000000003 */
[----:B------:R-:W-:Y:S02]  /*1f180*/  USEL UR5, URZ, 0x1, UP0 ;  /* 0x000000013f057887 */ /* 0x000fe40008000000 */
[----:B------:R-:W-:-:S04]  /*1f190*/  USEL UR7, UR7, URZ, UP0 ;  /* 0x0000003f07077287 */ /* 0x000fc80008000000 */
[----:B------:R-:W-:Y:S01]  /*1f1a0*/  LOP3.LUT R2, R2, UR5, RZ, 0x3c, !PT ;  /* 0x0000000502027c12 */ /* 0x000fe2000f8e3cff */
[----:B------:R-:W-:Y:S07]  /*1f1b0*/  @P1 BRA `(.L_x_102) ;  /* 0xffffffcc00941947 */ /* 0x000fee000383ffff */
.L_x_91:
[----:B------:R-:W-:Y:S04]  /*1f1c0*/  BSSY B0, `(.L_x_103) ;  /* 0x0000003000007945 */ /* 0x000fe80003800000 */
[----:B------:R-:W-:Y:S05]  /*1f1d0*/  @!P0 BRA `(.L_x_104) ;  /* 0x0000000000048947 */ /* 0x000fea0003800000 */
[----:B------:R-:W-:-:S04]  /*1f1e0*/  DEPBAR.LE SB0, 0x0 ;  /* 0x000080000000791a */ /* 0x000fc80000000000 */
.L_x_104:
[----:B------:R-:W-:Y:S05]  /*1f1f0*/  BSYNC B0 ;  /* 0x0000000000007941 */ /* 0x000fea0003800000 */
.L_x_103:
[----:B------:R-:W-:-:S04]  /*1f200*/  ULOP3.LUT UR4, UR4, 0x1, URZ, 0xfc, !UPT ;  /* 0x0000000104047892 */ /* 0x000fc8000f8efc3f */
[----:B------:R-:W-:-:S06]  /*1f210*/  UISETP.NE.AND UP0, UPT, UR4, 0x3, UPT ;  /* 0x000000030400788c */ /* 0x000fcc000bf05270 */
[----:B------:R-:W-:-:S13]  /*1f220*/  PLOP3.LUT P0, PT, PT, PT, UP0, 0x80, 0x0 ;  /* 0x000000000000781c */ /* 0x000fda0003f0f008 */
[----:B------:R-:W-:Y:S05]  /*1f230*/  @!P0 BRA `(.L_x_105) ;  /* 0x0000000000048947 */ /* 0x000fea0003800000 */
[----:B------:R-:W-:Y:S01]  /*1f240*/  BPT.TRAP 0x1 ;  /* 0x000000040000795c */ /* 0x000fe20000300000 */
.L_x_105:
[----:B------:R-:W1:Y:S01]  /*1f250*/  S2UR UR5, SR_CgaCtaId ;  /* 0x00000000000579c3 */ /* 0x000e620000008800 */
[----:B------:R-:W-:Y:S02]  /*1f260*/  UMOV UR4, 0x400 ;  /* 0x0000040000047882 */ /* 0x000fe40000000000 */
[----:B-1----:R-:W-:-:S04]  /*1f270*/  ULEA UR4, UR5, UR4, 0x18 ;  /* 0x0000000405047291 */ /* 0x002fc8000f8ec03f */
[----:B------:R-:W-:-:S04]  /*1f280*/  ULEA UR15, UR15, UR4, 0x3 ;  /* 0x000000040f0f7291 */ /* 0x000fc8000f8e183f */
[----:B------:R-:W-:-:S04]  /*1f290*/  UIADD3 UR15, UR15, 0xa8890, URZ ;  /* 0x000a88900f0f7890 */ /* 0x000fc8000fffe03f */
[----:B------:R-:W-:-:S09]  /*1f2a0*/  UPRMT UR15, UR5, 0x654, UR15 ;  /* 0x00000654050f7896 */ /* 0x000fd2000800000f */
[----:B------:R-:W-:Y:S01]  /*1f2b0*/  SYNCS.ARRIVE.TRANS64.RED.A1T0 RZ, [UR15], RZ ;  /* 0x000000ffffff79a7 */ /* 0x000fe2000810040f */
[----:B------:R-:W-:Y:S05]  /*1f2c0*/  EXIT ;  /* 0x000000000000794d */ /* 0x000fea0003800000 */
.L_x_90:
[----:B------:R-:W1:Y:S01]  /*1f2d0*/  LDC R3, c[0x0][0x288] ;  /* 0x0000a200ff037b82 */ /* 0x000e620000000800 */
[----:B------:R-:W-:Y:S01]  /*1f2e0*/  ELECT P3, URZ, PT ;  /* 0x00000000003f782f */ /* 0x000fe20003860000 */
[----:B------:R-:W-:-:S06]  /*1f2f0*/  IMAD.MOV.U32 R5, RZ, RZ, RZ ;  /* 0x000000ffff057224 */ /* 0x000fcc00078e00ff */
[----:B------:R-:W2:Y:S08]  /*1f300*/  S2UR UR11, SR_CTAID.X ;  /* 0x00000000000b79c3 */ /* 0x000eb00000002500 */
[----:B------:R-:W3:Y:S01]  /*1f310*/  S2UR UR44, SR_CTAID.Y ;  /* 0x00000000002c79c3 */ /* 0x000ee20000002600 */
[----:B-1----:R-:W-:-:S07]  /*1f320*/  ISETP.GE.AND P0, PT, R3, 0x80, PT ;  /* 0x000000800300780c */ /* 0x002fce0003f06270 */
[----:B------:R-:W1:Y:S01]  /*1f330*/  S2UR UR45, SR_CTAID.Z ;  /* 0x00000000002d79c3 */ /* 0x000e620000002700 */
[----:B------:R-:W-:-:S04]  /*1f340*/  SHF.R.S32.HI R2, RZ, 0x1f, R3 ;  /* 0x0000001fff027819 */ /* 0x000fc80000011403 */
[----:B------:R-:W-:Y:S01]  /*1f350*/  LEA.HI R2, R2, R3, RZ, 0x7 ;  /* 0x0000000302027211 */ /* 0x000fe200078f38ff */
[----:B--2---:R-:W-:-:S03]  /*1f360*/  USHF.L.U32 UR11, UR11, 0x7, URZ ;  /* 0x000000070b0b7899 */ /* 0x004fc6000800063f */
[----:B------:R-:W-:-:S05]  /*1f370*/  SHF.R.S32.HI R2, RZ, 0x7, R2 ;  /* 0x00000007ff027819 */ /* 0x000fca0000011402 */
[----:B------:R-:W-:Y:S01]  /*1f380*/  IMAD.SHL.U32 R3, R2, 0x4, RZ ;  /* 0x0000000402037824 */ /* 0x000fe200078e00ff */
[----:B------:R-:W-:Y:S01]  /*1f390*/  MOV R2, RZ ;  /* 0x000000ff00027202 */ /* 0x000fe20000000f00 */
[----:B---3--:R-:W-:Y:S06]  /*1f3a0*/  @!P0 BRA `(.L_x_106) ;  /* 0x0000000000208947 */ /* 0x008fec0003800000 */
[----:B------:R-:W-:-:S07]  /*1f3b0*/  IMAD.MOV.U32 R2, RZ, RZ, RZ ;  /* 0x000000ffff027224 */ /* 0x000fce00078e00ff */
.L_x_107:
[----:B------:R-:W-:-:S04]  /*1f3c0*/  LEA R4, R2, 0x80, 0x7 ;  /* 0x0000008002047811 */ /* 0x000fc800078e38ff */
[----:B------:R-:W-:-:S13]  /*1f3d0*/  ISETP.LT.AND P0, PT, R4, UR11, PT ;  /* 0x0000000b04007c0c */ /* 0x000fda000bf01270 */
[----:B------:R-:W-:Y:S05]  /*1f3e0*/  @!P0 BRA `(.L_x_106) ;  /* 0x0000000000108947 */ /* 0x000fea0003800000 */
[C---:B------:R-:W-:Y:S01]  /*1f3f0*/  ISETP.GT.AND P0, PT, R3.reuse, 0x4, PT ;  /* 0x000000040300780c */ /* 0x040fe20003f04270 */
[----:B------:R-:W-:Y:S02]  /*1f400*/  VIADD R3, R3, 0xfffffffc ;  /* 0xfffffffc03037836 */ /* 0x000fe40000000000 */
[----:B------:R-:W-:-:S10]  /*1f410*/  VIADD R2, R2, 0x1 ;  /* 0x0000000102027836 */ /* 0x000fd40000000000 */
[----:B------:R-:W-:Y:S05]  /*1f420*/  @P0 BRA `(.L_x_107) ;  /* 0xfffffffc00e40947 */ /* 0x000fea000383ffff */
.L_x_106:
[----:B------:R-:W-:Y:S04]  /*1f430*/  BSSY B0, `(.L_x_108) ;  /* 0x0000035000007945 */ /* 0x000fe80003800000 */
[----:B------:R-:W-:Y:S05]  /*1f440*/  @!P3 BRA `(.L_x_109) ;  /* 0x0000000000ccb947 */ /* 0x000fea0003800000 */
[----:B------:R-:W2:Y:S01]  /*1f450*/  S2R R5, SR_CgaCtaId ;  /* 0x0000000000057919 */ /* 0x000ea20000008800 */
[----:B------:R-:W-:-:S04]  /*1f460*/  MOV R4, 0x400 ;  /* 0x0000040000047802 */ /* 0x000fc80000000f00 */
[----:B--2---:R-:W-:Y:S01]  /*1f470*/  LEA R5, R5, R4, 0x18 ;  /* 0x0000000405057211 */ /* 0x004fe200078ec0ff */
[----:B------:R-:W-:-:S05]  /*1f480*/  IMAD.MOV.U32 R4, RZ, RZ, 0x1 ;  /* 0x00000001ff047424 */ /* 0x000fca00078e00ff */
[----:B------:R-:W-:-:S04]  /*1f490*/  SHF.L.U32 R4, R4, 0x1f, RZ ;  /* 0x0000001f04047819 */ /* 0x000fc800000006ff */
[----:B------:R-:W2:Y:S02]  /*1f4a0*/  SYNCS.PHASECHK.TRANS64.TRYWAIT P0, [R5+URZ+0xa8860], R4 ;  /* 0x0a886004050075a7 */ /* 0x000ea4000800017f */
[----:B--2---:R-:W-:Y:S05]  /*1f4b0*/  @!P0 BRA `(.L_x_110) ;  /* 0x0000002800788947 */ /* 0x004fea0003800000 */
.L_x_174:
[----:B------:R-:W-:Y:S01]  /*1f4c0*/  ULOP3.LUT UR4, UR5, 0x2, URZ, 0xfc, !UPT ;  /* 0x0000000205047892 */ /* 0x000fe2000f8efc3f */
[----:B--2---:R-:W-:-:S03]  /*1f4d0*/  @P2 MOV R4, 0x8000 ;  /* 0x0000800000042802 */ /* 0x004fc60000000f00 */
[----:B------:R-:W-:Y:S01]  /*1f4e0*/  UPRMT UR4, UR4, 0x9910, URZ ;  /* 0x0000991004047896 */ /* 0x000fe2000800003f */
[----:B------:R2:W-:Y:S03]  /*1f4f0*/  @P2 SYNCS.ARRIVE.TRANS64 RZ, [R5+URZ+0xa8840], R4 ;  /* 0x0a88400405ff29a7 */ /* 0x0005e6000800003f */
[----:B------:R-:W-:-:S06]  /*1f500*/  UISETP.NE.AND UP0, UPT, UR4, 0x2, UPT ;  /* 0x000000020400788c */ /* 0x000fcc000bf05270 */
[----:B------:R-:W-:-:S13]  /*1f510*/  PLOP3.LUT P0, PT, PT, PT, UP0, 0x80, 0x0 ;  /* 0x000000000000781c */ /* 0x000fda0003f0f008 */
[----:B--2---:R-:W-:Y:S05]  /*1f520*/  @P0 BRA `(.L_x_111) ;  /* 0x0000000000040947 */ /* 0x004fea0003800000 */
[----:B-1----:R-:W-:Y:S01]  /*1f530*/  BPT.TRAP 0x1 ;  /* 0x000000040000795c */ /* 0x002fe20000300000 */
.L_x_111:
[----:B------:R-:W-:-:S04]  /*1f540*/  LOP3.LUT P0, RZ, R0, 0x1f, RZ, 0xc0, !PT ;  /* 0x0000001f00ff7812 */ /* 0x000fc8000780c0ff */
[----:B------:R-:W-:-:S13]  /*1f550*/  PLOP3.LUT P0, PT, P0, P2, PT, 0x2a, 0x0 ;  /* 0x000000000000781c */ /* 0x000fda0000704572 */
[----:B------:R-:W-:Y:S05]  /*1f560*/  @P0 BRA `(.L_x_112) ;  /* 0x0000000000040947 */ /* 0x000fea0003800000 */
[----:B-1----:R-:W-:Y:S01]  /*1f570*/  BPT.TRAP 0x1 ;  /* 0x000000040000795c */ /* 0x002fe20000300000 */
.L_x_112:
[----:B------:R-:W-:Y:S01]  /*1f580*/  R2UR UR8, R5 ;  /* 0x00000000050872ca */ /* 0x000fe200000e0000 */
[----:B------:R-:W-:Y:S01]  /*1f590*/  ULDC.64 UR6, c[0x0][0x198] ;  /* 0x0000660000067ab9 */ /* 0x000fe20000000a00 */
[----:B------:R-:W-:Y:S01]  /*1f5a0*/  UMOV UR14, 0x0 ;  /* 0x00000000000e7882 */ /* 0x000fe20000000000 */
[----:B------:R-:W-:Y:S01]  /*1f5b0*/  UIADD3 UR6, UP0, UR6, 0x1f0, URZ ;  /* 0x000001f006067890 */ /* 0x000fe2000ff1e03f */
[----:B------:R-:W-:Y:S01]  /*1f5c0*/  IMAD.MOV.U32 R5, RZ, RZ, 0x1 ;  /* 0x00000001ff057424 */ /* 0x000fe200078e00ff */
[----:B------:R-:W-:Y:S01]  /*1f5d0*/  UMOV UR15, 0x10000000 ;  /* 0x10000000000f7882 */ /* 0x000fe20000000000 */
[----:B------:R-:W-:Y:S01]  /*1f5e0*/  UMOV UR10, URZ ;  /* 0x0000003f000a7c82 */ /* 0x000fe20008000000 */
[----:B------:R-:W-:Y:S01]  /*1f5f0*/  UIADD3.X UR7, URZ, UR7, URZ, UP0, !UPT ;  /* 0x000000073f077290 */ /* 0x000fe200087fe43f */
[----:B------:R-:W-:Y:S01]  /*1f600*/  UMOV UR12, UR44 ;  /* 0x0000002c000c7c82 */ /* 0x000fe20008000000 */
[----:B-1----:R-:W-:Y:S01]  /*1f610*/  UMOV UR13, UR45 ;  /* 0x0000002d000d7c82 */ /* 0x002fe20008000000 */
[----:B------:R-:W-:Y:S01]  /*1f620*/  UMOV UR26, 0x40 ;  /* 0x00000040001a7882 */ /* 0x000fe20000000000 */
[----:B------:R-:W-:-:S02]  /*1f630*/  UMOV UR27, UR11 ;  /* 0x0000000b001b7c82 */ /* 0x000fc40008000000 */
[----:B------:R-:W-:Y:S02]  /*1f640*/  UIADD3 UR9, UR8, 0xa8840, URZ ;  /* 0x000a884008097890 */ /* 0x000fe4000fffe03f */
[----:B------:R-:W-:Y:S02]  /*1f650*/  UIADD3 UR24, UR8, 0x2000, URZ ;  /* 0x0000200008187890 */ /* 0x000fe4000fffe03f */
[----:B------:R-:W-:Y:S02]  /*1f660*/  UIADD3 UR16, UR8, 0x4000, URZ ;  /* 0x0000400008107890 */ /* 0x000fe4000fffe03f */
[----:B------:R-:W-:Y:S01]  /*1f670*/  UIADD3 UR40, UR8, 0x6000, URZ ;  /* 0x0000600008287890 */ /* 0x000fe2000fffe03f */
[----:B------:R-:W-:Y:S01]  /*1f680*/  UMOV UR28, UR44 ;  /* 0x0000002c001c7c82 */ /* 0x000fe20008000000 */
[----:B------:R-:W-:Y:S01]  /*1f690*/  UMOV UR29, UR45 ;  /* 0x0000002d001d7c82 */ /* 0x000fe20008000000 */
[----:B------:R-:W-:Y:S01]  /*1f6a0*/  UMOV UR25, UR9 ;  /* 0x0000000900197c82 */ /* 0x000fe20008000000 */
[----:B------:R-:W-:Y:S01]  /*1f6b0*/  UMOV UR18, 0x80 ;  /* 0x0000008000127882 */ /* 0x000fe20000000000 */
[----:B------:R-:W-:Y:S01]  /*1f6c0*/  UMOV UR19, UR11 ;  /* 0x0000000b00137c82 */ /* 0x000fe20008000000 */
[----:B------:R-:W-:Y:S01]  /*1f6d0*/  UMOV UR20, UR44 ;  /* 0x0000002c00147c82 */ /* 0x000fe20008000000 */
[----:B------:R2:W-:Y:S01]  /*1f6e0*/  UTMALDG.4D [UR8], [UR6], desc[UR14] ;  /* 0x00000e08060075b4 */ /* 0x0005e20008019000 */
[----:B------:R-:W-:Y:S01]  /*1f6f0*/  UMOV UR21, UR45 ;  /* 0x0000002d00157c82 */ /* 0x000fe20008000000 */
[----:B------:R-:W-:Y:S01]  /*1f700*/  UMOV UR17, UR9 ;  /* 0x0000000900117c82 */ /* 0x000fe20008000000 */
[----:B------:R-:W-:Y:S01]  /*1f710*/  UMOV UR42, 0xc0 ;  /* 0x000000c0002a7882 */ /* 0x000fe20000000000 */
[----:B------:R-:W-:Y:S01]  /*1f720*/  UMOV UR43, UR11 ;  /* 0x0000000b002b7c82 */ /* 0x000fe20008000000 */
[----:B------:R-:W-:Y:S01]  /*1f730*/  UMOV UR41, UR9 ;  /* 0x0000000900297c82 */ /* 0x000fe20008000000 */
[----:B------:R2:W-:Y:S01]  /*1f740*/  UTMALDG.4D [UR24], [UR6], desc[UR14] ;  /* 0x00000e18060075b4 */ /* 0x0005e20008019000 */
[----:B------:R2:W-:Y:S01]  /*1f750*/  UTMALDG.4D [UR16], [UR6], desc[UR14] ;  /* 0x00000e10060075b4 */ /* 0x0005e20008019000 */
[----:B------:R2:W-:Y:S02]  /*1f760*/  UTMALDG.4D [UR40], [UR6], desc[UR14] ;  /* 0x00000e28060075b4 */ /* 0x0005e40008019000 */
[----:B--2---:R-:W-:Y:S01]  /*1f770*/  NOP ;  /* 0x0000000000007918 */ /* 0x004fe20000000000 */
.L_x_109:
[----:B-1----:R-:W-:Y:S05]  /*1f780*/  BSYNC B0 ;  /* 0x0000000000007941 */ /* 0x002fea0003800000 */
.L_x_108:
[----:B------:R-:W-:Y:S01]  /*1f790*/  ISETP.LT.OR P0, PT, R3, 0x1, !P3 ;  /* 0x000000010300780c */ /* 0x000fe20005f01670 */
[----:B------:R-:W-:-:S12]  /*1f7a0*/  BSSY B0, `(.L_x_113) ;  /* 0x0000037000007945 */ /* 0x000fd80003800000 */
[----:B------:R-:W-:Y:S05]  /*1f7b0*/  @P0 BRA `(.L_x_114) ;  /* 0x0000000000d40947 */ /* 0x000fea0003800000 */
[----:B------:R-:W1:Y:S01]  /*1f7c0*/  S2R R7, SR_CgaCtaId ;  /* 0x0000000000077919 */ /* 0x000e620000008800 */
[----:B------:R-:W-:-:S04]  /*1f7d0*/  MOV R4, 0x400 ;  /* 0x0000040000047802 */ /* 0x000fc80000000f00 */
[----:B-1----:R-:W-:Y:S01]  /*1f7e0*/  LEA R7, R7, R4, 0x18 ;  /* 0x0000000407077211 */ /* 0x002fe200078ec0ff */
[----:B------:R-:W-:-:S05]  /*1f7f0*/  IMAD.MOV.U32 R4, RZ, RZ, 0x1 ;  /* 0x00000001ff047424 */ /* 0x000fca00078e00ff */
[----:B------:R-:W-:-:S04]  /*1f800*/  SHF.L.U32 R4, R4, 0x1f, RZ ;  /* 0x0000001f04047819 */ /* 0x000fc800000006ff */
[----:B------:R-:W1:Y:S02]  /*1f810*/  SYNCS.PHASECHK.TRANS64.TRYWAIT P0, [R7+URZ+0xa8820], R4 ;  /* 0x0a882004070075a7 */ /* 0x000e64000800017f */
[----:B-1----:R-:W-:Y:S05]  /*1f820*/  @!P0 BRA `(.L_x_115) ;  /* 0x0000002400b08947 */ /* 0x002fea0003800000 */
.L_x_175:
[----:B------:R-:W-:Y:S01]  /*1f830*/  ULOP3.LUT UR4, UR5, 0x2, URZ, 0xfc, !UPT ;  /* 0x0000000205047892 */ /* 0x000fe2000f8efc3f */
[----:B-1----:R-:W-:-:S03]  /*1f840*/  @P2 IMAD.MOV.U32 R4, RZ, RZ, 0x10200 ;  /* 0x00010200ff042424 */ /* 0x002fc600078e00ff */
[----:B------:R-:W-:Y:S01]  /*1f850*/  UPRMT UR4, UR4, 0x9910, URZ ;  /* 0x0000991004047896 */ /* 0x000fe2000800003f */
[----:B------:R1:W-:Y:S03]  /*1f860*/  @P2 SYNCS.ARRIVE.TRANS64 RZ, [R7+URZ+0xa8800], R4 ;  /* 0x0a88000407ff29a7 */ /* 0x0003e6000800003f */
[----:B------:R-:W-:-:S06]  /*1f870*/  UISETP.NE.AND UP0, UPT, UR4, 0x2, UPT ;  /* 0x000000020400788c */ /* 0x000fcc000bf05270 */
[----:B------:R-:W-:-:S13]  /*1f880*/  PLOP3.LUT P0, PT, PT, PT, UP0, 0x80, 0x0 ;  /* 0x000000000000781c */ /* 0x000fda0003f0f008 */
[----:B-1----:R-:W-:Y:S05]  /*1f890*/  @P0 BRA `(.L_x_116) ;  /* 0x0000000000040947 */ /* 0x002fea0003800000 */
[----:B------:R-:W-:Y:S01]  /*1f8a0*/  BPT.TRAP 0x1 ;  /* 0x000000040000795c */ /* 0x000fe20000300000 */
.L_x_116:
[----:B------:R-:W-:-:S04]  /*1f8b0*/  LOP3.LUT P0, RZ, R0, 0x1f, RZ, 0xc0, !PT ;  /* 0x0000001f00ff7812 */ /* 0x000fc8000780c0ff */
[----:B------:R-:W-:-:S13]  /*1f8c0*/  PLOP3.LUT P0, PT, P0, P2, PT, 0x2a, 0x0 ;  /* 0x000000000000781c */ /* 0x000fda0000704572 */
[----:B------:R-:W-:Y:S05]  /*1f8d0*/  @P0 BRA `(.L_x_117) ;  /* 0x0000000000040947 */ /* 0x000fea0003800000 */
[----:B------:R-:W-:Y:S01]  /*1f8e0*/  BPT.TRAP 0x1 ;  /* 0x000000040000795c */ /* 0x000fe20000300000 */
.L_x_117:
[----:B------:R-:W-:Y:S01]  /*1f8f0*/  R2UR UR16, R7 ;  /* 0x00000000071072ca */ /* 0x000fe200000e0000 */
[----:B------:R-:W-:Y:S01]  /*1f900*/  ULDC.64 UR6, c[0x0][0x198] ;  /* 0x0000660000067ab9 */ /* 0x000fe20000000a00 */
[----:B------:R-:W-:Y:S01]  /*1f910*/  R2UR UR43, R2 ;  /* 0x00000000022b72ca */ /* 0x000fe200000e0000 */
[----:B------:R-:W-:Y:S01]  /*1f920*/  UIADD3 UR6, UP0, UR6, 0xf0, URZ ;  /* 0x000000f006067890 */ /* 0x000fe2000ff1e03f */
[----:B------:R-:W-:Y:S01]  /*1f930*/  UMOV UR8, 0x0 ;  /* 0x0000000000087882 */ /* 0x000fe20000000000 */
[----:B------:R-:W-:Y:S02]  /*1f940*/  UMOV UR9, 0x10000000 ;  /* 0x1000000000097882 */ /* 0x000fe40000000000 */
[----:B------:R-:W-:Y:S01]  /*1f950*/  UIADD3.X UR7, URZ, UR7, URZ, UP0, !UPT ;  /* 0x000000073f077290 */ /* 0x000fe200087fe43f */
[----:B------:R-:W-:Y:S01]  /*1f960*/  UMOV UR42, URZ ;  /* 0x0000003f002a7c82 */ /* 0x000fe20008000000 */
[----:B------:R-:W-:Y:S01]  /*1f970*/  UMOV UR34, 0x40 ;  /* 0x0000004000227882 */ /* 0x000fe20000000000 */
[----:B------:R-:W-:Y:S01]  /*1f980*/  UMOV UR36, UR44 ;  /* 0x0000002c00247c82 */ /* 0x000fe20008000000 */
[----:B------:R-:W-:-:S02]  /*1f990*/  UMOV UR37, UR45 ;  /* 0x0000002d00257c82 */ /* 0x000fc40008000000 */
[----:B------:R-:W-:Y:S02]  /*1f9a0*/  UIADD3 UR40, UR16, 0x28000, URZ ;  /* 0x0002800010287890 */ /* 0x000fe4000fffe03f */
[----:B------:R-:W-:Y:S02]  /*1f9b0*/  USHF.L.U32 UR43, UR43, 0x7, URZ ;  /* 0x000000072b2b7899 */ /* 0x000fe4000800063f */
[----:B------:R-:W-:Y:S02]  /*1f9c0*/  UIADD3 UR41, UR16, 0xa8800, URZ ;  /* 0x000a880010297890 */ /* 0x000fe4000fffe03f */
[----:B------:R-:W-:Y:S02]  /*1f9d0*/  UIADD3 UR32, UR16, 0x2c000, URZ ;  /* 0x0002c00010207890 */ /* 0x000fe4000fffe03f */
[----:B------:R-:W-:Y:S02]  /*1f9e0*/  UIADD3 UR24, UR16, 0x30000, URZ ;  /* 0x0003000010187890 */ /* 0x000fe4000fffe03f */
[----:B------:R-:W-:Y:S01]  /*1f9f0*/  UIADD3 UR16, UR16, 0x34000, URZ ;  /* 0x0003400010107890 */ /* 0x000fe2000fffe03f */
        /* <DEDUP_REMOVED lines=11> */
[----:B------:R-:W-:Y:S01]  /*1fab0*/  UMOV UR17, UR41 ;  /* 0x0000002900117c82 */ /* 0x000fe20008000000 */
[----:B------:R-:W-:Y:S01]  /*1fac0*/  UMOV UR19, UR43 ;  /* 0x0000002b00137c82 */ /* 0x000fe20008000000 */
[----:B------:R1:W-:Y:S01]  /*1fad0*/  UTMALDG.4D [UR32], [UR6], desc[UR8] ;  /* 0x00000820060075b4 */ /* 0x0003e20008019000 */
[----:B------:R1:W-:Y:S01]  /*1fae0*/  UTMALDG.4D [UR24], [UR6], desc[UR8] ;  /* 0x00000818060075b4 */ /* 0x0003e20008019000 */
[----:B------:R1:W-:Y:S02]  /*1faf0*/  UTMALDG.4D [UR16], [UR6], desc[UR8] ;  /* 0x00000810060075b4 */ /* 0x0003e40008019000 */
[----:B-1----:R-:W-:Y:S01]  /*1fb00*/  NOP ;  /* 0x0000000000007918 */ /* 0x002fe20000000000 */
.L_x_114:
[----:B------:R-:W-:Y:S05]  /*1fb10*/  BSYNC B0 ;  /* 0x0000000000007941 */ /* 0x000fea0003800000 */
.L_x_113:
[----:B------:R-:W-:Y:S01]  /*1fb20*/  ISETP.LT.OR P0, PT, R3, 0x2, !P3 ;  /* 0x000000020300780c */ /* 0x000fe20005f01670 */
[----:B------:R-:W-:Y:S01]  /*1fb30*/  BSSY B0, `(.L_x_118) ;  /* 0x0000014000007945 */ /* 0x000fe20003800000 */
[----:B------:R-:W-:-:S11]  /*1fb40*/  IMAD.MOV.U32 R4, RZ, RZ, RZ ;  /* 0x000000ffff047224 */ /* 0x000fd600078e00ff */
[----:B------:R-:W-:Y:S05]  /*1fb50*/  @P0 BRA `(.L_x_119) ;  /* 0x0000000000440947 */ /* 0x000fea0003800000 */
[----:B------:R-:W1:Y:S01]  /*1fb60*/  S2UR UR6, SR_CgaCtaId ;  /* 0x00000000000679c3 */ /* 0x000e620000008800 */
[----:B------:R-:W-:Y:S01]  /*1fb70*/  R2UR UR18, R2 ;  /* 0x00000000021272ca */ /* 0x000fe200000e0000 */
[----:B------:R-:W-:Y:S01]  /*1fb80*/  UMOV UR4, 0x400 ;  /* 0x0000040000047882 */ /* 0x000fe20000000000 */
[----:B------:R-:W-:Y:S01]  /*1fb90*/  ULDC.64 UR8, c[0x0][0x198] ;  /* 0x0000660000087ab9 */ /* 0x000fe20000000a00 */
[----:B------:R-:W-:Y:S01]  /*1fba0*/  UMOV UR19, UR44 ;  /* 0x0000002c00137c82 */ /* 0x000fe20008000000 */
[----:B------:R-:W-:Y:S01]  /*1fbb0*/  UMOV UR20, UR45 ;  /* 0x0000002d00147c82 */ /* 0x000fe20008000000 */
[----:B------:R-:W-:-:S08]  /*1fbc0*/  MOV R4, 0x1 ;  /* 0x0000000100047802 */ /* 0x000fd00000000f00 */
[----:B------:R-:W-:Y:S02]  /*1fbd0*/  USHF.L.U32 UR18, UR18, 0x7, URZ ;  /* 0x0000000712127899 */ /* 0x000fe4000800063f */
[----:B-1----:R-:W-:Y:S02]  /*1fbe0*/  ULEA UR4, UR6, UR4, 0x18 ;  /* 0x0000000406047291 */ /* 0x002fe4000f8ec03f */
[----:B------:R-:W-:Y:S02]  /*1fbf0*/  UIADD3 UR6, UP0, UR8, 0x4f0, URZ ;  /* 0x000004f008067890 */ /* 0x000fe4000ff1e03f */
[----:B------:R-:W-:Y:S02]  /*1fc00*/  UIADD3 UR16, UR4, 0xa8000, URZ ;  /* 0x000a800004107890 */ /* 0x000fe4000fffe03f */
[----:B------:R-:W-:Y:S02]  /*1fc10*/  UIADD3 UR17, UR4, 0xa8800, URZ ;  /* 0x000a880004117890 */ /* 0x000fe4000fffe03f */
[----:B------:R-:W-:Y:S01]  /*1fc20*/  UIADD3.X UR7, URZ, UR9, URZ, UP0, !UPT ;  /* 0x000000093f077290 */ /* 0x000fe200087fe43f */
[----:B------:R-:W-:-:S02]  /*1fc30*/  UMOV UR8, 0x0 ;  /* 0x0000000000087882 */ /* 0x000fc40000000000 */
[----:B------:R-:W-:-:S06]  /*1fc40*/  UMOV UR9, 0x10000000 ;  /* 0x1000000000097882 */ /* 0x000fcc0000000000 */
[----:B------:R1:W-:Y:S02]  /*1fc50*/  UTMALDG.3D [UR16], [UR6], desc[UR8] ;  /* 0x00000810060075b4 */ /* 0x0003e40008011000 */
[----:B-1----:R-:W-:Y:S01]  /*1fc60*/  NOP ;  /* 0x0000000000007918 */ /* 0x002fe20000000000 */
.L_x_119:
[----:B------:R-:W-:Y:S05]  /*1fc70*/  BSYNC B0 ;  /* 0x0000000000007941 */ /* 0x000fea0003800000 */
.L_x_118:
[----:B------:R-:W-:Y:S01]  /*1fc80*/  BSSY B0, `(.L_x_120) ;  /* 0x000003b000007945 */ /* 0x000fe20003800000 */
[----:B------:R-:W-:-:S03]  /*1fc90*/  IMAD.MOV.U32 R10, RZ, RZ, RZ ;  /* 0x000000ffff0a7224 */ /* 0x000fc600078e00ff */
[----:B------:R-:W-:Y:S05]  /*1fca0*/  @!P3 BRA `(.L_x_121) ;  /* 0x0000000000e0b947 */ /* 0x000fea0003800000 */
[----:B------:R-:W1:Y:S01]  /*1fcb0*/  S2R R7, SR_CgaCtaId ;  /* 0x0000000000077919 */ /* 0x000e620000008800 */
[----:B------:R-:W-:-:S04]  /*1fcc0*/  MOV R6, 0x400 ;  /* 0x0000040000067802 */ /* 0x000fc80000000f00 */
[----:B-1----:R-:W-:Y:S01]  /*1fcd0*/  LEA R8, R7, R6, 0x18 ;  /* 0x0000000607087211 */ /* 0x002fe200078ec0ff */
[----:B------:R-:W-:-:S04]  /*1fce0*/  IMAD.MOV.U32 R7, RZ, RZ, 0x1 ;  /* 0x00000001ff077424 */ /* 0x000fc800078e00ff */
[----:B------:R-:W-:Y:S01]  /*1fcf0*/  IMAD R6, R5, 0x8, R8 ;  /* 0x0000000805067824 */ /* 0x000fe200078e0208 */
[----:B------:R-:W-:-:S04]  /*1fd00*/  SHF.L.U32 R7, R7, 0x1f, RZ ;  /* 0x0000001f07077819 */ /* 0x000fc800000006ff */
[----:B------:R-:W1:Y:S02]  /*1fd10*/  SYNCS.PHASECHK.TRANS64.TRYWAIT P0, [R6+URZ+0xa8860], R7 ;  /* 0x0a886007060075a7 */ /* 0x000e64000800017f */
[----:B-1----:R-:W-:Y:S05]  /*1fd20*/  @!P0 BRA `(.L_x_122) ;  /* 0x0000002000848947 */ /* 0x002fea0003800000 */
.L_x_176:
        /* <DEDUP_REMOVED lines=8> */
.L_x_123:
[----:B------:R-:W-:-:S04]  /*1fdb0*/  LOP3.LUT P0, RZ, R0, 0x1f, RZ, 0xc0, !PT ;  /* 0x0000001f00ff7812 */ /* 0x000fc8000780c0ff */
[----:B------:R-:W-:-:S13]  /*1fdc0*/  PLOP3.LUT P0, PT, P0, P2, PT, 0x2a, 0x0 ;  /* 0x000000000000781c */ /* 0x000fda0000704572 */
[----:B------:R-:W-:Y:S05]  /*1fdd0*/  @P0 BRA `(.L_x_124) ;  /* 0x0000000000040947 */ /* 0x000fea0003800000 */
[----:B------:R-:W-:Y:S01]  /*1fde0*/  BPT.TRAP 0x1 ;  /* 0x000000040000795c */ /* 0x000fe20000300000 */
.L_x_124:
[----:B------:R-:W-:Y:S01]  /*1fdf0*/  R2UR UR4, R8 ;  /* 0x00000000080472ca */ /* 0x000fe200000e0000 */
[----:B------:R-:W-:Y:S01]  /*1fe00*/  ULDC.64 UR6, c[0x0][0x198] ;  /* 0x0000660000067ab9 */ /* 0x000fe20000000a00 */
[C---:B------:R-:W-:Y:S01]  /*1fe10*/  R2UR UR24, R5.reuse ;  /* 0x00000000051872ca */ /* 0x040fe200000e0000 */
[----:B------:R-:W-:Y:S01]  /*1fe20*/  UIADD3 UR6, UP0, UR6, 0x2f0, URZ ;  /* 0x000002f006067890 */ /* 0x000fe2000ff1e03f */
[----:B------:R-:W-:Y:S01]  /*1fe30*/  R2UR UR25, R6 ;  /* 0x00000000061972ca */ /* 0x000fe200000e0000 */
[----:B------:R-:W-:Y:S01]  /*1fe40*/  UMOV UR14, 0x0 ;  /* 0x00000000000e7882 */ /* 0x000fe20000000000 */
[----:B------:R-:W-:Y:S01]  /*1fe50*/  UMOV UR15, 0x10000000 ;  /* 0x10000000000f7882 */ /* 0x000fe20000000000 */
[----:B------:R-:W-:Y:S01]  /*1fe60*/  UIADD3.X UR7, URZ, UR7, URZ, UP0, !UPT ;  /* 0x000000073f077290 */ /* 0x000fe200087fe43f */
[----:B------:R-:W-:Y:S01]  /*1fe70*/  IADD3 R5, R5, 0x1, RZ ;  /* 0x0000000105057810 */ /* 0x000fe20007ffe0ff */
[----:B------:R-:W-:Y:S01]  /*1fe80*/  UMOV UR26, URZ ;  /* 0x0000003f001a7c82 */ /* 0x000fe20008000000 */
[----:B------:R-:W-:Y:S01]  /*1fe90*/  UMOV UR27, UR11 ;  /* 0x0000000b001b7c82 */ /* 0x000fe20008000000 */
[----:B------:R-:W-:Y:S01]  /*1fea0*/  UMOV UR28, UR44 ;  /* 0x0000002c001c7c82 */ /* 0x000fe20008000000 */
[----:B------:R-:W-:Y:S01]  /*1feb0*/  UMOV UR29, UR45 ;  /* 0x0000002d001d7c82 */ /* 0x000fe20008000000 */
[----:B------:R-:W-:Y:S01]  /*1fec0*/  UMOV UR18, 0x40 ;  /* 0x0000004000127882 */ /* 0x000fe20000000000 */
[----:B------:R-:W-:Y:S01]  /*1fed0*/  UMOV UR19, UR11 ;  /* 0x0000000b00137c82 */ /* 0x000fe20008000000 */
[----:B------:R-:W-:Y:S01]  /*1fee0*/  ULEA UR24, UR24, UR4, 0xf ;  /* 0x0000000418187291 */ /* 0x000fe2000f8e783f */
[----:B------:R-:W-:Y:S01]  /*1fef0*/  IMAD.MOV.U32 R10, RZ, RZ, 0x40 ;  /* 0x00000040ff0a7424 */ /* 0x000fe200078e00ff */
[----:B------:R-:W-:-:S02]  /*1ff00*/  UIADD3 UR25, UR25, 0xa8840, URZ ;  /* 0x000a884019197890 */ /* 0x000fc4000fffe03f */
        /* <DEDUP_REMOVED lines=17> */
[----:B-1----:R-:W-:Y:S01]  /*20020*/  NOP ;  /* 0x0000000000007918 */ /* 0x002fe20000000000 */
.L_x_121:
[----:B------:R-:W-:Y:S05]  /*20030*/  BSYNC B0 ;  /* 0x0000000000007941 */ /* 0x000fea0003800000 */
.L_x_120:
[----:B------:R-:W-:Y:S01]  /*20040*/  BSSY B0, `(.L_x_125) ;  /* 0x0000040000007945 */ /* 0x000fe20003800000 */
[----:B------:R-:W-:-:S03]  /*20050*/  IMAD.MOV.U32 R6, RZ, RZ, 0x1 ;  /* 0x00000001ff067424 */ /* 0x000fc600078e00ff */
[----:B------:R-:W-:Y:S05]  /*20060*/  @!P3 BRA `(.L_x_126) ;  /* 0x0000000000f4b947 */ /* 0x000fea0003800000 */
[----:B------:R-:W1:Y:S01]  /*20070*/  S2R R7, SR_CgaCtaId ;  /* 0x0000000000077919 */ /* 0x000e620000008800 */
[----:B------:R-:W-:Y:S01]  /*20080*/  MOV R6, 0x400 ;  /* 0x0000040000067802 */ /* 0x000fe20000000f00 */
[----:B------:R-:W-:-:S05]  /*20090*/  IMAD.MOV.U32 R8, RZ, RZ, 0x1 ;  /* 0x00000001ff087424 */ /* 0x000fca00078e00ff */
[----:B------:R-:W-:Y:S02]  /*200a0*/  SHF.L.U32 R8, R8, 0x1f, RZ ;  /* 0x0000001f08087819 */ /* 0x000fe400000006ff */
[----:B-1----:R-:W-:-:S05]  /*200b0*/  LEA R6, R7, R6, 0x18 ;  /* 0x0000000607067211 */ /* 0x002fca00078ec0ff */
[----:B------:R-:W-:-:S04]  /*200c0*/  IMAD R7, R5, 0x8, R6 ;  /* 0x0000000805077824 */ /* 0x000fc800078e0206 */
[----:B------:R-:W1:Y:S02]  /*200d0*/  SYNCS.PHASECHK.TRANS64.TRYWAIT P0, [R7+URZ+0xa8860], R8 ;  /* 0x0a886008070075a7 */ /* 0x000e64000800017f */
[----:B-1----:R-:W-:Y:S05]  /*200e0*/  @!P0 BRA `(.L_x_127) ;  /* 0x0000001c00a88947 */ /* 0x002fea0003800000 */
.L_x_177:
[----:B------:R-:W-:Y:S01]  /*200f0*/  ULOP3.LUT UR4, UR5, 0x2, URZ, 0xfc, !UPT ;  /* 0x0000000205047892 */ /* 0x000fe2000f8efc3f */
[----:B-1----:R-:W-:-:S03]  /*20100*/  @P2 MOV R8, 0x8000 ;  /* 0x0000800000082802 */ /* 0x002fc60000000f00 */
[----:B------:R-:W-:Y:S01]  /*20110*/  UPRMT UR4, UR4, 0x9910, URZ ;  /* 0x0000991004047896 */ /* 0x000fe2000800003f */
[----:B------:R1:W-:Y:S03]  /*20120*/  @P2 SYNCS.ARRIVE.TRANS64 RZ, [R7+URZ+0xa8840], R8 ;  /* 0x0a88400807ff29a7 */ /* 0x0003e6000800003f */
[----:B------:R-:W-:-:S06]  /*20130*/  UISETP.NE.AND UP0, UPT, UR4, 0x2, UPT ;  /* 0x000000020400788c */ /* 0x000fcc000bf05270 */
[----:B------:R-:W-:-:S13]  /*20140*/  PLOP3.LUT P0, PT, PT, PT, UP0, 0x80, 0x0 ;  /* 0x000000000000781c */ /* 0x000fda0003f0f008 */
[----:B-1----:R-:W-:Y:S05]  /*20150*/  @P0 BRA `(.L_x_128) ;  /* 0x0000000000040947 */ /* 0x002fea0003800000 */
[----:B------:R-:W-:Y:S01]  /*20160*/  BPT.TRAP 0x1 ;  /* 0x000000040000795c */ /* 0x000fe20000300000 */
.L_x_128:
[----:B------:R-:W-:-:S04]  /*20170*/  LOP3.LUT P0, RZ, R0, 0x1f, RZ, 0xc0, !PT ;  /* 0x0000001f00ff7812 */ /* 0x000fc8000780c0ff */
[----:B------:R-:W-:-:S13]  /*20180*/  PLOP3.LUT P0, PT, P0, P2, PT, 0x2a, 0x0 ;  /* 0x000000000000781c */ /* 0x000fda0000704572 */
[----:B------:R-:W-:Y:S05]  /*20190*/  @P0 BRA `(.L_x_129) ;  /* 0x0000000000040947 */ /* 0x000fea0003800000 */
[----:B------:R-:W-:Y:S01]  /*201a0*/  BPT.TRAP 0x1 ;  /* 0x000000040000795c */ /* 0x000fe20000300000 */
.L_x_129:
[----:B------:R-:W-:Y:S01]  /*201b0*/  R2UR UR4, R6 ;  /* 0x00000000060472ca */ /* 0x000fe200000e0000 */
[----:B------:R-:W-:Y:S01]  /*201c0*/  ULDC.64 UR6, c[0x0][0x198] ;  /* 0x0000660000067ab9 */ /* 0x000fe20000000a00 */
[----:B------:R-:W-:Y:S01]  /*201d0*/  R2UR UR32, R5 ;  /* 0x00000000052072ca */ /* 0x000fe200000e0000 */
[----:B------:R-:W-:Y:S01]  /*201e0*/  UIADD3 UR6, UP0, UR6, 0x1f0, URZ ;  /* 0x000001f006067890 */ /* 0x000fe2000ff1e03f */
[----:B------:R-:W-:Y:S01]  /*201f0*/  R2UR UR33, R7 ;  /* 0x00000000072172ca */ /* 0x000fe200000e0000 */
[----:B------:R-:W-:Y:S01]  /*20200*/  UMOV UR8, 0x0 ;  /* 0x0000000000087882 */ /* 0x000fe20000000000 */
[----:B------:R-:W-:Y:S01]  /*20210*/  R2UR UR35, R10 ;  /* 0x000000000a2372ca */ /* 0x000fe200000e0000 */
[----:B------:R-:W-:Y:S01]  /*20220*/  UIADD3.X UR7, URZ, UR7, URZ, UP0, !UPT ;  /* 0x000000073f077290 */ /* 0x000fe200087fe43f */
[----:B------:R-:W-:Y:S01]  /*20230*/  VIADD R5, R5, 0x1 ;  /* 0x0000000105057836 */ /* 0x000fe20000000000 */
[----:B------:R-:W-:Y:S01]  /*20240*/  UMOV UR9, 0x10000000 ;  /* 0x1000000000097882 */ /* 0x000fe20000000000 */
[----:B------:R-:W-:Y:S01]  /*20250*/  UMOV UR34, URZ ;  /* 0x0000003f00227c82 */ /* 0x000fe20008000000 */
[----:B------:R-:W-:Y:S01]  /*20260*/  UMOV UR36, UR44 ;  /* 0x0000002c00247c82 */ /* 0x000fe20008000000 */
[----:B------:R-:W-:Y:S01]  /*20270*/  UMOV UR37, UR45 ;  /* 0x0000002d00257c82 */ /* 0x000fe20008000000 */
[----:B------:R-:W-:Y:S01]  /*20280*/  UMOV UR26, 0x40 ;  /* 0x00000040001a7882 */ /* 0x000fe20000000000 */
[----:B------:R-:W-:Y:S01]  /*20290*/  UMOV UR28, UR44 ;  /* 0x0000002c001c7c82 */ /* 0x000fe20008000000 */
[----:B------:R-:W-:Y:S01]  /*202a0*/  ULEA UR32, UR32, UR4, 0xf ;  /* 0x0000000420207291 */ /* 0x000fe2000f8e783f */
[C---:B------:R-:W-:Y:S01]  /*202b0*/  ISETP.NE.AND P4, PT, R5.reuse, 0x4, PT ;  /* 0x000000040500780c */ /* 0x040fe20003f85270 */
[----:B------:R-:W-:Y:S01]  /*202c0*/  UIADD3 UR33, UR33, 0xa8840, URZ ;  /* 0x000a884021217890 */ /* 0x000fe2000fffe03f */
[C---:B------:R-:W-:Y:S01]  /*202d0*/  ISETP.NE.AND P0, PT, R5.reuse, 0x4, PT ;  /* 0x000000040500780c */ /* 0x040fe20003f05270 */
[----:B------:R-:W-:Y:S01]  /*202e0*/  UIADD3 UR35, UR11, UR35, URZ ;  /* 0x000000230b237290 */ /* 0x000fe2000fffe03f */
[----:B------:R-:W-:Y:S01]  /*202f0*/  SEL R5, R5, RZ, P4 ;  /* 0x000000ff05057207 */ /* 0x000fe20002000000 */
[----:B------:R-:W-:Y:S01]  /*20300*/  UIADD3 UR24, UR32, 0x2000, URZ ;  /* 0x0000200020187890 */ /* 0x000fe2000fffe03f */
[----:B------:R-:W-:Y:S01]  /*20310*/  SEL R6, RZ, 0x1, !P0 ;  /* 0x00000001ff067807 */ /* 0x000fe20004000000 */
[----:B------:R-:W-:-:S02]  /*20320*/  UIADD3 UR16, UR32, 0x4000, URZ ;  /* 0x0000400020107890 */ /* 0x000fc4000fffe03f */
        /* <DEDUP_REMOVED lines=17> */
.L_x_126:
[----:B------:R-:W-:Y:S05]  /*20440*/  BSYNC B0 ;  /* 0x0000000000007941 */ /* 0x000fea0003800000 */
.L_x_125:
[----:B------:R-:W-:Y:S01]  /*20450*/  ISETP.LT.OR P0, PT, R3, 0x3, !P3 ;  /* 0x000000030300780c */ /* 0x000fe20005f01670 */
[----:B------:R-:W-:-:S12]  /*20460*/  BSSY B0, `(.L_x_130) ;  /* 0x000003a000007945 */ /* 0x000fd80003800000 */
[----:B------:R-:W-:Y:S05]  /*20470*/  @P0 BRA `(.L_x_131) ;  /* 0x0000000000e00947 */ /* 0x000fea0003800000 */
        /* <DEDUP_REMOVED lines=8> */
.L_x_178:
        /* <DEDUP_REMOVED lines=8> */
.L_x_133:
[----:B------:R-:W-:-:S04]  /*20580*/  LOP3.LUT P0, RZ, R0, 0x1f, RZ, 0xc0, !PT ;  /* 0x0000001f00ff7812 */ /* 0x000fc8000780c0ff */
[----:B------:R-:W-:-:S13]  /*20590*/  PLOP3.LUT P0, PT, P0, P2, PT, 0x2a, 0x0 ;  /* 0x000000000000781c */ /* 0x000fda0000704572 */
[----:B------:R-:W-:Y:S05]  /*205a0*/  @P0 BRA `(.L_x_134) ;  /* 0x0000000000040947 */ /* 0x000fea0003800000 */
[----:B------:R-:W-:Y:S01]  /*205b0*/  BPT.TRAP 0x1 ;  /* 0x000000040000795c */ /* 0x000fe20000300000 */
.L_x_134:
[----:B------:R-:W-:Y:S01]  /*205c0*/  LEA R9, R4, R9, 0x10 ;  /* 0x0000000904097211 */ /* 0x000fe200078e80ff */
[----:B------:R-:W-:Y:S01]  /*205d0*/  ULDC.64 UR6, c[0x0][0x198] ;  /* 0x0000660000067ab9 */ /* 0x000fe20000000a00 */
[----:B------:R-:W-:Y:S01]  /*205e0*/  R2UR UR33, R7 ;  /* 0x00000000072172ca */ /* 0x000fe200000e0000 */
[----:B------:R-:W-:Y:S01]  /*205f0*/  UIADD3 UR6, UP0, UR6, 0x3f0, URZ ;  /* 0x000003f006067890 */ /* 0x000fe2000ff1e03f */
[----:B------:R-:W-:Y:S01]  /*20600*/  R2UR UR40, R9 ;  /* 0x00000000092872ca */ /* 0x000fe200000e0000 */
[----:B------:R-:W-:Y:S01]  /*20610*/  UMOV UR8, 0x0 ;  /* 0x0000000000087882 */ /* 0x000fe20000000000 */
[----:B------:R-:W-:Y:S01]  /*20620*/  R2UR UR35, R2 ;  /* 0x00000000022372ca */ /* 0x000fe200000e0000 */
[----:B------:R-:W-:Y:S01]  /*20630*/  UIADD3.X UR7, URZ, UR7, URZ, UP0, !UPT ;  /* 0x000000073f077290 */ /* 0x000fe200087fe43f */
[----:B------:R-:W-:Y:S01]  /*20640*/  UMOV UR9, 0x10000000 ;  /* 0x1000000000097882 */ /* 0x000fe20000000000 */
[----:B------:R-:W-:Y:S01]  /*20650*/  UMOV UR34, URZ ;  /* 0x0000003f00227c82 */ /* 0x000fe20008000000 */
[----:B------:R-:W-:Y:S01]  /*20660*/  UMOV UR36, UR44 ;  /* 0x0000002c00247c82 */ /* 0x000fe20008000000 */
[----:B------:R-:W-:Y:S01]  /*20670*/  UMOV UR37, UR45 ;  /* 0x0000002d00257c82 */ /* 0x000fe20008000000 */
[----:B------:R-:W-:Y:S01]  /*20680*/  UMOV UR26, 0x40 ;  /* 0x00000040001a7882 */ /* 0x000fe20000000000 */
[----:B------:R-:W-:-:S02]  /*20690*/  UMOV UR28, UR44 ;  /* 0x0000002c001c7c82 */ /* 0x000fc40008000000 */
[----:B------:R-:W-:Y:S02]  /*206a0*/  UIADD3 UR33, UR33, 0xa8800, URZ ;  /* 0x000a880021217890 */ /* 0x000fe4000fffe03f */
[----:B------:R-:W-:Y:S02]  /*206b0*/  UIADD3 UR32, UR40, 0x28000, URZ ;  /* 0x0002800028207890 */ /* 0x000fe4000fffe03f */
[----:B------:R-:W-:Y:S02]  /*206c0*/  USHF.L.U32 UR35, UR35, 0x7, URZ ;  /* 0x0000000723237899 */ /* 0x000fe4000800063f */
        /* <DEDUP_REMOVED lines=19> */
.L_x_131:
[----:B------:R-:W-:Y:S05]  /*20800*/  BSYNC B0 ;  /* 0x0000000000007941 */ /* 0x000fea0003800000 */
.L_x_130:
[----:B------:R-:W-:Y:S01]  /*20810*/  ISETP.LT.OR P0, PT, R3, 0x4, !P3 ;  /* 0x000000040300780c */ /* 0x000fe20005f01670 */
[----:B------:R-:W-:-:S12]  /*20820*/  BSSY B0, `(.L_x_135) ;  /* 0x0000018000007945 */ /* 0x000fd80003800000 */
[----:B------:R-:W-:Y:S05]  /*20830*/  @P0 BRA `(.L_x_136) ;  /* 0x0000000000580947 */ /* 0x000fea0003800000 */
[----:B------:R-:W1:Y:S01]  /*20840*/  S2R R8, SR_CgaCtaId ;  /* 0x0000000000087919 */ /* 0x000e620000008800 */
[----:B------:R-:W-:Y:S01]  /*20850*/  MOV R7, 0x400 ;  /* 0x0000040000077802 */ /* 0x000fe20000000f00 */
[----:B------:R-:W-:Y:S01]  /*20860*/  ULDC.64 UR6, c[0x0][0x198] ;  /* 0x0000660000067ab9 */ /* 0x000fe20000000a00 */
[C---:B------:R-:W-:Y:S01]  /*20870*/  R2UR UR18, R2.reuse ;  /* 0x00000000021272ca */ /* 0x040fe200000e0000 */
[----:B------:R-:W-:Y:S01]  /*20880*/  UIADD3 UR6, UP0, UR6, 0x5f0, URZ ;  /* 0x000005f006067890 */ /* 0x000fe2000ff1e03f */
[----:B------:R-:W-:Y:S01]  /*20890*/  VIADD R2, R2, 0x1 ;  /* 0x0000000102027836 */ /* 0x000fe20000000000 */
[----:B------:R-:W-:Y:S01]  /*208a0*/  UMOV UR8, 0x0 ;  /* 0x0000000000087882 */ /* 0x000fe20000000000 */
[----:B------:R-:W-:Y:S01]  /*208b0*/  UMOV UR9, 0x10000000 ;  /* 0x1000000000097882 */ /* 0x000fe20000000000 */
[----:B------:R-:W-:Y:S01]  /*208c0*/  UIADD3.X UR7, URZ, UR7, URZ, UP0, !UPT ;  /* 0x000000073f077290 */ /* 0x000fe200087fe43f */
[----:B------:R-:W-:Y:S01]  /*208d0*/  UMOV UR19, UR44 ;  /* 0x0000002c00137c82 */ /* 0x000fe20008000000 */
[----:B------:R-:W-:-:S06]  /*208e0*/  UMOV UR20, UR45 ;  /* 0x0000002d00147c82 */ /* 0x000fcc0008000000 */
[----:B------:R-:W-:Y:S01]  /*208f0*/  USHF.L.U32 UR18, UR18, 0x7, URZ ;  /* 0x0000000712127899 */ /* 0x000fe2000800063f */
[----:B-1----:R-:W-:-:S05]  /*20900*/  LEA R7, R8, R7, 0x18 ;  /* 0x0000000708077211 */ /* 0x002fca00078ec0ff */
[C-C-:B------:R-:W-:Y:S02]  /*20910*/  IMAD R8, R4.reuse, 0x8, R7.reuse ;  /* 0x0000000804087824 */ /* 0x140fe400078e0207 */
[C---:B------:R-:W-:Y:S02]  /*20920*/  IMAD R7, R4.reuse, 0x200, R7 ;  /* 0x0000020004077824 */ /* 0x040fe400078e0207 */
[----:B------:R-:W-:Y:S01]  /*20930*/  VIADD R4, R4, 0x1 ;  /* 0x0000000104047836 */ /* 0x000fe20000000000 */
[----:B------:R-:W-:Y:S02]  /*20940*/  R2UR UR17, R8 ;  /* 0x00000000081172ca */ /* 0x000fe400000e0000 */
[----:B------:R-:W-:-:S11]  /*20950*/  R2UR UR16, R7 ;  /* 0x00000000071072ca */ /* 0x000fd600000e0000 */
[----:B------:R-:W-:Y:S02]  /*20960*/  UIADD3 UR17, UR17, 0xa8800, URZ ;  /* 0x000a880011117890 */ /* 0x000fe4000fffe03f */
[----:B------:R-:W-:-:S09]  /*20970*/  UIADD3 UR16, UR16, 0xa8000, URZ ;  /* 0x000a800010107890 */ /* 0x000fd2000fffe03f */
[----:B------:R1:W-:Y:S02]  /*20980*/  UTMALDG.3D [UR16], [UR6], desc[UR8] ;  /* 0x00000810060075b4 */ /* 0x0003e40008011000 */
[----:B-1----:R-:W-:Y:S01]  /*20990*/  NOP ;  /* 0x0000000000007918 */ /* 0x002fe20000000000 */
.L_x_136:
[----:B------:R-:W-:Y:S05]  /*209a0*/  BSYNC B0 ;  /* 0x0000000000007941 */ /* 0x000fea0003800000 */
.L_x_135:
[----:B------:R-:W-:Y:S04]  /*209b0*/  BSSY B0, `(.L_x_137) ;  /* 0x0000039000007945 */ /* 0x000fe80003800000 */
[----:B------:R-:W-:Y:S05]  /*209c0*/  @!P3 BRA `(.L_x_138) ;  /* 0x0000000000dcb947 */ /* 0x000fea0003800000 */
[----:B------:R-:W1:Y:S01]  /*209d0*/  S2R R8, SR_CgaCtaId ;  /* 0x0000000000087919 */ /* 0x000e620000008800 */
[----:B------:R-:W-:Y:S02]  /*209e0*/  MOV R7, 0x400 ;  /* 0x0000040000077802 */ /* 0x000fe40000000f00 */
[----:B------:R-:W-:Y:S02]  /*209f0*/  SHF.L.U32 R6, R6, 0x1f, RZ ;  /* 0x0000001f06067819 */ /* 0x000fe400000006ff */
[----:B-1----:R-:W-:-:S04]  /*20a00*/  LEA R8, R8, R7, 0x18 ;  /* 0x0000000708087211 */ /* 0x002fc800078ec0ff */
[----:B------:R-:W-:-:S04]  /*20a10*/  LEA R7, R5, R8, 0x3 ;  /* 0x0000000805077211 */ /* 0x000fc800078e18ff */
[----:B------:R-:W1:Y:S02]  /*20a20*/  SYNCS.PHASECHK.TRANS64.TRYWAIT P0, [R7+URZ+0xa8860], R6 ;  /* 0x0a886006070075a7 */ /* 0x000e64000800017f */
[----:B-1----:R-:W-:Y:S05]  /*20a30*/  @!P0 BRA `(.L_x_139) ;  /* 0x00000014007c8947 */ /* 0x002fea0003800000 */
.L_x_179:
        /* <DEDUP_REMOVED lines=8> */
.L_x_140:
[----:B------:R-:W-:-:S04]  /*20ac0*/  LOP3.LUT P0, RZ, R0, 0x1f, RZ, 0xc0, !PT ;  /* 0x0000001f00ff7812 */ /* 0x000fc8000780c0ff */
[----:B------:R-:W-:-:S13]  /*20ad0*/  PLOP3.LUT P0, PT, P0, P2, PT, 0x2a, 0x0 ;  /* 0x000000000000781c */ /* 0x000fda0000704572 */
[----:B------:R-:W-:Y:S05]  /*20ae0*/  @P0 BRA `(.L_x_141) ;  /* 0x0000000000040947 */ /* 0x000fea0003800000 */
[----:B------:R-:W-:Y:S01]  /*20af0*/  BPT.TRAP 0x1 ;  /* 0x000000040000795c */ /* 0x000fe20000300000 */
.L_x_141:
        /* <DEDUP_REMOVED lines=14> */
[----:B------:R-:W-:Y:S02]  /*20be0*/  ULEA UR32, UR32, UR4, 0xf ;  /* 0x0000000420207291 */ /* 0x000fe4000f8e783f */
[----:B------:R-:W-:Y:S02]  /*20bf0*/  UIADD3 UR33, UR33, 0xa8840, URZ ;  /* 0x000a884021217890 */ /* 0x000fe4000fffe03f */
[----:B------:R-:W-:Y:S02]  /*20c00*/  UIADD3 UR35, UR11, UR35, URZ ;  /* 0x000000230b237290 */ /* 0x000fe4000fffe03f */
        /* <DEDUP_REMOVED lines=19> */
.L_x_138:
[----:B------:R-:W-:Y:S05]  /*20d40*/  BSYNC B0 ;  /* 0x0000000000007941 */ /* 0x000fea0003800000 */
.L_x_137:
[----:B------:R-:W-:-:S13]  /*20d50*/  ISETP.GE.AND P0, PT, R3, 0x5, PT ;  /* 0x000000050300780c */ /* 0x000fda0003f06270 */
[----:B------:R-:W-:Y:S05]  /*20d60*/  @!P0 EXIT ;  /* 0x000000000000894d */ /* 0x000fea0003800000 */
[----:B------:R-:W-:Y:S01]  /*20d70*/  IMAD.U32 R6, RZ, RZ, UR5 ;  /* 0x00000005ff067e24 */ /* 0x000fe2000f8e00ff */
[----:B------:R-:W-:Y:S01]  /*20d80*/  LOP3.LUT P0, RZ, R0, 0x1f, RZ, 0xc0, !PT ;  /* 0x0000001f00ff7812 */ /* 0x000fe2000780c0ff */
[----:B------:R-:W-:Y:S01]  /*20d90*/  BSSY B0, `(.L_x_142) ;  /* 0x00000c1000007945 */ /* 0x000fe20003800000 */
[----:B------:R-:W-:Y:S02]  /*20da0*/  IMAD.MOV.U32 R0, RZ, RZ, 0x1 ;  /* 0x00000001ff007424 */ /* 0x000fe400078e00ff */
[----:B------:R-:W-:Y:S02]  /*20db0*/  PLOP3.LUT P0, PT, P0, P2, PT, 0x2a, 0x0 ;  /* 0x000000000000781c */ /* 0x000fe40000704572 */
[----:B------:R-:W-:-:S11]  /*20dc0*/  LOP3.LUT R6, R6, 0x2, RZ, 0xfc, !PT ;  /* 0x0000000206067812 */ /* 0x000fd600078efcff */
.L_x_161:
[C---:B------:R-:W-:Y:S01]  /*20dd0*/  ISETP.GE.AND P4, PT, R3.reuse, 0x5, PT ;  /* 0x000000050300780c */ /* 0x040fe20003f86270 */
[----:B------:R-:W-:Y:S01]  /*20de0*/  BSSY B1, `(.L_x_143) ;  /* 0x000000f000017945 */ /* 0x000fe20003800000 */
[----:B------:R-:W-:-:S11]  /*20df0*/  VIADD R5, R3, 0xfffffffc ;  /* 0xfffffffc03057836 */ /* 0x000fd60000000000 */
[----:B------:R-:W-:Y:S05]  /*20e00*/  @!P4 BRA `(.L_x_144) ;  /* 0x000000000030c947 */ /* 0x000fea0003800000 */
[----:B------:R-:W-:-:S07]  /*20e10*/  SHF.L.U32 R3, R2, 0x7, RZ ;  /* 0x0000000702037819 */ /* 0x000fce00000006ff */
.L_x_146:
[----:B------:R-:W-:Y:S02]  /*20e20*/  VIADD R3, R3, 0x80 ;  /* 0x0000008003037836 */ /* 0x000fe40000000000 */
[----:B------:R-:W-:-:S03]  /*20e30*/  IMAD.MOV.U32 R7, RZ, RZ, R5 ;  /* 0x000000ffff077224 */ /* 0x000fc600078e0005 */
[----:B------:R-:W-:-:S13]  /*20e40*/  ISETP.LT.AND P4, PT, R3, UR11, PT ;  /* 0x0000000b03007c0c */ /* 0x000fda000bf81270 */
[----:B------:R-:W-:Y:S05]  /*20e50*/  @!P4 BRA `(.L_x_145) ;  /* 0x000000000018c947 */ /* 0x000fea0003800000 */
[----:B------:R-:W-:Y:S01]  /*20e60*/  ISETP.GT.AND P4, PT, R7, 0x4, PT ;  /* 0x000000040700780c */ /* 0x000fe20003f84270 */
[----:B------:R-:W-:Y:S02]  /*20e70*/  VIADD R2, R2, 0x1 ;  /* 0x0000000102027836 */ /* 0x000fe40000000000 */
[----:B------:R-:W-:-:S10]  /*20e80*/  VIADD R5, R5, 0xfffffffc ;  /* 0xfffffffc05057836 */ /* 0x000fd40000000000 */
[----:B------:R-:W-:Y:S05]  /*20e90*/  @P4 BRA `(.L_x_146) ;  /* 0xfffffffc00e04947 */ /* 0x000fea000383ffff */
[----:B------:R-:W-:Y:S01]  /*20ea0*/  MOV R3, R7 ;  /* 0x0000000700037202 */ /* 0x000fe20000000f00 */
[----:B------:R-:W-:Y:S06]  /*20eb0*/  BRA `(.L_x_144) ;  /* 0x0000000000047947 */ /* 0x000fec0003800000 */
.L_x_145:
[----:B------:R-:W-:-:S07]  /*20ec0*/  VIADD R3, R5, 0x4 ;  /* 0x0000000405037836 */ /* 0x000fce0000000000 */
.L_x_144:
[----:B------:R-:W-:Y:S05]  /*20ed0*/  BSYNC B1 ;  /* 0x0000000000017941 */ /* 0x000fea0003800000 */
.L_x_143:
[----:B------:R-:W-:Y:S01]  /*20ee0*/  ISETP.LT.OR P4, PT, R3, 0x5, !P3 ;  /* 0x000000050300780c */ /* 0x000fe20005f81670 */
[----:B------:R-:W-:-:S12]  /*20ef0*/  BSSY B1, `(.L_x_147) ;  /* 0x0000035000017945 */ /* 0x000fd80003800000 */
[----:B------:R-:W-:Y:S05]  /*20f00*/  @P4 BRA `(.L_x_148) ;  /* 0x0000000000cc4947 */ /* 0x000fea0003800000 */
[----:B------:R-:W1:Y:S01]  /*20f10*/  S2R R8, SR_CgaCtaId ;  /* 0x0000000000087919 */ /* 0x000e620000008800 */
[----:B------:R-:W-:-:S04]  /*20f20*/  MOV R7, 0x400 ;  /* 0x0000040000077802 */ /* 0x000fc80000000f00 */
[----:B-1----:R-:W-:Y:S02]  /*20f30*/  LEA R9, R8, R7, 0x18 ;  /* 0x0000000708097211 */ /* 0x002fe400078ec0ff */
[----:B------:R-:W-:-:S03]  /*20f40*/  SHF.L.U32 R7, R0, 0x1f, RZ ;  /* 0x0000001f00077819 */ /* 0x000fc600000006ff */
[----:B------:R-:W-:-:S04]  /*20f50*/  IMAD R8, R4, 0x8, R9 ;  /* 0x0000000804087824 */ /* 0x000fc800078e0209 */
[----:B------:R-:W1:Y:S02]  /*20f60*/  SYNCS.PHASECHK.TRANS64.TRYWAIT P4, [R8+URZ+0xa8820], R7 ;  /* 0x0a882007080075a7 */ /* 0x000e64000808017f */
[----:B-1----:R-:W-:Y:S05]  /*20f70*/  @!P4 BRA `(.L_x_149) ;  /* 0x000000100040c947 */ /* 0x002fea0003800000 */
.L_x_180:
[----:B-1----:R-:W-:-:S04]  /*20f80*/  @P2 IMAD.MOV.U32 R7, RZ, RZ, 0x10200 ;  /* 0x00010200ff072424 */ /* 0x002fc800078e00ff */
[----:B------:R1:W-:Y:S02]  /*20f90*/  @P2 SYNCS.ARRIVE.TRANS64 RZ, [R8+URZ+0xa8800], R7 ;  /* 0x0a88000708ff29a7 */ /* 0x0003e4000800003f */
[----:B-1----:R-:W-:-:S04]  /*20fa0*/  PRMT R7, R6, 0x9910, RZ ;  /* 0x0000991006077816 */ /* 0x002fc800000000ff */
[----:B------:R-:W-:-:S13]  /*20fb0*/  ISETP.NE.AND P4, PT, R7, 0x2, PT ;  /* 0x000000020700780c */ /* 0x000fda0003f85270 */
[----:B------:R-:W-:Y:S05]  /*20fc0*/  @P4 BRA `(.L_x_150) ;  /* 0x0000000000044947 */ /* 0x000fea0003800000 */
[----:B------:R-:W-:Y:S01]  /*20fd0*/  BPT.TRAP 0x1 ;  /* 0x000000040000795c */ /* 0x000fe20000300000 */
.L_x_150:
[----:B------:R-:W-:Y:S05]  /*20fe0*/  @P0 BRA `(.L_x_151) ;  /* 0x0000000000040947 */ /* 0x000fea0003800000 */
[----:B------:R-:W-:Y:S01]  /*20ff0*/  BPT.TRAP 0x1 ;  /* 0x000000040000795c */ /* 0x000fe20000300000 */
.L_x_151:
[----:B------:R-:W-:Y:S01]  /*21000*/  IMAD R9, R4, 0x10000, R9 ;  /* 0x0001000004097824 */ /* 0x000fe200078e0209 */
[----:B------:R-:W-:Y:S01]  /*21010*/  R2UR UR41, R8 ;  /* 0x00000000082972ca */ /* 0x000fe200000e0000 */
[----:B------:R-:W-:Y:S01]  /*21020*/  ULDC.64 UR6, c[0x0][0x198] ;  /* 0x0000660000067ab9 */ /* 0x000fe20000000a00 */
[----:B------:R-:W-:Y:S01]  /*21030*/  R2UR UR43, R2 ;  /* 0x00000000022b72ca */ /* 0x000fe200000e0000 */
[----:B------:R-:W-:Y:S01]  /*21040*/  UIADD3 UR6, UP0, UR6, 0xf0, URZ ;  /* 0x000000f006067890 */ /* 0x000fe2000ff1e03f */
[----:B------:R-:W-:Y:S01]  /*21050*/  R2UR UR16, R9 ;  /* 0x00000000091072ca */ /* 0x000fe200000e0000 */
[----:B------:R-:W-:Y:S01]  /*21060*/  UMOV UR8, 0x0 ;  /* 0x0000000000087882 */ /* 0x000fe20000000000 */
[----:B------:R-:W-:Y:S01]  /*21070*/  UMOV UR9, 0x10000000 ;  /* 0x1000000000097882 */ /* 0x000fe20000000000 */
        /* <DEDUP_REMOVED lines=28> */
.L_x_148:
[----:B------:R-:W-:Y:S05]  /*21240*/  BSYNC B1 ;  /* 0x0000000000017941 */ /* 0x000fea0003800000 */
.L_x_147:
[C---:B------:R-:W-:Y:S01]  /*21250*/  ISETP.LT.OR P4, PT, R3.reuse, 0x6, !P3 ;  /* 0x000000060300780c */ /* 0x040fe20005f81670 */
[----:B------:R-:W-:Y:S01]  /*21260*/  BSSY B1, `(.L_x_152) ;  /* 0x000001c000017945 */ /* 0x000fe20003800000 */
[----:B------:R-:W-:-:S11]  /*21270*/  ISETP.LT.OR P5, PT, R3, 0x7, !P3 ;  /* 0x000000070300780c */ /* 0x000fd60005fa1670 */
[----:B------:R-:W-:Y:S05]  /*21280*/  @P4 BRA `(.L_x_153) ;  /* 0x0000000000644947 */ /* 0x000fea0003800000 */
[----:B------:R-:W1:Y:S01]  /*21290*/  S2R R8, SR_CgaCtaId ;  /* 0x0000000000087919 */ /* 0x000e620000008800 */
[----:B------:R-:W-:Y:S01]  /*212a0*/  MOV R7, 0x400 ;  /* 0x0000040000077802 */ /* 0x000fe20000000f00 */
[----:B------:R-:W-:Y:S01]  /*212b0*/  ULDC.64 UR6, c[0x0][0x198] ;  /* 0x0000660000067ab9 */ /* 0x000fe20000000a00 */
[----:B------:R-:W-:Y:S01]  /*212c0*/  R2UR UR18, R2 ;  /* 0x00000000021272ca */ /* 0x000fe200000e0000 */
[----:B------:R-:W-:Y:S01]  /*212d0*/  UIADD3 UR6, UP0, UR6, 0x4f0, URZ ;  /* 0x000004f006067890 */ /* 0x000fe2000ff1e03f */
[----:B------:R-:W-:Y:S01]  /*212e0*/  UMOV UR8, 0x0 ;  /* 0x0000000000087882 */ /* 0x000fe20000000000 */
[----:B------:R-:W-:Y:S02]  /*212f0*/  UMOV UR9, 0x10000000 ;  /* 0x1000000000097882 */ /* 0x000fe40000000000 */
[----:B------:R-:W-:Y:S01]  /*21300*/  UIADD3.X UR7, URZ, UR7, URZ, UP0, !UPT ;  /* 0x000000073f077290 */ /* 0x000fe200087fe43f */
[----:B------:R-:W-:Y:S01]  /*21310*/  UMOV UR19, UR44 ;  /* 0x0000002c00137c82 */ /* 0x000fe20008000000 */
[----:B------:R-:W-:-:S06]  /*21320*/  UMOV UR20, UR45 ;  /* 0x0000002d00147c82 */ /* 0x000fcc0008000000 */
[----:B------:R-:W-:Y:S01]  /*21330*/  USHF.L.U32 UR18, UR18, 0x7, URZ ;  /* 0x0000000712127899 */ /* 0x000fe2000800063f */
[----:B-1----:R-:W-:-:S04]  /*21340*/  LEA R7, R8, R7, 0x18 ;  /* 0x0000000708077211 */ /* 0x002fc800078ec0ff */
[C---:B------:R-:W-:Y:S01]  /*21350*/  LEA R8, R4.reuse, R7, 0x3 ;  /* 0x0000000704087211 */ /* 0x040fe200078e18ff */
[C---:B------:R-:W-:Y:S02]  /*21360*/  IMAD R7, R4.reuse, 0x200, R7 ;  /* 0x0000020004077824 */ /* 0x040fe400078e0207 */
[----:B------:R-:W-:Y:S01]  /*21370*/  VIADD R4, R4, 0x1 ;  /* 0x0000000104047836 */ /* 0x000fe20000000000 */
[----:B------:R-:W-:Y:S02]  /*21380*/  R2UR UR17, R8 ;  /* 0x00000000081172ca */ /* 0x000fe400000e0000 */
[----:B------:R-:W-:Y:S02]  /*21390*/  R2UR UR16, R7 ;  /* 0x00000000071072ca */ /* 0x000fe400000e0000 */
[----:B------:R-:W-:-:S04]  /*213a0*/  ISETP.NE.AND P4, PT, R4, 0x4, PT ;  /* 0x000000040400780c */ /* 0x000fc80003f85270 */
[----:B------:R-:W-:Y:S02]  /*213b0*/  SEL R7, RZ, 0x1, P4 ;  /* 0x00000001ff077807 */ /* 0x000fe40002000000 */
[----:B------:R-:W-:Y:S02]  /*213c0*/  SEL R4, R4, RZ, P4 ;  /* 0x000000ff04047207 */ /* 0x000fe40002000000 */
[----:B------:R-:W-:Y:S01]  /*213d0*/  LOP3.LUT R0, R0, R7, RZ, 0x3c, !PT ;  /* 0x0000000700007212 */ /* 0x000fe200078e3cff */
[----:B------:R-:W-:Y:S02]  /*213e0*/  UIADD3 UR17, UR17, 0xa8800, URZ ;  /* 0x000a880011117890 */ /* 0x000fe4000fffe03f */
[----:B------:R-:W-:-:S09]  /*213f0*/  UIADD3 UR16, UR16, 0xa8000, URZ ;  /* 0x000a800010107890 */ /* 0x000fd2000fffe03f */
[----:B------:R1:W-:Y:S02]  /*21400*/  UTMALDG.3D [UR16], [UR6], desc[UR8] ;  /* 0x00000810060075b4 */ /* 0x0003e40008011000 */
[----:B-1----:R-:W-:Y:S01]  /*21410*/  NOP ;  /* 0x0000000000007918 */ /* 0x002fe20000000000 */
.L_x_153:
[----:B------:R-:W-:Y:S05]  /*21420*/  BSYNC B1 ;  /* 0x0000000000017941 */ /* 0x000fea0003800000 */
.L_x_152:
[----:B------:R-:W-:Y:S04]  /*21430*/  BSSY B1, `(.L_x_154) ;  /* 0x0000035000017945 */ /* 0x000fe80003800000 */
[----:B------:R-:W-:Y:S05]  /*21440*/  @P5 BRA `(.L_x_155) ;  /* 0x0000000000cc5947 */ /* 0x000fea0003800000 */
[----:B------:R-:W1:Y:S01]  /*21450*/  S2R R8, SR_CgaCtaId ;  /* 0x0000000000087919 */ /* 0x000e620000008800 */
[----:B------:R-:W-:Y:S02]  /*21460*/  MOV R7, 0x400 ;  /* 0x0000040000077802 */ /* 0x000fe40000000f00 */
[----:B------:R-:W-:Y:S02]  /*21470*/  SHF.L.U32 R9, R0, 0x1f, RZ ;  /* 0x0000001f00097819 */ /* 0x000fe400000006ff */
[----:B-1----:R-:W-:-:S05]  /*21480*/  LEA R7, R8, R7, 0x18 ;  /* 0x0000000708077211 */ /* 0x002fca00078ec0ff */
[----:B------:R-:W-:-:S04]  /*21490*/  IMAD R8, R4, 0x8, R7 ;  /* 0x0000000804087824 */ /* 0x000fc800078e0207 */
[----:B------:R-:W1:Y:S02]  /*214a0*/  SYNCS.PHASECHK.TRANS64.TRYWAIT P4, [R8+URZ+0xa8820], R9 ;  /* 0x0a882009080075a7 */ /* 0x000e64000808017f */
[----:B-1----:R-:W-:Y:S05]  /*214b0*/  @!P4 BRA `(.L_x_156) ;  /* 0x0000000c0004c947 */ /* 0x002fea0003800000 */
.L_x_181:
[----:B-1----:R-:W-:-:S04]  /*214c0*/  @P1 IMAD.MOV.U32 R9, RZ, RZ, 0x10200 ;  /* 0x00010200ff091424 */ /* 0x002fc800078e00ff */
[----:B------:R1:W-:Y:S02]  /*214d0*/  @P1 SYNCS.ARRIVE.TRANS64 RZ, [R8+URZ+0xa8800], R9 ;  /* 0x0a88000908ff19a7 */ /* 0x0003e4000800003f */
[----:B-1----:R-:W-:-:S04]  /*214e0*/  PRMT R9, R6, 0x9910, RZ ;  /* 0x0000991006097816 */ /* 0x002fc800000000ff */
[----:B------:R-:W-:-:S13]  /*214f0*/  ISETP.NE.AND P4, PT, R9, 0x2, PT ;  /* 0x000000020900780c */ /* 0x000fda0003f85270 */
[----:B------:R-:W-:Y:S05]  /*21500*/  @P4 BRA `(.L_x_157) ;  /* 0x0000000000044947 */ /* 0x000fea0003800000 */
[----:B------:R-:W-:Y:S01]  /*21510*/  BPT.TRAP 0x1 ;  /* 0x000000040000795c */ /* 0x000fe20000300000 */
.L_x_157:
[----:B------:R-:W-:Y:S05]  /*21520*/  @P0 BRA `(.L_x_158) ;  /* 0x0000000000040947 */ /* 0x000fea0003800000 */
[----:B------:R-:W-:Y:S01]  /*21530*/  BPT.TRAP 0x1 ;  /* 0x000000040000795c */ /* 0x000fe20000300000 */
.L_x_158:
        /* <DEDUP_REMOVED lines=10> */
[----:B------:R-:W-:Y:S01]  /*215e0*/  UMOV UR34, 0x40 ;  /* 0x0000004000227882 */ /* 0x000fe20000000000 */
[----:B------:R-:W-:Y:S01]  /*215f0*/  UMOV UR36, UR44 ;  /* 0x0000002c00247c82 */ /* 0x000fe20008000000 */
[----:B------:R-:W-:Y:S01]  /*21600*/  UMOV UR37, UR45 ;  /* 0x0000002d00257c82 */ /* 0x000fe20008000000 */
[----:B------:R-:W-:-:S02]  /*21610*/  UMOV UR26, 0x80 ;  /* 0x00000080001a7882 */ /* 0x000fc40000000000 */
        /* <DEDUP_REMOVED lines=22> */
.L_x_155:
[----:B------:R-:W-:Y:S05]  /*21780*/  BSYNC B1 ;  /* 0x0000000000017941 */ /* 0x000fea0003800000 */
.L_x_154:
        /* <DEDUP_REMOVED lines=29> */
.L_x_160:
[----:B------:R-:W-:Y:S05]  /*21960*/  BSYNC B1 ;  /* 0x0000000000017941 */ /* 0x000fea0003800000 */
.L_x_159:
[----:B------:R-:W-:Y:S02]  /*21970*/  ISETP.GT.AND P4, PT, R5, 0x4, PT ;  /* 0x000000040500780c */ /* 0x000fe40003f84270 */
[----:B------:R-:W-:-:S11]  /*21980*/  MOV R3, R5 ;  /* 0x0000000500037202 */ /* 0x000fd60000000f00 */
[----:B------:R-:W-:Y:S05]  /*21990*/  @P4 BRA `(.L_x_161) ;  /* 0xfffffff4000c4947 */ /* 0x000fea000383ffff */
[----:B------:R-:W-:Y:S05]  /*219a0*/  BSYNC B0 ;  /* 0x0000000000007941 */ /* 0x000fea0003800000 */
.L_x_142:
[----:B------:R-:W-:Y:S05]  /*219b0*/  EXIT ;  /* 0x000000000000794d */ /* 0x000fea0003800000 */
.L_x_15:
[----:B--2---:R-:W-:-:S04]  /*219c0*/  IMAD.U32 R3, RZ, RZ, UR9 ;  /* 0x00000009ff037e24 */ /* 0x004fc8000f8e00ff */
[----:B------:R2:W3:Y:S03]  /*219d0*/  SYNCS.PHASECHK.TRANS64.TRYWAIT P1, [R3+URZ+0xa8840], R2 ;  /* 0x0a884002030075a7 */ /* 0x0004e6000802017f */
[----:B---3--:R-:W-:Y:S05]  /*219e0*/  @!P1 NANOSLEEP.SYNCS 0x989680 ;  /* 0x009896800000995d */ /* 0x008fea0003900000 */
[----:B------:R-:W3:Y:S02]  /*219f0*/  @!P1 SYNCS.PHASECHK.TRANS64 P1, [R3+URZ+0xa8840], R2 ;  /* 0x0a884002030095a7 */ /* 0x000ee4000802007f */
[----:B---3--:R-:W-:Y:S05]  /*21a00*/  @!P1 BRA `(.L_x_15) ;  /* 0xfffffffc00ec9947 */ /* 0x008fea000383ffff */
[----:B------:R-:W-:Y:S05]  /*21a10*/  BRA `(.L_x_162) ;  /* 0xfffffdf400147947 */ /* 0x000fea000383ffff */
.L_x_17:
[----:B--2---:R-:W-:-:S04]  /*21a20*/  IMAD.U32 R3, RZ, RZ, UR9 ;  /* 0x00000009ff037e24 */ /* 0x004fc8000f8e00ff */
[----:B------:R2:W3:Y:S03]  /*21a30*/  SYNCS.PHASECHK.TRANS64.TRYWAIT P1, [R3+URZ+0xa8848], R2 ;  /* 0x0a884802030075a7 */ /* 0x0004e6000802017f */
[----:B---3--:R-:W-:Y:S05]  /*21a40*/  @!P1 NANOSLEEP.SYNCS 0x989680 ;  /* 0x009896800000995d */ /* 0x008fea0003900000 */
[----:B------:R-:W3:Y:S02]  /*21a50*/  @!P1 SYNCS.PHASECHK.TRANS64 P1, [R3+URZ+0xa8848], R2 ;  /* 0x0a884802030095a7 */ /* 0x000ee4000802007f */
[----:B---3--:R-:W-:Y:S05]  /*21a60*/  @!P1 BRA `(.L_x_17) ;  /* 0xfffffffc00ec9947 */ /* 0x008fea000383ffff */
[----:B------:R-:W-:Y:S05]  /*21a70*/  BRA `(.L_x_163) ;  /* 0xfffffdf400207947 */ /* 0x000fea000383ffff */
.L_x_22:
[----:B-1----:R-:W-:-:S04]  /*21a80*/  IMAD.U32 R2, RZ, RZ, UR14 ;  /* 0x0000000eff027e24 */ /* 0x002fc8000f8e00ff */
[----:B------:R1:W2:Y:S03]  /*21a90*/  SYNCS.PHASECHK.TRANS64.TRYWAIT P1, [R2+URZ+0xa8800], R0 ;  /* 0x0a880000020075a7 */ /* 0x0002a6000802017f */
[----:B--2---:R-:W-:Y:S05]  /*21aa0*/  @!P1 NANOSLEEP.SYNCS 0x989680 ;  /* 0x009896800000995d */ /* 0x004fea0003900000 */
[----:B------:R-:W2:Y:S02]  /*21ab0*/  @!P1 SYNCS.PHASECHK.TRANS64 P1, [R2+URZ+0xa8800], R0 ;  /* 0x0a880000020095a7 */ /* 0x000ea4000802007f */
[----:B--2---:R-:W-:Y:S05]  /*21ac0*/  @!P1 BRA `(.L_x_22) ;  /* 0xfffffffc00ec9947 */ /* 0x004fea000383ffff */
[----:B------:R-:W-:Y:S05]  /*21ad0*/  BRA `(.L_x_164) ;  /* 0xfffffe0800107947 */ /* 0x000fea000383ffff */
.L_x_24:
[----:B-1----:R-:W-:-:S04]  /*21ae0*/  IMAD.U32 R2, RZ, RZ, UR16 ;  /* 0x00000010ff027e24 */ /* 0x002fc8000f8e00ff */
[----:B------:R1:W2:Y:S03]  /*21af0*/  SYNCS.PHASECHK.TRANS64.TRYWAIT P1, [R2+URZ+0xa8800], R0 ;  /* 0x0a880000020075a7 */ /* 0x0002a6000802017f */
[----:B--2---:R-:W-:Y:S05]  /*21b00*/  @!P1 NANOSLEEP.SYNCS 0x989680 ;  /* 0x009896800000995d */ /* 0x004fea0003900000 */
[----:B------:R-:W2:Y:S02]  /*21b10*/  @!P1 SYNCS.PHASECHK.TRANS64 P1, [R2+URZ+0xa8800], R0 ;  /* 0x0a880000020095a7 */ /* 0x000ea4000802007f */
[----:B--2---:R-:W-:Y:S05]  /*21b20*/  @!P1 BRA `(.L_x_24) ;  /* 0xfffffffc00ec9947 */ /* 0x004fea000383ffff */
[----:B------:R-:W-:Y:S05]  /*21b30*/  BRA `(.L_x_165) ;  /* 0xfffffe1000107947 */ /* 0x000fea000383ffff */
.L_x_25:
[----:B-1----:R-:W-:-:S04]  /*21b40*/  MOV R2, UR15 ;  /* 0x0000000f00027c02 */ /* 0x002fc80008000f00 */
[----:B------:R1:W2:Y:S03]  /*21b50*/  SYNCS.PHASECHK.TRANS64.TRYWAIT P1, [R2+URZ], R0 ;  /* 0x00000000020075a7 */ /* 0x0002a6000802017f */
[----:B--2---:R-:W-:Y:S05]  /*21b60*/  @!P1 NANOSLEEP.SYNCS 0x989680 ;  /* 0x009896800000995d */ /* 0x004fea0003900000 */
[----:B------:R-:W2:Y:S02]  /*21b70*/  @!P1 SYNCS.PHASECHK.TRANS64 P1, [R2+URZ], R0 ;  /* 0x00000000020095a7 */ /* 0x000ea4000802007f */
[----:B--2---:R-:W-:Y:S05]  /*21b80*/  @!P1 BRA `(.L_x_25) ;  /* 0xfffffffc00ec9947 */ /* 0x004fea000383ffff */
[----:B------:R-:W-:Y:S05]  /*21b90*/  BRA `(.L_x_166) ;  /* 0xfffffe2000907947 */ /* 0x000fea000383ffff */
.L_x_27:
[----:B-1----:R-:W-:-:S04]  /*21ba0*/  IMAD.U32 R9, RZ, RZ, UR14 ;  /* 0x0000000eff097e24 */ /* 0x002fc8000f8e00ff */
[----:B------:R1:W2:Y:S03]  /*21bb0*/  SYNCS.PHASECHK.TRANS64.TRYWAIT P1, [R9+URZ+0xa88a0], R5 ;  /* 0x0a88a005090075a7 */ /* 0x0002a6000802017f */
[----:B--2---:R-:W-:Y:S05]  /*21bc0*/  @!P1 NANOSLEEP.SYNCS 0x989680 ;  /* 0x009896800000995d */ /* 0x004fea0003900000 */
[----:B------:R-:W2:Y:S02]  /*21bd0*/  @!P1 SYNCS.PHASECHK.TRANS64 P1, [R9+URZ+0xa88a0], R5 ;  /* 0x0a88a005090095a7 */ /* 0x000ea4000802007f */
[----:B--2---:R-:W-:Y:S05]  /*21be0*/  @!P1 BRA `(.L_x_27) ;  /* 0xfffffffc00ec9947 */ /* 0x004fea000383ffff */
[----:B------:R-:W-:Y:S05]  /*21bf0*/  BRA `(.L_x_26) ;  /* 0xfffffeb800307947 */ /* 0x000fea000383ffff */
.L_x_31:
[----:B---3--:R-:W-:-:S04]  /*21c00*/  IMAD.U32 R2, RZ, RZ, UR14 ;  /* 0x0000000eff027e24 */ /* 0x008fc8000f8e00ff */
[----:B------:R3:W4:Y:S03]  /*21c10*/  SYNCS.PHASECHK.TRANS64.TRYWAIT P1, [R2+URZ+0xa8890], R0 ;  /* 0x0a889000020075a7 */ /* 0x000726000802017f */
[----:B----4-:R-:W-:Y:S05]  /*21c20*/  @!P1 NANOSLEEP.SYNCS 0x989680 ;  /* 0x009896800000995d */ /* 0x010fea0003900000 */
[----:B------:R-:W4:Y:S02]  /*21c30*/  @!P1 SYNCS.PHASECHK.TRANS64 P1, [R2+URZ+0xa8890], R0 ;  /* 0x0a889000020095a7 */ /* 0x000f24000802007f */
[----:B----4-:R-:W-:Y:S05]  /*21c40*/  @!P1 BRA `(.L_x_31) ;  /* 0xfffffffc00ec9947 */ /* 0x010fea000383ffff */
[----:B------:R-:W-:Y:S05]  /*21c50*/  BRA `(.L_x_167) ;  /* 0xfffffec4001c7947 */ /* 0x000fea000383ffff */
.L_x_34:
[----:B--2---:R-:W-:-:S04]  /*21c60*/  IMAD.U32 R2, RZ, RZ, UR14 ;  /* 0x0000000eff027e24 */ /* 0x004fc8000f8e00ff */
[----:B------:R2:W3:Y:S03]  /*21c70*/  SYNCS.PHASECHK.TRANS64.TRYWAIT P1, [R2+URZ], R0 ;  /* 0x00000000020075a7 */ /* 0x0004e6000802017f */
[----:B---3--:R-:W-:Y:S05]  /*21c80*/  @!P1 NANOSLEEP.SYNCS 0x989680 ;  /* 0x009896800000995d */ /* 0x008fea0003900000 */
[----:B------:R-:W3:Y:S02]  /*21c90*/  @!P1 SYNCS.PHASECHK.TRANS64 P1, [R2+URZ], R0 ;  /* 0x00000000020095a7 */ /* 0x000ee4000802007f */
[----:B---3--:R-:W-:Y:S05]  /*21ca0*/  @!P1 BRA `(.L_x_34) ;  /* 0xfffffffc00ec9947 */ /* 0x008fea000383ffff */
[----:B------:R-:W-:Y:S05]  /*21cb0*/  BRA `(.L_x_168) ;  /* 0xfffffec4002c7947 */ /* 0x000fea000383ffff */
.L_x_36:
[----:B--2---:R-:W-:-:S04]  /*21cc0*/  IMAD.U32 R2, RZ, RZ, UR18 ;  /* 0x00000012ff027e24 */ /* 0x004fc8000f8e00ff */
[----:B------:R2:W3:Y:S03]  /*21cd0*/  SYNCS.PHASECHK.TRANS64.TRYWAIT P2, [R2+URZ+0xa8890], R0 ;  /* 0x0a889000020075a7 */ /* 0x0004e6000804017f */
[----:B---3--:R-:W-:Y:S05]  /*21ce0*/  @!P2 NANOSLEEP.SYNCS 0x989680 ;  /* 0x009896800000a95d */ /* 0x008fea0003900000 */
[----:B------:R-:W3:Y:S02]  /*21cf0*/  @!P2 SYNCS.PHASECHK.TRANS64 P2, [R2+URZ+0xa8890], R0 ;  /* 0x0a8890000200a5a7 */ /* 0x000ee4000804007f */
[----:B---3--:R-:W-:Y:S05]  /*21d00*/  @!P2 BRA `(.L_x_36) ;  /* 0xfffffffc00eca947 */ /* 0x008fea000383ffff */
[----:B------:R-:W-:Y:S05]  /*21d10*/  BRA `(.L_x_169) ;  /* 0xffffff2000687947 */ /* 0x000fea000383ffff */
.L_x_48:
[----:B--2---:R-:W-:-:S04]  /*21d20*/  MOV R3, UR4 ;  /* 0x0000000400037c02 */ /* 0x004fc80008000f00 */
[----:B------:R2:W3:Y:S03]  /*21d30*/  SYNCS.PHASECHK.TRANS64.TRYWAIT P0, [R3+URZ+0xa8890], R0 ;  /* 0x0a889000030075a7 */ /* 0x0004e6000800017f */
[----:B---3--:R-:W-:Y:S05]  /*21d40*/  @!P0 NANOSLEEP.SYNCS 0x989680 ;  /* 0x009896800000895d */ /* 0x008fea0003900000 */
[----:B------:R-:W3:Y:S02]  /*21d50*/  @!P0 SYNCS.PHASECHK.TRANS64 P0, [R3+URZ+0xa8890], R0 ;  /* 0x0a889000030085a7 */ /* 0x000ee4000800007f */
[----:B---3--:R-:W-:Y:S05]  /*21d60*/  @!P0 BRA `(.L_x_48) ;  /* 0xfffffffc00ec8947 */ /* 0x008fea000383ffff */
[----:B------:R-:W-:Y:S05]  /*21d70*/  BRA `(.L_x_170) ;  /* 0xffffff6800387947 */ /* 0x000fea000383ffff */
.L_x_50:
[----:B-1----:R-:W-:-:S04]  /*21d80*/  IMAD.U32 R2, RZ, RZ, UR6 ;  /* 0x00000006ff027e24 */ /* 0x002fc8000f8e00ff */
[----:B------:R1:W2:Y:S03]  /*21d90*/  SYNCS.PHASECHK.TRANS64.TRYWAIT P0, [R2+URZ+0xa8890], R0 ;  /* 0x0a889000020075a7 */ /* 0x0002a6000800017f */
[----:B--2---:R-:W-:Y:S05]  /*21da0*/  @!P0 NANOSLEEP.SYNCS 0x989680 ;  /* 0x009896800000895d */ /* 0x004fea0003900000 */
[----:B------:R-:W2:Y:S02]  /*21db0*/  @!P0 SYNCS.PHASECHK.TRANS64 P0, [R2+URZ+0xa8890], R0 ;  /* 0x0a889000020085a7 */ /* 0x000ea4000800007f */
[----:B--2---:R-:W-:Y:S05]  /*21dc0*/  @!P0 BRA `(.L_x_50) ;  /* 0xfffffffc00ec8947 */ /* 0x004fea000383ffff */
[----:B------:R-:W-:Y:S05]  /*21dd0*/  BRA `(.L_x_171) ;  /* 0xffffff6800507947 */ /* 0x000fea000383ffff */
.L_x_51:
[----:B-1----:R-:W-:-:S04]  /*21de0*/  IMAD.U32 R2, RZ, RZ, UR4 ;  /* 0x00000004ff027e24 */ /* 0x002fc8000f8e00ff */
[----:B------:R1:W2:Y:S03]  /*21df0*/  SYNCS.PHASECHK.TRANS64.TRYWAIT P0, [R2+URZ+0xa88a0], R0 ;  /* 0x0a88a000020075a7 */ /* 0x0002a6000800017f */
[----:B--2---:R-:W-:Y:S05]  /*21e00*/  @!P0 NANOSLEEP.SYNCS 0x989680 ;  /* 0x009896800000895d */ /* 0x004fea0003900000 */
[----:B------:R-:W2:Y:S02]  /*21e10*/  @!P0 SYNCS.PHASECHK.TRANS64 P0, [R2+URZ+0xa88a0], R0 ;  /* 0x0a88a000020085a7 */ /* 0x000ea4000800007f */
[----:B--2---:R-:W-:Y:S05]  /*21e20*/  @!P0 BRA `(.L_x_51) ;  /* 0xfffffffc00ec8947 */ /* 0x004fea000383ffff */
[----:B------:R-:W-:Y:S05]  /*21e30*/  BRA `(.L_x_172) ;  /* 0xffffff6800507947 */ /* 0x000fea000383ffff */
.L_x_95:
[----:B-1----:R-:W-:-:S04]  /*21e40*/  IMAD.U32 R3, RZ, RZ, UR8 ;  /* 0x00000008ff037e24 */ /* 0x002fc8000f8e00ff */
[----:B------:R1:W2:Y:S03]  /*21e50*/  SYNCS.PHASECHK.TRANS64.TRYWAIT P1, [R3+URZ+0xa8880], R4 ;  /* 0x0a888004030075a7 */ /* 0x0002a6000802017f */
[----:B--2---:R-:W-:Y:S05]  /*21e60*/  @!P1 NANOSLEEP.SYNCS 0x989680 ;  /* 0x009896800000995d */ /* 0x004fea0003900000 */
[----:B------:R-:W2:Y:S02]  /*21e70*/  @!P1 SYNCS.PHASECHK.TRANS64 P1, [R3+URZ+0xa8880], R4 ;  /* 0x0a888004030095a7 */ /* 0x000ea4000802007f */
[----:B--2---:R-:W-:Y:S05]  /*21e80*/  @!P1 BRA `(.L_x_95) ;  /* 0xfffffffc00ec9947 */ /* 0x004fea000383ffff */
[----:B------:R-:W-:Y:S05]  /*21e90*/  BRA `(.L_x_173) ;  /* 0xffffffa000c07947 */ /* 0x000fea000383ffff */
.L_x_110:
[----:B--2---:R2:W3:Y:S02]  /*21ea0*/  SYNCS.PHASECHK.TRANS64.TRYWAIT P0, [R5+URZ+0xa8860], R4 ;  /* 0x0a886004050075a7 */ /* 0x0044e4000800017f */
[----:B---3--:R-:W-:Y:S05]  /*21eb0*/  @!P0 NANOSLEEP.SYNCS 0x989680 ;  /* 0x009896800000895d */ /* 0x008fea0003900000 */
[----:B------:R-:W3:Y:S02]  /*21ec0*/  @!P0 SYNCS.PHASECHK.TRANS64 P0, [R5+URZ+0xa8860], R4 ;  /* 0x0a886004050085a7 */ /* 0x000ee4000800007f */
[----:B---3--:R-:W-:Y:S05]  /*21ed0*/  @!P0 BRA `(.L_x_110) ;  /* 0xfffffffc00f08947 */ /* 0x008fea000383ffff */
[----:B------:R-:W-:Y:S05]  /*21ee0*/  BRA `(.L_x_174) ;  /* 0xffffffd400747947 */ /* 0x000fea000383ffff */
.L_x_115:
[----:B-1----:R1:W2:Y:S02]  /*21ef0*/  SYNCS.PHASECHK.TRANS64.TRYWAIT P0, [R7+URZ+0xa8820], R4 ;  /* 0x0a882004070075a7 */ /* 0x0022a4000800017f */
[----:B--2---:R-:W-:Y:S05]  /*21f00*/  @!P0 NANOSLEEP.SYNCS 0x989680 ;  /* 0x009896800000895d */ /* 0x004fea0003900000 */
[----:B------:R-:W2:Y:S02]  /*21f10*/  @!P0 SYNCS.PHASECHK.TRANS64 P0, [R7+URZ+0xa8820], R4 ;  /* 0x0a882004070085a7 */ /* 0x000ea4000800007f */
[----:B--2---:R-:W-:Y:S05]  /*21f20*/  @!P0 BRA `(.L_x_115) ;  /* 0xfffffffc00f08947 */ /* 0x004fea000383ffff */
[----:B------:R-:W-:Y:S05]  /*21f30*/  BRA `(.L_x_175) ;  /* 0xffffffd8003c7947 */ /* 0x000fea000383ffff */
.L_x_122:
[----:B-1----:R1:W2:Y:S02]  /*21f40*/  SYNCS.PHASECHK.TRANS64.TRYWAIT P0, [R6+URZ+0xa8860], R7 ;  /* 0x0a886007060075a7 */ /* 0x0022a4000800017f */
[----:B--2---:R-:W-:Y:S05]  /*21f50*/  @!P0 NANOSLEEP.SYNCS 0x989680 ;  /* 0x009896800000895d */ /* 0x004fea0003900000 */
[----:B------:R-:W2:Y:S02]  /*21f60*/  @!P0 SYNCS.PHASECHK.TRANS64 P0, [R6+URZ+0xa8860], R7 ;  /* 0x0a886007060085a7 */ /* 0x000ea4000800007f */
[----:B--2---:R-:W-:Y:S05]  /*21f70*/  @!P0 BRA `(.L_x_122) ;  /* 0xfffffffc00f08947 */ /* 0x004fea000383ffff */
[----:B------:R-:W-:Y:S05]  /*21f80*/  BRA `(.L_x_176) ;  /* 0xffffffdc00687947 */ /* 0x000fea000383ffff */
.L_x_127:
[----:B-1----:R1:W2:Y:S02]  /*21f90*/  SYNCS.PHASECHK.TRANS64.TRYWAIT P0, [R7+URZ+0xa8860], R8 ;  /* 0x0a886008070075a7 */ /* 0x0022a4000800017f */
[----:B--2---:R-:W-:Y:S05]  /*21fa0*/  @!P0 NANOSLEEP.SYNCS 0x989680 ;  /* 0x009896800000895d */ /* 0x004fea0003900000 */
[----:B------:R-:W2:Y:S02]  /*21fb0*/  @!P0 SYNCS.PHASECHK.TRANS64 P0, [R7+URZ+0xa8860], R8 ;  /* 0x0a886008070085a7 */ /* 0x000ea4000800007f */
[----:B--2---:R-:W-:Y:S05]  /*21fc0*/  @!P0 BRA `(.L_x_127) ;  /* 0xfffffffc00f08947 */ /* 0x004fea000383ffff */
[----:B------:R-:W-:Y:S05]  /*21fd0*/  BRA `(.L_x_177) ;  /* 0xffffffe000447947 */ /* 0x000fea000383ffff */
.L_x_132:
[----:B-1----:R1:W2:Y:S02]  /*21fe0*/  SYNCS.PHASECHK.TRANS64.TRYWAIT P0, [R7+URZ+0xa8820], R8 ;  /* 0x0a882008070075a7 */ /* 0x0022a4000800017f */
[----:B--2---:R-:W-:Y:S05]  /*21ff0*/  @!P0 NANOSLEEP.SYNCS 0x989680 ;  /* 0x009896800000895d */ /* 0x004fea0003900000 */
[----:B------:R-:W2:Y:S02]  /*22000*/  @!P0 SYNCS.PHASECHK.TRANS64 P0, [R7+URZ+0xa8820], R8 ;  /* 0x0a882008070085a7 */ /* 0x000ea4000800007f */
[----:B--2---:R-:W-:Y:S05]  /*22010*/  @!P0 BRA `(.L_x_132) ;  /* 0xfffffffc00f08947 */ /* 0x004fea000383ffff */
[----:B------:R-:W-:Y:S05]  /*22020*/  BRA `(.L_x_178) ;  /* 0xffffffe400347947 */ /* 0x000fea000383ffff */
.L_x_139:
[----:B-1----:R1:W2:Y:S02]  /*22030*/  SYNCS.PHASECHK.TRANS64.TRYWAIT P0, [R7+URZ+0xa8860], R6 ;  /* 0x0a886006070075a7 */ /* 0x0022a4000800017f */
[----:B--2---:R-:W-:Y:S05]  /*22040*/  @!P0 NANOSLEEP.SYNCS 0x989680 ;  /* 0x009896800000895d */ /* 0x004fea0003900000 */
[----:B------:R-:W2:Y:S02]  /*22050*/  @!P0 SYNCS.PHASECHK.TRANS64 P0, [R7+URZ+0xa8860], R6 ;  /* 0x0a886006070085a7 */ /* 0x000ea4000800007f */
[----:B--2---:R-:W-:Y:S05]  /*22060*/  @!P0 BRA `(.L_x_139) ;  /* 0xfffffffc00f08947 */ /* 0x004fea000383ffff */
[----:B------:R-:W-:Y:S05]  /*22070*/  BRA `(.L_x_179) ;  /* 0xffffffe800707947 */ /* 0x000fea000383ffff */
.L_x_149:
[----:B-1----:R1:W2:Y:S02]  /*22080*/  SYNCS.PHASECHK.TRANS64.TRYWAIT P4, [R8+URZ+0xa8820], R7 ;  /* 0x0a882007080075a7 */ /* 0x0022a4000808017f */
[----:B--2---:R-:W-:Y:S05]  /*22090*/  @!P4 NANOSLEEP.SYNCS 0x989680 ;  /* 0x009896800000c95d */ /* 0x004fea0003900000 */
[----:B------:R-:W2:Y:S02]  /*220a0*/  @!P4 SYNCS.PHASECHK.TRANS64 P4, [R8+URZ+0xa8820], R7 ;  /* 0x0a8820070800c5a7 */ /* 0x000ea4000808007f */
[----:B--2---:R-:W-:Y:S05]  /*220b0*/  @!P4 BRA `(.L_x_149) ;  /* 0xfffffffc00f0c947 */ /* 0x004fea000383ffff */
[----:B------:R-:W-:Y:S05]  /*220c0*/  BRA `(.L_x_180) ;  /* 0xffffffec00ac7947 */ /* 0x000fea000383ffff */
.L_x_156:
[----:B-1----:R1:W2:Y:S02]  /*220d0*/  SYNCS.PHASECHK.TRANS64.TRYWAIT P4, [R8+URZ+0xa8820], R9 ;  /* 0x0a882009080075a7 */ /* 0x0022a4000808017f */
[----:B--2---:R-:W-:Y:S05]  /*220e0*/  @!P4 NANOSLEEP.SYNCS 0x989680 ;  /* 0x009896800000c95d */ /* 0x004fea0003900000 */
[----:B------:R-:W2:Y:S02]  /*220f0*/  @!P4 SYNCS.PHASECHK.TRANS64 P4, [R8+URZ+0xa8820], R9 ;  /* 0x0a8820090800c5a7 */ /* 0x000ea4000808007f */
[----:B--2---:R-:W-:Y:S05]  /*22100*/  @!P4 BRA `(.L_x_156) ;  /* 0xfffffffc00f0c947 */ /* 0x004fea000383ffff */
[----:B------:R-:W-:Y:S05]  /*22110*/  BRA `(.L_x_181) ;  /* 0xfffffff000e87947 */ /* 0x000fea000383ffff */
.L_x_182:
[----:B------:R-:W-:-:S00]  /*22120*/  BRA `(.L_x_182) ;  /* 0xfffffffc00fc7947 */ /* 0x000fc0000383ffff */
[----:B------:R-:W-:-:S00]  /*22130*/  NOP ;  /* 0x0000000000007918 */ /* 0x000fc00000000000 */
        /* <DEDUP_REMOVED lines=12> */
.L_x_183:


//--------------------- .nv.global.init           --------------------------
	.section	.nv.global.init,"aw",@progbits
.nv.global.init:
	.type		$str$24,@object
	.size		$str$24,($str$25 - $str$24)
$str$24:
        /*0000*/ 	.byte	0x28, 0x61, 0x64, 0x64, 0x72, 0x65, 0x73, 0x73, 0x20, 0x26, 0x20, 0x6d, 0x61, 0x73, 0x6b, 0x29
        /*0010*/ 	.byte	0x20, 0x3d, 0x3d, 0x20, 0x30, 0x00
	.type		$str$25,@object
	.size		$str$25,(__unnamed_1 - $str$25)
$str$25:
        /*0016*/ 	.byte	0x2f, 0x74, 0x6d, 0x70, 0x2f, 0x63, 0x75, 0x74, 0x6c, 0x61, 0x73, 0x73, 0x5f, 0x73, 0x77, 0x65
        /*0026*/ 	.byte	0x65, 0x70, 0x5f, 0x73, 0x72, 0x63, 0x2f, 0x69, 0x6e, 0x63, 0x6c, 0x75, 0x64, 0x65, 0x2f, 0x63
        /*0036*/ 	.byte	0x75, 0x74, 0x65, 0x2f, 0x70, 0x6f, 0x69, 0x6e, 0x74, 0x65, 0x72, 0x5f, 0x66, 0x6c, 0x61, 0x67
        /*0046*/ 	.byte	0x67, 0x65, 0x64, 0x2e, 0x68, 0x70, 0x70, 0x00
	.type		__unnamed_1,@object
	.size		__unnamed_1,(__unnamed_2 - __unnamed_1)
__unnamed_1:
        /* <DEDUP_REMOVED lines=28> */
        /*020e*/ 	.byte	0x3e, 0x3e, 0x3e, 0x3e, 0x3e, 0x5d, 0x00
	.type		__unnamed_2,@object
	.size		__unnamed_2,(.L_1 - __unnamed_2)
__unnamed_2:
        /* <DEDUP_REMOVED lines=29> */
.L_1:


//--------------------- .nv.shared._ZN7cutlass13device_kernelINS_4fmha6kernel28FmhaKernelTmaWarpSpecializedINS1_10collective33FmhaBwdMainloopTmaWarpSpecializedINS_6half_tEfN4cute5tupleIJNS7_1CILi128EEESA_NS9_ILi256EEEEEENS4_16FusionBwdAdapterINS4_12CausalFusionEEEJEEENS4_17FmhaBwdEpilogueKVIS6_fNS8_IJNS9_ILi64EEESB_SA_EEEEENS2_23TileSchedulerBwdAdapterINS2_23IndividualTileSchedulerEEEJEEEEEvNT_6ParamsE --------------------------
	.section	.nv.shared._ZN7cutlass13device_kernelINS_4fmha6kernel28FmhaKernelTmaWarpSpecializedINS1_10collective33FmhaBwdMainloopTmaWarpSpecializedINS_6half_tEfN4cute5tupleIJNS7_1CILi128EEESA_NS9_ILi256EEEEEENS4_16FusionBwdAdapterINS4_12CausalFusionEEEJEEENS4_17FmhaBwdEpilogueKVIS6_fNS8_IJNS9_ILi64EEESB_SA_EEEEENS2_23TileSchedulerBwdAdapterINS2_23IndividualTileSchedulerEEEJEEEEEvNT_6ParamsE,"aw",@nobits
	.sectionflags	@""
	.align	16
	.zero		1024


//--------------------- .nv.shared.reserved.0     --------------------------
	.section	.nv.shared.reserved.0,"aw",@nobits
	.weak		__nv_reservedSMEM_offset_0_alias
	.size		__nv_reservedSMEM_offset_0_alias, 0, 0
	.other		__nv_reservedSMEM_offset_0_alias,@"STO_CUDA_RESERVED_SHARED STV_DEFAULT"
__nv_reservedSMEM_offset_0_alias:
	.zero		0


//--------------------- .nv.global                --------------------------
	.section	.nv.global,"aw",@nobits
.nv.global:
	.type		_ZN39_INTERNAL_96e2f083_4_k_cu_1d6cc1a3_40724cute1_E,@object
	.size		_ZN39_INTERNAL_96e2f083_4_k_cu_1d6cc1a3_40724cute1_E,(_ZN39_INTERNAL_96e2f083_4_k_cu_1d6cc1a3_40724cuda3std3__45__cpo6cbeginE - _ZN39_INTERNAL_96e2f083_4_k_cu_1d6cc1a3_40724cute1_E)
_ZN39_INTERNAL_96e2f083_4_k_cu_1d6cc1a3_40724cute1_E:
	.zero		1
	.type		_ZN39_INTERNAL_96e2f083_4_k_cu_1d6cc1a3_40724cuda3std3__45__cpo6cbeginE,@object
	.size		_ZN39_INTERNAL_96e2f083_4_k_cu_1d6cc1a3_40724cuda3std3__45__cpo6cbeginE,(_ZN39_INTERNAL_96e2f083_4_k_cu_1d6cc1a3_40724cuda3std3__48in_placeE - _ZN39_INTERNAL_96e2f083_4_k_cu_1d6cc1a3_40724cuda3std3__45__cpo6cbeginE)
_ZN39_INTERNAL_96e2f083_4_k_cu_1d6cc1a3_40724cuda3std3__45__cpo6cbeginE:
	.zero		1
	.type		_ZN39_INTERNAL_96e2f083_4_k_cu_1d6cc1a3_40724cuda3std3__48in_placeE,@object
	.size		_ZN39_INTERNAL_96e2f083_4_k_cu_1d6cc1a3_40724cuda3std3__48in_placeE,(_ZN39_INTERNAL_96e2f083_4_k_cu_1d6cc1a3_40724cuda3std6ranges3__45__cpo9iter_moveE - _ZN39_INTERNAL_96e2f083_4_k_cu_1d6cc1a3_40724cuda3std3__48in_placeE)
_ZN39_INTERNAL_96e2f083_4_k_cu_1d6cc1a3_40724cuda3std3__48in_placeE:
	.zero		1
	.type		_ZN39_INTERNAL_96e2f083_4_k_cu_1d6cc1a3_40724cuda3std6ranges3__45__cpo9iter_moveE,@object
	.size		_ZN39_INTERNAL_96e2f083_4_k_cu_1d6cc1a3_40724cuda3std6ranges3__45__cpo9iter_moveE,(_ZN39_INTERNAL_96e2f083_4_k_cu_1d6cc1a3_40724cuda3std3__45__cpo5beginE - _ZN39_INTERNAL_96e2f083_4_k_cu_1d6cc1a3_40724cuda3std6ranges3__45__cpo9iter_moveE)
_ZN39_INTERNAL_96e2f083_4_k_cu_1d6cc1a3_40724cuda3std6ranges3__45__cpo9iter_moveE:
	.zero		1
	.type		_ZN39_INTERNAL_96e2f083_4_k_cu_1d6cc1a3_40724cuda3std3__45__cpo5beginE,@object
	.size		_ZN39_INTERNAL_96e2f083_4_k_cu_1d6cc1a3_40724cuda3std3__45__cpo5beginE,(_ZN39_INTERNAL_96e2f083_4_k_cu_1d6cc1a3_40724cuda3std3__441_GLOBAL__N__96e2f083_4_k_cu_1d6cc1a3_40726ignoreE - _ZN39_INTERNAL_96e2f083_4_k_cu_1d6cc1a3_40724cuda3std3__45__cpo5beginE)
_ZN39_INTERNAL_96e2f083_4_k_cu_1d6cc1a3_40724cuda3std3__45__cpo5beginE:
	.zero		1
	.type		_ZN39_INTERNAL_96e2f083_4_k_cu_1d6cc1a3_40724cuda3std3__441_GLOBAL__N__96e2f083_4_k_cu_1d6cc1a3_40726ignoreE,@object
	.size		_ZN39_INTERNAL_96e2f083_4_k_cu_1d6cc1a3_40724cuda3std3__441_GLOBAL__N__96e2f083_4_k_cu_1d6cc1a3_40726ignoreE,(_ZN39_INTERNAL_96e2f083_4_k_cu_1d6cc1a3_40724cute7productE - _ZN39_INTERNAL_96e2f083_4_k_cu_1d6cc1a3_40724cuda3std3__441_GLOBAL__N__96e2f083_4_k_cu_1d6cc1a3_40726ignoreE)
_ZN39_INTERNAL_96e2f083_4_k_cu_1d6cc1a3_40724cuda3std3__441_GLOBAL__N__96e2f083_4_k_cu_1d6cc1a3_40726ignoreE:
	.zero		1
	.type		_ZN39_INTERNAL_96e2f083_4_k_cu_1d6cc1a3_40724cute7productE,@object
	.size		_ZN39_INTERNAL_96e2f083_4_k_cu_1d6cc1a3_40724cute7productE,(_ZN39_INTERNAL_96e2f083_4_k_cu_1d6cc1a3_40724cuda3std3__45__cpo3endE - _ZN39_INTERNAL_96e2f083_4_k_cu_1d6cc1a3_40724cute7productE)
_ZN39_INTERNAL_96e2f083_4_k_cu_1d6cc1a3_40724cute7productE:
	.zero		1
	.type		_ZN39_INTERNAL_96e2f083_4_k_cu_1d6cc1a3_40724cuda3std3__45__cpo3endE,@object
	.size		_ZN39_INTERNAL_96e2f083_4_k_cu_1d6cc1a3_40724cuda3std3__45__cpo3endE,(_ZN39_INTERNAL_96e2f083_4_k_cu_1d6cc1a3_40724cuda3std3__419piecewise_constructE - _ZN39_INTERNAL_96e2f083_4_k_cu_1d6cc1a3_40724cuda3std3__45__cpo3endE)
_ZN39_INTERNAL_96e2f083_4_k_cu_1d6cc1a3_40724cuda3std3__45__cpo3endE:
	.zero		1
	.type		_ZN39_INTERNAL_96e2f083_4_k_cu_1d6cc1a3_40724cuda3std3__419piecewise_constructE,@object
	.size		_ZN39_INTERNAL_96e2f083_4_k_cu_1d6cc1a3_40724cuda3std3__419piecewise_constructE,(_ZN39_INTERNAL_96e2f083_4_k_cu_1d6cc1a3_40724cuda3std3__45__cpo4cendE - _ZN39_INTERNAL_96e2f083_4_k_cu_1d6cc1a3_40724cuda3std3__419piecewise_constructE)
_ZN39_INTERNAL_96e2f083_4_k_cu_1d6cc1a3_40724cuda3std3__419piecewise_constructE:
	.zero		1
	.type		_ZN39_INTERNAL_96e2f083_4_k_cu_1d6cc1a3_40724cuda3std3__45__cpo4cendE,@object
	.size		_ZN39_INTERNAL_96e2f083_4_k_cu_1d6cc1a3_40724cuda3std3__45__cpo4cendE,(_ZN39_INTERNAL_96e2f083_4_k_cu_1d6cc1a3_40724cuda3std6ranges3__45__cpo4swapE - _ZN39_INTERNAL_96e2f083_4_k_cu_1d6cc1a3_40724cuda3std3__45__cpo4cendE)
_ZN39_INTERNAL_96e2f083_4_k_cu_1d6cc1a3_40724cuda3std3__45__cpo4cendE:
	.zero		1
	.type		_ZN39_INTERNAL_96e2f083_4_k_cu_1d6cc1a3_40724cuda3std6ranges3__45__cpo4swapE,@object
	.size		_ZN39_INTERNAL_96e2f083_4_k_cu_1d6cc1a3_40724cuda3std6ranges3__45__cpo4swapE,(.L_9 - _ZN39_INTERNAL_96e2f083_4_k_cu_1d6cc1a3_40724cuda3std6ranges3__45__cpo4swapE)
_ZN39_INTERNAL_96e2f083_4_k_cu_1d6cc1a3_40724cuda3std6ranges3__45__cpo4swapE:
	.zero		1
.L_9:


//--------------------- .nv.constant0._ZN7cutlass13device_kernelINS_4fmha6kernel28FmhaKernelTmaWarpSpecializedINS1_10collective33FmhaBwdMainloopTmaWarpSpecializedINS_6half_tEfN4cute5tupleIJNS7_1CILi128EEESA_NS9_ILi256EEEEEENS4_16FusionBwdAdapterINS4_12CausalFusionEEEJEEENS4_17FmhaBwdEpilogueKVIS6_fNS8_IJNS9_ILi64EEESB_SA_EEEEENS2_23TileSchedulerBwdAdapterINS2_23IndividualTileSchedulerEEEJEEEEEvNT_6ParamsE --------------------------
	.section	.nv.constant0._ZN7cutlass13device_kernelINS_4fmha6kernel28FmhaKernelTmaWarpSpecializedINS1_10collective33FmhaBwdMainloopTmaWarpSpecializedINS_6half_tEfN4cute5tupleIJNS7_1CILi128EEESA_NS9_ILi256EEEEEENS4_16FusionBwdAdapterINS4_12CausalFusionEEEJEEENS4_17FmhaBwdEpilogueKVIS6_fNS8_IJNS9_ILi64EEESB_SA_EEEEENS2_23TileSchedulerBwdAdapterINS2_23IndividualTileSchedulerEEEJEEEEEvNT_6ParamsE,"a",@progbits
	.sectionflags	@""
	.align	4
.nv.constant0._ZN7cutlass13device_kernelINS_4fmha6kernel28FmhaKernelTmaWarpSpecializedINS1_10collective33FmhaBwdMainloopTmaWarpSpecializedINS_6half_tEfN4cute5tupleIJNS7_1CILi128EEESA_NS9_ILi256EEEEEENS4_16FusionBwdAdapterINS4_12CausalFusionEEEJEEENS4_17FmhaBwdEpilogueKVIS6_fNS8_IJNS9_ILi64EEESB_SA_EEEEENS2_23TileSchedulerBwdAdapterINS2_23IndividualTileSchedulerEEEJEEEEEvNT_6ParamsE:
	.zero		4352


//--------------------- SYMBOLS --------------------------

	.type		.nv.reservedSmem.offset0,@object
	.size		.nv.reservedSmem.offset0,0x4
	.type		__assertfail,@function
